def matmul_kernel(
    a_ptr,
    b_ptr,
    c_ptr,
    M,
    N,
    K,
    stride_am,
    stride_ak,
    stride_bk,
    stride_bn,
    stride_cm,
    stride_cn,
    BLOCK_M: tl.constexpr,
    BLOCK_N: tl.constexpr,
    BLOCK_K: tl.constexpr,
    GROUP_M: tl.constexpr,
):
    pid = tl.program_id(axis=0)
    num_pid_m = tl.cdiv(M, BLOCK_M)
    num_pid_n = tl.cdiv(N, BLOCK_N)
    num_pid_in_group = GROUP_M * num_pid_n
    group_id = pid // num_pid_in_group
    first_pid_m = group_id * GROUP_M
    group_size_m = min(num_pid_m - first_pid_m, GROUP_M)
    pid_m = first_pid_m + ((pid % num_pid_in_group) % group_size_m)
    pid_n = (pid % num_pid_in_group) // group_size_m

    offs_am = (pid_m * BLOCK_M + tl.arange(0, BLOCK_M)) % M
    offs_bn = (pid_n * BLOCK_N + tl.arange(0, BLOCK_N)) % N
    offs_k = tl.arange(0, BLOCK_K)
    a_ptrs = a_ptr + offs_am[:, None] * stride_am + offs_k[None, :] * stride_ak
    b_ptrs = b_ptr + offs_k[:, None] * stride_bk + offs_bn[None, :] * stride_bn

    acc = tl.zeros((BLOCK_M, BLOCK_N), dtype=tl.float32)
    for kk in range(0, tl.cdiv(K, BLOCK_K)):
        a = tl.load(a_ptrs, mask=offs_k[None, :] < K - kk * BLOCK_K, other=0.0)
        b = tl.load(b_ptrs, mask=offs_k[:, None] < K - kk * BLOCK_K, other=0.0)
        acc = tl.dot(a, b, acc)
        a_ptrs += BLOCK_K * stride_ak
        b_ptrs += BLOCK_K * stride_bk

    c = acc.to(c_ptr.dtype.element_ty)
    offs_cm = pid_m * BLOCK_M + tl.arange(0, BLOCK_M)
    offs_cn = pid_n * BLOCK_N + tl.arange(0, BLOCK_N)
    c_ptrs = c_ptr + offs_cm[:, None] * stride_cm + offs_cn[None, :] * stride_cn
    mask = (offs_cm[:, None] < M) & (offs_cn[None, :] < N)
    tl.store(c_ptrs, c, mask=mask)

# config = {"BLOCK_K": 64, "BLOCK_M": 256, "BLOCK_N": 64, "GROUP_M": 8, "arch": "sm_80", "dtype": "fp32", "num_ctas": 1, "num_stages": 4, "num_warps": 4}
# arch = sm_80


// ===== COMPILED SASS (sm_80) =====

	.target	sm_80

	.elftype	@"ET_EXEC"


//--------------------- .note.nv.tkinfo           --------------------------
	.section	.note.nv.tkinfo,"",@"SHT_NOTE"
	.sectionflags	@"SHF_NOTE_NV_TKINFO"
	.tkinfo
        /*0018*/ 	.word	0x00000002
        /*0030*/ 	.string	""
        /*0030*/ 	.string	"ptxas"
        /*0030*/ 	.string	"Cuda compilation tools, release 13.0, V13.0.88"
        /*0030*/ 	.string	"Build cuda_13.0.r13.0/compiler.36424714_0"
        /*0030*/ 	.string	"-v  -suppress-debug-info  -lineinfo  -arch sm_80 "



//--------------------- .note.nv.cuinfo           --------------------------
	.section	.note.nv.cuinfo,"",@"SHT_NOTE"
	.sectionflags	@"SHF_NOTE_NV_CUINFO"
        /*0018*/ 	.short	0x0002
        /*001a*/ 	.short	0x0050
        /*001c*/ 	.short	0x0082
	.zero		2


//--------------------- .nv.info                  --------------------------
	.section	.nv.info,"",@"SHT_CUDA_INFO"
	.align	4


	//----- nvinfo : EIATTR_REGCOUNT
	.align		4
        /*0000*/ 	.byte	0x04, 0x2f
        /*0002*/ 	.short	(.L_1 - .L_0)
	.align		4
.L_0:
        /*0004*/ 	.word	index@(matmul_kernel)
        /*0008*/ 	.word	0x000000ff


	//----- nvinfo : EIATTR_FRAME_SIZE
	.align		4
.L_1:
        /*000c*/ 	.byte	0x04, 0x11
        /*000e*/ 	.short	(.L_3 - .L_2)
	.align		4
.L_2:
        /*0010*/ 	.word	index@(matmul_kernel)
        /*0014*/ 	.word	0x000005a8


	//----- nvinfo : EIATTR_MIN_STACK_SIZE
	.align		4
.L_3:
        /*0018*/ 	.byte	0x04, 0x12
        /*001a*/ 	.short	(.L_5 - .L_4)
	.align		4
.L_4:
        /*001c*/ 	.word	index@(matmul_kernel)
        /*0020*/ 	.word	0x000005a8
.L_5:


//--------------------- .nv.info.matmul_kernel    --------------------------
	.section	.nv.info.matmul_kernel,"",@"SHT_CUDA_INFO"
	.sectionflags	@""
	.align	4


	//----- nvinfo : EIATTR_CUDA_API_VERSION
	.align		4
        /*0000*/ 	.byte	0x04, 0x37
        /*0002*/ 	.short	(.L_7 - .L_6)
.L_6:
        /*0004*/ 	.word	0x00000082


	//----- nvinfo : EIATTR_SW2861232_WAR
	.align		4
.L_7:
        /*0008*/ 	.byte	0x01, 0x35
	.zero		2


	//----- nvinfo : EIATTR_PARAM_CBANK
	.align		4
        /*000c*/ 	.byte	0x04, 0x0a
        /*000e*/ 	.short	(.L_9 - .L_8)
	.align		4
.L_8:
        /*0010*/ 	.word	index@(.nv.constant0.matmul_kernel)
        /*0014*/ 	.short	0x0160
        /*0016*/ 	.short	0x0050


	//----- nvinfo : EIATTR_CBANK_PARAM_SIZE
	.align		4
.L_9:
        /*0018*/ 	.byte	0x03, 0x19
        /*001a*/ 	.short	0x0050


	//----- nvinfo : EIATTR_KPARAM_INFO
	.align		4
        /*001c*/ 	.byte	0x04, 0x17
        /*001e*/ 	.short	(.L_11 - .L_10)
.L_10:
        /*0020*/ 	.word	0x00000000
        /*0024*/ 	.short	0x000d
        /*0026*/ 	.short	0x0048
        /*0028*/ 	.byte	0x00, 0xf4, 0x21, 0x00


	//----- nvinfo : EIATTR_KPARAM_INFO
	.align		4
.L_11:
        /*002c*/ 	.byte	0x04, 0x17
        /*002e*/ 	.short	(.L_13 - .L_12)
.L_12:
        /*0030*/ 	.word	0x00000000
        /*0034*/ 	.short	0x000c
        /*0036*/ 	.short	0x0040
        /*0038*/ 	.byte	0x00, 0xf4, 0x21, 0x00


	//----- nvinfo : EIATTR_KPARAM_INFO
	.align		4
.L_13:
        /*003c*/ 	.byte	0x04, 0x17
        /*003e*/ 	.short	(.L_15 - .L_14)
.L_14:
        /*0040*/ 	.word	0x00000000
        /*0044*/ 	.short	0x000b
        /*0046*/ 	.short	0x0038
        /*0048*/ 	.byte	0x00, 0xf0, 0x11, 0x00


	//----- nvinfo : EIATTR_KPARAM_INFO
	.align		4
.L_15:
        /*004c*/ 	.byte	0x04, 0x17
        /*004e*/ 	.short	(.L_17 - .L_16)
.L_16:
        /*0050*/ 	.word	0x00000000
        /*0054*/ 	.short	0x000a
        /*0056*/ 	.short	0x0034
        /*0058*/ 	.byte	0x00, 0xf0, 0x11, 0x00


	//----- nvinfo : EIATTR_KPARAM_INFO
	.align		4
.L_17:
        /*005c*/ 	.byte	0x04, 0x17
        /*005e*/ 	.short	(.L_19 - .L_18)
.L_18:
        /*0060*/ 	.word	0x00000000
        /*0064*/ 	.short	0x0009
        /*0066*/ 	.short	0x0030
        /*0068*/ 	.byte	0x00, 0xf0, 0x11, 0x00


	//----- nvinfo : EIATTR_KPARAM_INFO
	.align		4
.L_19:
        /*006c*/ 	.byte	0x04, 0x17
        /*006e*/ 	.short	(.L_21 - .L_20)
.L_20:
        /*0070*/ 	.word	0x00000000
        /*0074*/ 	.short	0x0008
        /*0076*/ 	.short	0x002c
        /*0078*/ 	.byte	0x00, 0xf0, 0x11, 0x00


	//----- nvinfo : EIATTR_KPARAM_INFO
	.align		4
.L_21:
        /*007c*/ 	.byte	0x04, 0x17
        /*007e*/ 	.short	(.L_23 - .L_22)
.L_22:
        /*0080*/ 	.word	0x00000000
        /*0084*/ 	.short	0x0007
        /*0086*/ 	.short	0x0028
        /*0088*/ 	.byte	0x00, 0xf0, 0x11, 0x00


	//----- nvinfo : EIATTR_KPARAM_INFO
	.align		4
.L_23:
        /*008c*/ 	.byte	0x04, 0x17
        /*008e*/ 	.short	(.L_25 - .L_24)
.L_24:
        /*0090*/ 	.word	0x00000000
        /*0094*/ 	.short	0x0006
        /*0096*/ 	.short	0x0024
        /*0098*/ 	.byte	0x00, 0xf0, 0x11, 0x00


	//----- nvinfo : EIATTR_KPARAM_INFO
	.align		4
.L_25:
        /*009c*/ 	.byte	0x04, 0x17
        /*009e*/ 	.short	(.L_27 - .L_26)
.L_26:
        /*00a0*/ 	.word	0x00000000
        /*00a4*/ 	.short	0x0005
        /*00a6*/ 	.short	0x0020
        /*00a8*/ 	.byte	0x00, 0xf0, 0x11, 0x00


	//----- nvinfo : EIATTR_KPARAM_INFO
	.align		4
.L_27:
        /*00ac*/ 	.byte	0x04, 0x17
        /*00ae*/ 	.short	(.L_29 - .L_28)
.L_28:
        /*00b0*/ 	.word	0x00000000
        /*00b4*/ 	.short	0x0004
        /*00b6*/ 	.short	0x001c
        /*00b8*/ 	.byte	0x00, 0xf0, 0x11, 0x00


	//----- nvinfo : EIATTR_KPARAM_INFO
	.align		4
.L_29:
        /*00bc*/ 	.byte	0x04, 0x17
        /*00be*/ 	.short	(.L_31 - .L_30)
.L_30:
        /*00c0*/ 	.word	0x00000000
        /*00c4*/ 	.short	0x0003
        /*00c6*/ 	.short	0x0018
        /*00c8*/ 	.byte	0x00, 0xf0, 0x11, 0x00


	//----- nvinfo : EIATTR_KPARAM_INFO
	.align		4
.L_31:
        /*00cc*/ 	.byte	0x04, 0x17
        /*00ce*/ 	.short	(.L_33 - .L_32)
.L_32:
        /*00d0*/ 	.word	0x00000000
        /*00d4*/ 	.short	0x0002
        /*00d6*/ 	.short	0x0010
        /*00d8*/ 	.byte	0x00, 0xf4, 0x21, 0x00


	//----- nvinfo : EIATTR_KPARAM_INFO
	.align		4
.L_33:
        /*00dc*/ 	.byte	0x04, 0x17
        /*00de*/ 	.short	(.L_35 - .L_34)
.L_34:
        /*00e0*/ 	.word	0x00000000
        /*00e4*/ 	.short	0x0001
        /*00e6*/ 	.short	0x0008
        /*00e8*/ 	.byte	0x00, 0xf4, 0x21, 0x00


	//----- nvinfo : EIATTR_KPARAM_INFO
	.align		4
.L_35:
        /*00ec*/ 	.byte	0x04, 0x17
        /*00ee*/ 	.short	(.L_37 - .L_36)
.L_36:
        /*00f0*/ 	.word	0x00000000
        /*00f4*/ 	.short	0x0000
        /*00f6*/ 	.short	0x0000
        /*00f8*/ 	.byte	0x00, 0xf4, 0x21, 0x00


	//----- nvinfo : EIATTR_MAXREG_COUNT
	.align		4
.L_37:
        /*00fc*/ 	.byte	0x03, 0x1b
        /*00fe*/ 	.short	0x00ff


	//----- nvinfo : EIATTR_NUM_BARRIERS
	.align		4
        /*0100*/ 	.byte	0x02, 0x4c
        /*0102*/ 	.byte	0x01
	.zero		1


	//----- nvinfo : EIATTR_ANNOTATIONS
	.align		4
        /*0104*/ 	.byte	0x04, 0x55
        /*0106*/ 	.short	(.L_39 - .L_38)


	//   ....[0]....
.L_38:
        /*0108*/ 	.word	0x00000001
        /*010c*/ 	.byte	0x60, 0x26, 0x00, 0x00, 0x01, 0x00, 0x00, 0x00, 0xa0, 0x26, 0x00, 0x00, 0x01, 0x00, 0x00, 0x00
        /* <DEDUP_REMOVED lines=633> */
        /*28ac*/ 	.byte	0x80, 0x58, 0x01, 0x00


	//----- nvinfo : EIATTR_MERCURY_ISA_VERSION
	.align		4
.L_39:
        /*28b0*/ 	.byte	0x03, 0x5f
        /*28b2*/ 	.short	0x0000


	//----- nvinfo : EIATTR_EXIT_INSTR_OFFSETS
	.align		4
        /*28b4*/ 	.byte	0x04, 0x1c
        /*28b6*/ 	.short	(.L_41 - .L_40)


	//   ....[0]....
.L_40:
        /*28b8*/ 	.word	0x00018a70


	//   ....[1]....
        /*28bc*/ 	.word	0x00018a90


	//----- nvinfo : EIATTR_REQNTID
	.align		4
.L_41:
        /*28c0*/ 	.byte	0x04, 0x10
        /*28c2*/ 	.short	(.L_43 - .L_42)
.L_42:
        /*28c4*/ 	.word	0x00000080
        /*28c8*/ 	.word	0x00000001
        /*28cc*/ 	.word	0x00000001
.L_43:


//--------------------- .nv.callgraph             --------------------------
	.section	.nv.callgraph,"",@"SHT_CUDA_CALLGRAPH"
	.align	4
	.sectionentsize	8
	.align		4
        /*0000*/ 	.word	0x00000000
	.align		4
        /*0004*/ 	.word	0xffffffff
	.align		4
        /*0008*/ 	.word	0x00000000
	.align		4
        /*000c*/ 	.word	0xfffffffe
	.align		4
        /*0010*/ 	.word	0x00000000
	.align		4
        /*0014*/ 	.word	0xfffffffd
	.align		4
        /*0018*/ 	.word	0x00000000
	.align		4
        /*001c*/ 	.word	0xfffffffc


//--------------------- .nv.rel.action            --------------------------
	.section	.nv.rel.action,"",@"SHT_CUDA_RELOCINFO"
	.align	8
	.sectionentsize	8
        /*0000*/ 	.byte	0x73, 0x00, 0x00, 0x00, 0x00, 0x00, 0x00, 0x00, 0x00, 0x00, 0x00, 0x11, 0x25, 0x00, 0x05, 0x36


//--------------------- .nv.constant0.matmul_kernel --------------------------
	.section	.nv.constant0.matmul_kernel,"a",@progbits
	.sectionflags	@""
	.align	4
.nv.constant0.matmul_kernel:
	.zero		432


//--------------------- .text.matmul_kernel       --------------------------
	.section	.text.matmul_kernel,"ax",@progbits
	.sectioninfo	@"SHI_REGISTERS=255"
	.align	128
        .global         matmul_kernel
        .type           matmul_kernel,@function
        .size           matmul_kernel,(.L_x_3 - matmul_kernel)
        .other          matmul_kernel,@"STO_CUDA_ENTRY STV_DEFAULT"
matmul_kernel:
.text.matmul_kernel:
[----:B------:R-:W-:Y:S02]  /*0000*/  IMAD.MOV.U32 R1, RZ, RZ, c[0x0][0x28] ;  /* 0x00000a00ff017624 */ /* 0x000fe400078e00ff */
[----:B------:R-:W-:Y:S01]  /*0010*/  IMAD.MOV.U32 R0, RZ, RZ, c[0x0][0x17c] ;  /* 0x00005f00ff007624 */ /* 0x000fe200078e00ff */
[----:B------:R-:W1:Y:S01]  /*0020*/  S2R R7, SR_CTAID.X ;  /* 0x0000000000077919 */ /* 0x000e620000002500 */
[----:B------:R-:W-:Y:S01]  /*0030*/  IMAD.MOV.U32 R192, RZ, RZ, c[0x0][0x188] ;  /* 0x00006200ffc07624 */ /* 0x000fe200078e00ff */
[----:B------:R-:W-:Y:S01]  /*0040*/  ULDC.64 UR4, c[0x0][0x118] ;  /* 0x0000460000047ab9 */ /* 0x000fe20000000a00 */
[----:B------:R-:W-:Y:S01]  /*0050*/  IADD3 R1, R1, -0x5a8, RZ ;  /* 0xfffffa5801017810 */ /* 0x000fe20007ffe0ff */
[----:B------:R-:W2:Y:S01]  /*0060*/  S2R R252, SR_TID.X ;  /* 0x0000000000fc7919 */ /* 0x000ea20000002100 */
[----:B------:R-:W-:Y:S01]  /*0070*/  IADD3 R0, R0, 0x3f, RZ ;  /* 0x0000003f00007810 */ /* 0x000fe20007ffe0ff */
[C---:B------:R-:W-:Y:S02]  /*0080*/  IMAD R97, R192.reuse, 0x1c, RZ ;  /* 0x0000001cc0617824 */ /* 0x040fe400078e02ff */
[C---:B------:R-:W-:Y:S01]  /*0090*/  IMAD.SHL.U32 R83, R192.reuse, 0x20, RZ ;  /* 0x00000020c0537824 */ /* 0x040fe200078e00ff */
[----:B------:R-:W-:Y:S01]  /*00a0*/  SHF.R.S32.HI R3, RZ, 0x1f, R0 ;  /* 0x0000001fff037819 */ /* 0x000fe20000011400 */
[----:B------:R-:W-:-:S02]  /*00b0*/  IMAD R109, R192, 0x24, RZ ;  /* 0x00000024c06d7824 */ /* 0x000fc400078e02ff */
[C---:B------:R-:W-:Y:S01]  /*00c0*/  IMAD R105, R192.reuse, 0x28, RZ ;  /* 0x00000028c0697824 */ /* 0x040fe200078e02ff */
[----:B------:R-:W-:Y:S01]  /*00d0*/  LEA.HI R3, R3, R0, RZ, 0x6 ;  /* 0x0000000003037211 */ /* 0x000fe200078f30ff */
[C---:B------:R-:W-:Y:S02]  /*00e0*/  IMAD R121, R192.reuse, 0x2c, RZ ;  /* 0x0000002cc0797824 */ /* 0x040fe400078e02ff */
[C---:B------:R-:W-:Y:S01]  /*00f0*/  IMAD R113, R192.reuse, 0x30, RZ ;  /* 0x00000030c0717824 */ /* 0x040fe200078e02ff */
[----:B------:R-:W-:Y:S01]  /*0100*/  SHF.R.S32.HI R3, RZ, 0x6, R3 ;  /* 0x00000006ff037819 */ /* 0x000fe20000011403 */
[C---:B------:R-:W-:Y:S02]  /*0110*/  IMAD R209, R192.reuse, 0x34, RZ ;  /* 0x00000034c0d17824 */ /* 0x040fe400078e02ff */
[C---:B------:R-:W-:Y:S02]  /*0120*/  IMAD R181, R192.reuse, 0x38, RZ ;  /* 0x00000038c0b57824 */ /* 0x040fe400078e02ff */
[----:B------:R-:W-:Y:S01]  /*0130*/  IMAD.SHL.U32 R4, R3, 0x8, RZ ;  /* 0x0000000803047824 */ /* 0x000fe200078e00ff */
[----:B-1----:R-:W-:Y:S01]  /*0140*/  IABS R8, R7 ;  /* 0x0000000700087213 */ /* 0x002fe20000000000 */
[----:B------:R-:W-:-:S03]  /*0150*/  IMAD R217, R192, 0x3c, RZ ;  /* 0x0000003cc0d97824 */ /* 0x000fc600078e02ff */
[-C--:B------:R-:W-:Y:S01]  /*0160*/  IABS R5, R4.reuse ;  /* 0x0000000400057213 */ /* 0x080fe20000000000 */
[C---:B------:R-:W-:Y:S01]  /*0170*/  IMAD R225, R192.reuse, 0x5, RZ ;  /* 0x00000005c0e17824 */ /* 0x040fe200078e02ff */
[----:B------:R-:W-:Y:S01]  /*0180*/  IABS R10, R4 ;  /* 0x00000004000a7213 */ /* 0x000fe20000000000 */
[----:B------:R-:W-:Y:S01]  /*0190*/  IMAD R221, R192, 0x9, RZ ;  /* 0x00000009c0dd7824 */ /* 0x000fe200078e02ff */
[----:B------:R-:W1:Y:S01]  /*01a0*/  I2F.RP R0, R5 ;  /* 0x0000000500007306 */ /* 0x000e620000209400 */
[----:B--2---:R-:W-:Y:S01]  /*01b0*/  LOP3.LUT R52, R252, 0x7f, RZ, 0xc0, !PT ;  /* 0x0000007ffc347812 */ /* 0x004fe200078ec0ff */
[----:B------:R-:W-:Y:S01]  /*01c0*/  IMAD R233, R192, 0xd, RZ ;  /* 0x0000000dc0e97824 */ /* 0x000fe200078e02ff */
[----:B------:R-:W-:Y:S01]  /*01d0*/  LOP3.LUT R26, R252, 0x3f, RZ, 0xc0, !PT ;  /* 0x0000003ffc1a7812 */ /* 0x000fe200078ec0ff */
[----:B------:R-:W-:Y:S02]  /*01e0*/  IMAD R229, R192, 0x11, RZ ;  /* 0x00000011c0e57824 */ /* 0x000fe400078e02ff */
[----:B------:R-:W-:-:S02]  /*01f0*/  IMAD.SHL.U32 R196, R52, 0x4, RZ ;  /* 0x0000000434c47824 */ /* 0x000fc400078e00ff */
[C---:B------:R-:W-:Y:S02]  /*0200*/  IMAD R241, R192.reuse, 0x15, RZ ;  /* 0x00000015c0f17824 */ /* 0x040fe400078e02ff */
[C---:B------:R-:W-:Y:S02]  /*0210*/  IMAD R237, R192.reuse, 0x19, RZ ;  /* 0x00000019c0ed7824 */ /* 0x040fe400078e02ff */
[C---:B------:R-:W-:Y:S02]  /*0220*/  IMAD R245, R192.reuse, 0x1d, RZ ;  /* 0x0000001dc0f57824 */ /* 0x040fe400078e02ff */
[C---:B------:R-:W-:Y:S01]  /*0230*/  IMAD R123, R192.reuse, 0x21, RZ ;  /* 0x00000021c07b7824 */ /* 0x040fe200078e02ff */
[----:B-1----:R-:W1:Y:S01]  /*0240*/  MUFU.RCP R0, R0 ;  /* 0x0000000000007308 */ /* 0x002e620000001000 */
[C---:B------:R-:W-:Y:S02]  /*0250*/  IMAD R127, R192.reuse, 0x25, RZ ;  /* 0x00000025c07f7824 */ /* 0x040fe400078e02ff */
[----:B------:R-:W-:-:S02]  /*0260*/  IMAD R131, R192, 0x29, RZ ;  /* 0x00000029c0837824 */ /* 0x000fc400078e02ff */
[C---:B------:R-:W-:Y:S02]  /*0270*/  IMAD R137, R192.reuse, 0x2d, RZ ;  /* 0x0000002dc0897824 */ /* 0x040fe400078e02ff */
[C---:B------:R-:W-:Y:S02]  /*0280*/  IMAD R141, R192.reuse, 0x31, RZ ;  /* 0x00000031c08d7824 */ /* 0x040fe400078e02ff */
[C---:B------:R-:W-:Y:S02]  /*0290*/  IMAD R145, R192.reuse, 0x35, RZ ;  /* 0x00000035c0917824 */ /* 0x040fe400078e02ff */
[C---:B------:R-:W-:Y:S02]  /*02a0*/  IMAD R149, R192.reuse, 0x39, RZ ;  /* 0x00000039c0957824 */ /* 0x040fe400078e02ff */
[C---:B------:R-:W-:Y:S02]  /*02b0*/  IMAD R153, R192.reuse, 0x3d, RZ ;  /* 0x0000003dc0997824 */ /* 0x040fe400078e02ff */
[----:B------:R-:W-:Y:S01]  /*02c0*/  IMAD.SHL.U32 R183, R192, 0x2, RZ ;  /* 0x00000002c0b77824 */ /* 0x000fe200078e00ff */
[----:B-1----:R-:W-:Y:S01]  /*02d0*/  IADD3 R2, R0, 0xffffffe, RZ ;  /* 0x0ffffffe00027810 */ /* 0x002fe20007ffe0ff */
[----:B------:R-:W-:-:S02]  /*02e0*/  IMAD.MOV R0, RZ, RZ, -R10 ;  /* 0x000000ffff007224 */ /* 0x000fc400078e0a0a */
[C---:B------:R-:W-:Y:S01]  /*02f0*/  IMAD R87, R192.reuse, 0x6, RZ ;  /* 0x00000006c0577824 */ /* 0x040fe200078e02ff */
[----:B------:R1:W2:Y:S01]  /*0300*/  F2I.FTZ.U32.TRUNC.NTZ R3, R2 ;  /* 0x0000000200037305 */ /* 0x0002a2000021f000 */
[C---:B------:R-:W-:Y:S02]  /*0310*/  IMAD R71, R192.reuse, 0xa, RZ ;  /* 0x0000000ac0477824 */ /* 0x040fe400078e02ff */
[C---:B------:R-:W-:Y:S02]  /*0320*/  IMAD R91, R192.reuse, 0x2a, RZ ;  /* 0x0000002ac05b7824 */ /* 0x040fe400078e02ff */
[C---:B------:R-:W-:Y:S02]  /*0330*/  IMAD R95, R192.reuse, 0x2e, RZ ;  /* 0x0000002ec05f7824 */ /* 0x040fe400078e02ff */
[----:B------:R-:W-:Y:S01]  /*0340*/  IMAD R194, R192, 0x32, RZ ;  /* 0x00000032c0c27824 */ /* 0x000fe200078e02ff */
[----:B-1----:R-:W-:Y:S01]  /*0350*/  MOV R2, RZ ;  /* 0x000000ff00027202 */ /* 0x002fe20000000f00 */
[----:B--2---:R-:W-:-:S04]  /*0360*/  IMAD.MOV R6, RZ, RZ, -R3 ;  /* 0x000000ffff067224 */ /* 0x004fc800078e0a03 */
[----:B------:R-:W-:Y:S02]  /*0370*/  IMAD R9, R6, R5, RZ ;  /* 0x0000000506097224 */ /* 0x000fe400078e02ff */
[----:B------:R-:W-:Y:S01]  /*0380*/  IMAD.MOV.U32 R6, RZ, RZ, R8 ;  /* 0x000000ffff067224 */ /* 0x000fe200078e0008 */
[----:B------:R-:W-:Y:S01]  /*0390*/  IABS R8, c[0x0][0x17c] ;  /* 0x00005f0000087a13 */ /* 0x000fe20000000000 */
[----:B------:R-:W-:-:S06]  /*03a0*/  IMAD.HI.U32 R3, R3, R9, R2 ;  /* 0x0000000903037227 */ /* 0x000fcc00078e0002 */
[----:B------:R-:W-:-:S04]  /*03b0*/  IMAD.HI.U32 R3, R3, R6, RZ ;  /* 0x0000000603037227 */ /* 0x000fc800078e00ff */
[----:B------:R-:W-:-:S05]  /*03c0*/  IMAD R0, R3, R0, R6 ;  /* 0x0000000003007224 */ /* 0x000fca00078e0206 */
[----:B------:R-:W-:-:S13]  /*03d0*/  ISETP.GT.U32.AND P1, PT, R5, R0, PT ;  /* 0x000000000500720c */ /* 0x000fda0003f24070 */
[----:B------:R-:W-:Y:S01]  /*03e0*/  @!P1 IMAD.IADD R0, R0, 0x1, -R5 ;  /* 0x0000000100009824 */ /* 0x000fe200078e0a05 */
[----:B------:R-:W-:Y:S02]  /*03f0*/  @!P1 IADD3 R3, R3, 0x1, RZ ;  /* 0x0000000103039810 */ /* 0x000fe40007ffe0ff */
[----:B------:R-:W-:Y:S02]  /*0400*/  ISETP.NE.AND P1, PT, R4, RZ, PT ;  /* 0x000000ff0400720c */ /* 0x000fe40003f25270 */
[----:B------:R-:W-:Y:S02]  /*0410*/  ISETP.GE.U32.AND P0, PT, R0, R5, PT ;  /* 0x000000050000720c */ /* 0x000fe40003f06070 */
[----:B------:R-:W-:-:S04]  /*0420*/  LOP3.LUT R0, R7, R4, RZ, 0x3c, !PT ;  /* 0x0000000407007212 */ /* 0x000fc800078e3cff */
[----:B------:R-:W-:Y:S01]  /*0430*/  ISETP.GE.AND P2, PT, R0, RZ, PT ;  /* 0x000000ff0000720c */ /* 0x000fe20003f46270 */
[----:B------:R-:W-:-:S05]  /*0440*/  IMAD.MOV.U32 R0, RZ, RZ, c[0x0][0x178] ;  /* 0x00005e00ff007624 */ /* 0x000fca00078e00ff */
[----:B------:R-:W-:Y:S02]  /*0450*/  IADD3 R0, R0, 0xff, RZ ;  /* 0x000000ff00007810 */ /* 0x000fe40007ffe0ff */
[----:B------:R-:W-:-:S05]  /*0460*/  @P0 IADD3 R3, R3, 0x1, RZ ;  /* 0x0000000103030810 */ /* 0x000fca0007ffe0ff */
[----:B------:R-:W-:Y:S01]  /*0470*/  IMAD.MOV.U32 R2, RZ, RZ, R3 ;  /* 0x000000ffff027224 */ /* 0x000fe200078e0003 */
[----:B------:R-:W-:-:S03]  /*0480*/  SHF.R.S32.HI R3, RZ, 0x1f, R0 ;  /* 0x0000001fff037819 */ /* 0x000fc60000011400 */
[----:B------:R-:W-:Y:S01]  /*0490*/  @!P2 IMAD.MOV R2, RZ, RZ, -R2 ;  /* 0x000000ffff02a224 */ /* 0x000fe200078e0a02 */
[----:B------:R-:W-:Y:S02]  /*04a0*/  @!P1 LOP3.LUT R2, RZ, R4, RZ, 0x33, !PT ;  /* 0x00000004ff029212 */ /* 0x000fe400078e33ff */
[----:B------:R-:W-:Y:S02]  /*04b0*/  LEA.HI R3, R3, R0, RZ, 0x8 ;  /* 0x0000000003037211 */ /* 0x000fe400078f40ff */
[----:B------:R-:W-:-:S04]  /*04c0*/  SHF.L.U32 R10, R2, 0x3, RZ ;  /* 0x00000003020a7819 */ /* 0x000fc800000006ff */
[----:B------:R-:W-:-:S04]  /*04d0*/  LEA.HI.SX32 R3, R3, -R10, 0x18 ;  /* 0x8000000a03037211 */ /* 0x000fc800078fc2ff */
[----:B------:R-:W-:Y:S01]  /*04e0*/  IMNMX R13, R3, 0x8, PT ;  /* 0x00000008030d7817 */ /* 0x000fe20003800200 */
[----:B------:R-:W-:Y:S02]  /*04f0*/  IMAD.MOV R3, RZ, RZ, -R2 ;  /* 0x000000ffff037224 */ /* 0x000fe400078e0a02 */
[----:B------:R-:W-:Y:S01]  /*0500*/  IMAD.MOV.U32 R2, RZ, RZ, R8 ;  /* 0x000000ffff027224 */ /* 0x000fe200078e0008 */
[----:B------:R-:W-:Y:S01]  /*0510*/  IABS R11, R13 ;  /* 0x0000000d000b7213 */ /* 0x000fe20000000000 */
[----:B------:R-:W-:Y:S01]  /*0520*/  IMAD R12, R4, R3, R7 ;  /* 0x00000003040c7224 */ /* 0x000fe200078e0207 */
[----:B------:R-:W-:Y:S01]  /*0530*/  IABS R7, c[0x0][0x178] ;  /* 0x00005e0000077a13 */ /* 0x000fe20000000000 */
[----:B------:R-:W-:Y:S01]  /*0540*/  IMAD.MOV.U32 R4, RZ, RZ, RZ ;  /* 0x000000ffff047224 */ /* 0x000fe200078e00ff */
[----:B------:R-:W1:Y:S08]  /*0550*/  I2F.RP R0, R11 ;  /* 0x0000000b00007306 */ /* 0x000e700000209400 */
[----:B------:R-:W2:Y:S08]  /*0560*/  I2F.RP R9, R2 ;  /* 0x0000000200097306 */ /* 0x000eb00000209400 */
[----:B-1----:R-:W1:Y:S08]  /*0570*/  MUFU.RCP R0, R0 ;  /* 0x0000000000007308 */ /* 0x002e700000001000 */
[----:B--2---:R-:W-:Y:S01]  /*0580*/  MUFU.RCP R9, R9 ;  /* 0x0000000900097308 */ /* 0x004fe20000001000 */
[----:B-1----:R-:W-:-:S02]  /*0590*/  IADD3 R5, R0, 0xffffffe, RZ ;  /* 0x0ffffffe00057810 */ /* 0x002fc40007ffe0ff */
[----:B------:R-:W-:-:S05]  /*05a0*/  IABS R0, R12 ;  /* 0x0000000c00007213 */ /* 0x000fca0000000000 */
[----:B------:R-:W1:Y:S02]  /*05b0*/  F2I.FTZ.U32.TRUNC.NTZ R5, R5 ;  /* 0x0000000500057305 */ /* 0x000e64000021f000 */
[----:B-1----:R-:W-:-:S04]  /*05c0*/  IMAD.MOV R6, RZ, RZ, -R5 ;  /* 0x000000ffff067224 */ /* 0x002fc800078e0a05 */
[----:B------:R-:W-:Y:S01]  /*05d0*/  IMAD R3, R6, R11, RZ ;  /* 0x0000000b06037224 */ /* 0x000fe200078e02ff */
[----:B------:R-:W-:-:S03]  /*05e0*/  IABS R6, R13 ;  /* 0x0000000d00067213 */ /* 0x000fc60000000000 */
[----:B------:R-:W-:Y:S01]  /*05f0*/  IMAD.HI.U32 R4, R5, R3, R4 ;  /* 0x0000000305047227 */ /* 0x000fe200078e0004 */
[----:B------:R-:W-:-:S03]  /*0600*/  MOV R5, R0 ;  /* 0x0000000000057202 */ /* 0x000fc60000000f00 */
[----:B------:R-:W-:Y:S01]  /*0610*/  IMAD.MOV R0, RZ, RZ, -R6 ;  /* 0x000000ffff007224 */ /* 0x000fe200078e0a06 */
[----:B------:R-:W-:Y:S01]  /*0620*/  IADD3 R6, R9, 0xffffffe, RZ ;  /* 0x0ffffffe09067810 */ /* 0x000fe20007ffe0ff */
[----:B------:R-:W-:-:S04]  /*0630*/  IMAD.HI.U32 R4, R4, R5, RZ ;  /* 0x0000000504047227 */ /* 0x000fc800078e00ff */
[----:B------:R-:W-:Y:S02]  /*0640*/  IMAD.MOV.U32 R3, RZ, RZ, R7 ;  /* 0x000000ffff037224 */ /* 0x000fe400078e0007 */
[----:B------:R-:W-:Y:S01]  /*0650*/  IMAD R0, R4, R0, R5 ;  /* 0x0000000004007224 */ /* 0x000fe200078e0205 */
[----:B------:R1:W2:Y:S04]  /*0660*/  F2I.FTZ.U32.TRUNC.NTZ R7, R6 ;  /* 0x0000000600077305 */ /* 0x0002a8000021f000 */
[----:B------:R-:W-:-:S04]  /*0670*/  ISETP.GT.U32.AND P1, PT, R11, R0, PT ;  /* 0x000000000b00720c */ /* 0x000fc80003f24070 */
[----:B------:R-:W3:Y:S01]  /*0680*/  I2F.RP R8, R3 ;  /* 0x0000000300087306 */ /* 0x000ee20000209400 */
[----:B-1----:R-:W-:Y:S02]  /*0690*/  IMAD.MOV.U32 R6, RZ, RZ, RZ ;  /* 0x000000ffff067224 */ /* 0x002fe400078e00ff */
[----:B--2---:R-:W-:-:S06]  /*06a0*/  IMAD.MOV R9, RZ, RZ, -R7 ;  /* 0x000000ffff097224 */ /* 0x004fcc00078e0a07 */
[----:B------:R-:W-:Y:S01]  /*06b0*/  @!P1 IADD3 R4, R4, 0x1, RZ ;  /* 0x0000000104049810 */ /* 0x000fe20007ffe0ff */
[----:B------:R-:W-:Y:S01]  /*06c0*/  @!P1 IMAD.IADD R0, R0, 0x1, -R11 ;  /* 0x0000000100009824 */ /* 0x000fe200078e0a0b */
[----:B------:R-:W-:Y:S01]  /*06d0*/  ISETP.NE.AND P1, PT, R13, RZ, PT ;  /* 0x000000ff0d00720c */ /* 0x000fe20003f25270 */
[----:B------:R-:W-:-:S03]  /*06e0*/  IMAD R9, R9, R2, RZ ;  /* 0x0000000209097224 */ /* 0x000fc600078e02ff */
[----:B------:R-:W-:Y:S01]  /*06f0*/  ISETP.GE.U32.AND P0, PT, R0, R11, PT ;  /* 0x0000000b0000720c */ /* 0x000fe20003f06070 */
[----:B---3--:R-:W1:Y:S01]  /*0700*/  MUFU.RCP R8, R8 ;  /* 0x0000000800087308 */ /* 0x008e620000001000 */
[----:B------:R-:W-:Y:S01]  /*0710*/  LOP3.LUT R0, R12, R13, RZ, 0x3c, !PT ;  /* 0x0000000d0c007212 */ /* 0x000fe200078e3cff */
[----:B------:R-:W-:-:S03]  /*0720*/  IMAD.HI.U32 R6, R7, R9, R6 ;  /* 0x0000000907067227 */ /* 0x000fc600078e0006 */
[----:B------:R-:W-:Y:S02]  /*0730*/  ISETP.GE.AND P2, PT, R0, RZ, PT ;  /* 0x000000ff0000720c */ /* 0x000fe40003f46270 */
[----:B------:R-:W-:-:S04]  /*0740*/  SHF.R.U32.HI R0, RZ, 0x6, R252 ;  /* 0x00000006ff007819 */ /* 0x000fc800000116fc */
[----:B------:R-:W-:Y:S02]  /*0750*/  SGXT.U32 R0, R0, 0x1 ;  /* 0x000000010000781a */ /* 0x000fe40000000000 */
[----:B------:R-:W-:Y:S02]  /*0760*/  @P0 IADD3 R4, R4, 0x1, RZ ;  /* 0x0000000104040810 */ /* 0x000fe40007ffe0ff */
[----:B-1----:R-:W-:-:S03]  /*0770*/  IADD3 R5, R8, 0xffffffe, RZ ;  /* 0x0ffffffe08057810 */ /* 0x002fc60007ffe0ff */
[----:B------:R-:W-:Y:S02]  /*0780*/  IMAD.MOV.U32 R14, RZ, RZ, R4 ;  /* 0x000000ffff0e7224 */ /* 0x000fe400078e0004 */
[----:B------:R-:W-:Y:S01]  /*0790*/  IMAD.MOV.U32 R4, RZ, RZ, RZ ;  /* 0x000000ffff047224 */ /* 0x000fe200078e00ff */
[----:B------:R-:W1:Y:S01]  /*07a0*/  F2I.FTZ.U32.TRUNC.NTZ R5, R5 ;  /* 0x0000000500057305 */ /* 0x000e62000021f000 */
[----:B------:R-:W-:Y:S01]  /*07b0*/  @!P2 IMAD.MOV R14, RZ, RZ, -R14 ;  /* 0x000000ffff0ea224 */ /* 0x000fe200078e0a0e */
[----:B------:R-:W-:-:S05]  /*07c0*/  @!P1 LOP3.LUT R14, RZ, R13, RZ, 0x33, !PT ;  /* 0x0000000dff0e9212 */ /* 0x000fca00078e33ff */
[----:B------:R-:W-:-:S05]  /*07d0*/  IMAD.SHL.U32 R195, R14, 0x40, RZ ;  /* 0x000000400ec37824 */ /* 0x000fca00078e00ff */
[----:B------:R-:W-:Y:S01]  /*07e0*/  LOP3.LUT R8, R195, R0, RZ, 0xfc, !PT ;  /* 0x00000000c3087212 */ /* 0x000fe200078efcff */
[----:B------:R-:W-:Y:S01]  /*07f0*/  IMAD.MOV R0, RZ, RZ, -R14 ;  /* 0x000000ffff007224 */ /* 0x000fe200078e0a0e */
[----:B-1----:R-:W-:-:S03]  /*0800*/  IADD3 R16, RZ, -R5, RZ ;  /* 0x80000005ff107210 */ /* 0x002fc60007ffe0ff */
[----:B------:R-:W-:Y:S01]  /*0810*/  IMAD R0, R13, R0, R12 ;  /* 0x000000000d007224 */ /* 0x000fe200078e020c */
[----:B------:R-:W-:Y:S02]  /*0820*/  IABS R11, R8 ;  /* 0x00000008000b7213 */ /* 0x000fe40000000000 */
[----:B------:R-:W-:Y:S01]  /*0830*/  LOP3.LUT R22, R8, 0x3e, RZ, 0xfc, !PT ;  /* 0x0000003e08167812 */ /* 0x000fe200078efcff */
[----:B------:R-:W-:Y:S01]  /*0840*/  IMAD R7, R16, R3, RZ ;  /* 0x0000000310077224 */ /* 0x000fe200078e02ff */
[----:B------:R-:W-:Y:S01]  /*0850*/  LOP3.LUT R16, R8, 0x2, RZ, 0xfc, !PT ;  /* 0x0000000208107812 */ /* 0x000fe200078efcff */
[----:B------:R-:W-:Y:S01]  /*0860*/  IMAD.IADD R0, R10, 0x1, R0 ;  /* 0x000000010a007824 */ /* 0x000fe200078e0200 */
[----:B------:R-:W-:Y:S01]  /*0870*/  LOP3.LUT R14, R8, 0x4, RZ, 0xfc, !PT ;  /* 0x00000004080e7812 */ /* 0x000fe200078efcff */
[----:B------:R-:W-:Y:S01]  /*0880*/  IMAD.HI.U32 R4, R5, R7, R4 ;  /* 0x0000000705047227 */ /* 0x000fe200078e0004 */
[----:B------:R-:W-:Y:S02]  /*0890*/  IABS R7, R16 ;  /* 0x0000001000077213 */ /* 0x000fe40000000000 */
[----:B------:R-:W-:Y:S01]  /*08a0*/  IABS R21, R22 ;  /* 0x0000001600157213 */ /* 0x000fe20000000000 */
[----:B------:R-:W-:Y:S01]  /*08b0*/  IMAD.HI.U32 R5, R6, R11, RZ ;  /* 0x0000000b06057227 */ /* 0x000fe200078e00ff */
[----:B------:R-:W-:-:S02]  /*08c0*/  IABS R10, R14 ;  /* 0x0000000e000a7213 */ /* 0x000fc40000000000 */
[----:B------:R-:W-:Y:S01]  /*08d0*/  LOP3.LUT R17, R8, 0x6, RZ, 0xfc, !PT ;  /* 0x0000000608117812 */ /* 0x000fe200078efcff */
[----:B------:R-:W-:Y:S01]  /*08e0*/  IMAD.MOV.U32 R13, RZ, RZ, R7 ;  /* 0x000000ffff0d7224 */ /* 0x000fe200078e0007 */
[----:B------:R-:W-:Y:S01]  /*08f0*/  IADD3 R5, -R5, RZ, RZ ;  /* 0x000000ff05057210 */ /* 0x000fe20007ffe1ff */
[----:B------:R-:W-:Y:S01]  /*0900*/  IMAD.HI.U32 R9, R6, R21, RZ ;  /* 0x0000001506097227 */ /* 0x000fe200078e00ff */
[----:B------:R-:W-:Y:S02]  /*0910*/  LOP3.LUT R18, R8, 0x8, RZ, 0xfc, !PT ;  /* 0x0000000808127812 */ /* 0x000fe400078efcff */
[----:B------:R-:W-:Y:S01]  /*0920*/  IABS R12, R17 ;  /* 0x00000011000c7213 */ /* 0x000fe20000000000 */
[----:B------:R-:W-:Y:S01]  /*0930*/  IMAD.HI.U32 R7, R6, R13, RZ ;  /* 0x0000000d06077227 */ /* 0x000fe200078e00ff */
[----:B------:R-:W-:Y:S02]  /*0940*/  IABS R15, R18 ;  /* 0x00000012000f7213 */ /* 0x000fe40000000000 */
[----:B------:R-:W-:Y:S01]  /*0950*/  ISETP.GE.AND P6, PT, R16, RZ, PT ;  /* 0x000000ff1000720c */ /* 0x000fe20003fc6270 */
[----:B------:R-:W-:Y:S01]  /*0960*/  IMAD R5, R2, R5, R11 ;  /* 0x0000000502057224 */ /* 0x000fe200078e020b */
[----:B------:R-:W-:Y:S01]  /*0970*/  LOP3.LUT R16, R8, 0xc, RZ, 0xfc, !PT ;  /* 0x0000000c08107812 */ /* 0x000fe200078efcff */
[----:B------:R-:W-:Y:S01]  /*0980*/  IMAD.MOV.U32 R11, RZ, RZ, R10 ;  /* 0x000000ffff0b7224 */ /* 0x000fe200078e000a */
[----:B------:R-:W-:Y:S01]  /*0990*/  ISETP.GE.AND P4, PT, R14, RZ, PT ;  /* 0x000000ff0e00720c */ /* 0x000fe20003f86270 */
[----:B------:R-:W-:Y:S01]  /*09a0*/  IMAD.MOV R10, RZ, RZ, -R9 ;  /* 0x000000ffff0a7224 */ /* 0x000fe200078e0a09 */
[----:B------:R-:W-:Y:S01]  /*09b0*/  ISETP.GT.U32.AND P1, PT, R2, R5, PT ;  /* 0x000000050200720c */ /* 0x000fe20003f24070 */
[----:B------:R-:W-:Y:S01]  /*09c0*/  IMAD.MOV R9, RZ, RZ, -R7 ;  /* 0x000000ffff097224 */ /* 0x000fe200078e0a07 */
[----:B------:R-:W-:Y:S01]  /*09d0*/  LOP3.LUT R14, R8, 0xa, RZ, 0xfc, !PT ;  /* 0x0000000a080e7812 */ /* 0x000fe200078efcff */
[----:B------:R-:W-:Y:S01]  /*09e0*/  IMAD.HI.U32 R7, R6, R11, RZ ;  /* 0x0000000b06077227 */ /* 0x000fe200078e00ff */
[----:B------:R-:W-:-:S02]  /*09f0*/  IABS R19, R16 ;  /* 0x0000001000137213 */ /* 0x000fc40000000000 */
[----:B------:R-:W-:Y:S01]  /*0a00*/  LOP3.LUT R20, R8, 0xe, RZ, 0xfc, !PT ;  /* 0x0000000e08147812 */ /* 0x000fe200078efcff */
[C---:B------:R-:W-:Y:S01]  /*0a10*/  IMAD R21, R2.reuse, R10, R21 ;  /* 0x0000000a02157224 */ /* 0x040fe200078e0215 */
[----:B------:R-:W-:Y:S01]  /*0a20*/  IADD3 R10, -R7, RZ, RZ ;  /* 0x000000ff070a7210 */ /* 0x000fe20007ffe1ff */
[C---:B------:R-:W-:Y:S01]  /*0a30*/  IMAD R9, R2.reuse, R9, R13 ;  /* 0x0000000902097224 */ /* 0x040fe200078e020d */
[----:B------:R-:W-:Y:S01]  /*0a40*/  ISETP.GE.AND P0, PT, R17, RZ, PT ;  /* 0x000000ff1100720c */ /* 0x000fe20003f06270 */
[----:B------:R-:W-:Y:S01]  /*0a50*/  IMAD.MOV.U32 R13, RZ, RZ, R12 ;  /* 0x000000ffff0d7224 */ /* 0x000fe200078e000c */
[C---:B------:R-:W-:Y:S01]  /*0a60*/  ISETP.GT.U32.AND P3, PT, R2.reuse, R21, PT ;  /* 0x000000150200720c */ /* 0x040fe20003f64070 */
[C---:B------:R-:W-:Y:S01]  /*0a70*/  IMAD R11, R2.reuse, R10, R11 ;  /* 0x0000000a020b7224 */ /* 0x040fe200078e020b */
[----:B------:R-:W-:Y:S01]  /*0a80*/  ISETP.GT.U32.AND P2, PT, R2, R9, PT ;  /* 0x000000090200720c */ /* 0x000fe20003f44070 */
[----:B------:R-:W-:Y:S01]  /*0a90*/  IMAD.HI.U32 R10, R6, R15, RZ ;  /* 0x0000000f060a7227 */ /* 0x000fe200078e00ff */
[----:B------:R-:W-:-:S02]  /*0aa0*/  IABS R17, R14 ;  /* 0x0000000e00117213 */ /* 0x000fc40000000000 */
[----:B------:R-:W-:Y:S01]  /*0ab0*/  ISETP.GT.U32.AND P5, PT, R2, R11, PT ;  /* 0x0000000b0200720c */ /* 0x000fe20003fa4070 */
[----:B------:R-:W-:Y:S01]  /*0ac0*/  @!P1 IMAD.IADD R5, R5, 0x1, -R2 ;  /* 0x0000000105059824 */ /* 0x000fe200078e0a02 */
[----:B------:R-:W-:Y:S01]  /*0ad0*/  IABS R23, R20 ;  /* 0x0000001400177213 */ /* 0x000fe20000000000 */
[----:B------:R-:W-:Y:S01]  /*0ae0*/  IMAD.HI.U32 R7, R6, R13, RZ ;  /* 0x0000000d06077227 */ /* 0x000fe200078e00ff */
[----:B------:R-:W-:-:S03]  /*0af0*/  LOP3.LUT R24, R8, 0x1c, RZ, 0xfc, !PT ;  /* 0x0000001c08187812 */ /* 0x000fc600078efcff */
[--C-:B------:R-:W-:Y:S01]  /*0b00*/  @!P3 IMAD.IADD R21, R21, 0x1, -R2.reuse ;  /* 0x000000011515b824 */ /* 0x100fe200078e0a02 */
[C---:B------:R-:W-:Y:S01]  /*0b10*/  ISETP.GT.U32.AND P3, PT, R2.reuse, R5, PT ;  /* 0x000000050200720c */ /* 0x040fe20003f64070 */
[----:B------:R-:W-:Y:S01]  /*0b20*/  @!P2 IMAD.IADD R9, R9, 0x1, -R2 ;  /* 0x000000010909a824 */ /* 0x000fe200078e0a02 */
[----:B------:R-:W-:Y:S01]  /*0b30*/  IABS R35, R24 ;  /* 0x0000001800237213 */ /* 0x000fe20000000000 */
[----:B------:R-:W-:Y:S01]  /*0b40*/  IMAD.MOV R10, RZ, RZ, -R10 ;  /* 0x000000ffff0a7224 */ /* 0x000fe200078e0a0a */
[C---:B------:R-:W-:Y:S01]  /*0b50*/  ISETP.GT.U32.AND P1, PT, R2.reuse, R21, PT ;  /* 0x000000150200720c */ /* 0x040fe20003f24070 */
[----:B------:R-:W-:Y:S01]  /*0b60*/  IMAD.MOV R7, RZ, RZ, -R7 ;  /* 0x000000ffff077224 */ /* 0x000fe200078e0a07 */
[----:B------:R-:W-:Y:S01]  /*0b70*/  @!P5 IADD3 R11, R11, -R2, RZ ;  /* 0x800000020b0bd210 */ /* 0x000fe20007ffe0ff */
[C---:B------:R-:W-:Y:S01]  /*0b80*/  IMAD R15, R2.reuse, R10, R15 ;  /* 0x0000000a020f7224 */ /* 0x040fe200078e020f */
[----:B------:R-:W-:Y:S01]  /*0b90*/  ISETP.GT.U32.AND P5, PT, R2, R9, PT ;  /* 0x000000090200720c */ /* 0x000fe20003fa4070 */
[----:B------:R-:W-:Y:S01]  /*0ba0*/  IMAD.HI.U32 R10, R6, R19, RZ ;  /* 0x00000013060a7227 */ /* 0x000fe200078e00ff */
[----:B------:R-:W-:-:S03]  /*0bb0*/  ISETP.GT.U32.AND P2, PT, R2, R11, PT ;  /* 0x0000000b0200720c */ /* 0x000fc60003f44070 */
[----:B------:R-:W-:Y:S01]  /*0bc0*/  IMAD R13, R2, R7, R13 ;  /* 0x00000007020d7224 */ /* 0x000fe200078e020d */
[----:B------:R-:W-:Y:S01]  /*0bd0*/  IADD3 R12, -R10, RZ, RZ ;  /* 0x000000ff0a0c7210 */ /* 0x000fe20007ffe1ff */
[----:B------:R-:W-:-:S04]  /*0be0*/  IMAD.HI.U32 R7, R6, R17, RZ ;  /* 0x0000001106077227 */ /* 0x000fc800078e00ff */
[----:B------:R-:W-:Y:S01]  /*0bf0*/  @!P1 IMAD.IADD R21, R21, 0x1, -R2 ;  /* 0x0000000115159824 */ /* 0x000fe200078e0a02 */
[----:B------:R-:W-:Y:S01]  /*0c00*/  ISETP.GT.U32.AND P1, PT, R2, R13, PT ;  /* 0x0000000d0200720c */ /* 0x000fe20003f24070 */
[----:B------:R-:W-:-:S04]  /*0c10*/  IMAD.HI.U32 R10, R6, R23, RZ ;  /* 0x00000017060a7227 */ /* 0x000fc800078e00ff */
[----:B------:R-:W-:Y:S02]  /*0c20*/  IMAD.MOV R7, RZ, RZ, -R7 ;  /* 0x000000ffff077224 */ /* 0x000fe400078e0a07 */
[--C-:B------:R-:W-:Y:S01]  /*0c30*/  @!P3 IMAD.IADD R5, R5, 0x1, -R2.reuse ;  /* 0x000000010505b824 */ /* 0x100fe200078e0a02 */
[----:B------:R-:W-:Y:S01]  /*0c40*/  ISETP.GE.AND P3, PT, R8, RZ, PT ;  /* 0x000000ff0800720c */ /* 0x000fe20003f66270 */
[----:B------:R-:W-:Y:S01]  /*0c50*/  @!P5 IMAD.IADD R9, R9, 0x1, -R2 ;  /* 0x000000010909d824 */ /* 0x000fe200078e0a02 */
[C---:B------:R-:W-:Y:S01]  /*0c60*/  ISETP.GT.U32.AND P5, PT, R2.reuse, R15, PT ;  /* 0x0000000f0200720c */ /* 0x040fe20003fa4070 */
[C---:B------:R-:W-:Y:S02]  /*0c70*/  IMAD R19, R2.reuse, R12, R19 ;  /* 0x0000000c02137224 */ /* 0x040fe400078e0213 */
[----:B------:R-:W-:Y:S02]  /*0c80*/  IMAD.MOV R10, RZ, RZ, -R10 ;  /* 0x000000ffff0a7224 */ /* 0x000fe400078e0a0a */
[----:B------:R-:W-:-:S02]  /*0c90*/  IMAD R17, R2, R7, R17 ;  /* 0x0000000702117224 */ /* 0x000fc400078e0211 */
[----:B------:R-:W-:Y:S02]  /*0ca0*/  IMAD.MOV.U32 R7, RZ, RZ, R5 ;  /* 0x000000ffff077224 */ /* 0x000fe400078e0005 */
[--C-:B------:R-:W-:Y:S01]  /*0cb0*/  @!P2 IMAD.IADD R11, R11, 0x1, -R2.reuse ;  /* 0x000000010b0ba824 */ /* 0x100fe200078e0a02 */
[----:B------:R-:W-:Y:S01]  /*0cc0*/  ISETP.GE.AND P2, PT, R22, RZ, PT ;  /* 0x000000ff1600720c */ /* 0x000fe20003f46270 */
[C---:B------:R-:W-:Y:S01]  /*0cd0*/  IMAD R5, R2.reuse, R10, R23 ;  /* 0x0000000a02057224 */ /* 0x040fe200078e0217 */
[----:B------:R-:W-:Y:S01]  /*0ce0*/  @!P3 IADD3 R7, -R7, RZ, RZ ;  /* 0x000000ff0707b210 */ /* 0x000fe20007ffe1ff */
[----:B------:R-:W-:Y:S01]  /*0cf0*/  @!P6 IMAD.MOV R9, RZ, RZ, -R9 ;  /* 0x000000ffff09e224 */ /* 0x000fe200078e0a09 */
[C---:B------:R-:W-:Y:S01]  /*0d00*/  ISETP.GT.U32.AND P6, PT, R2.reuse, R19, PT ;  /* 0x000000130200720c */ /* 0x040fe20003fc4070 */
[----:B------:R-:W-:Y:S01]  /*0d10*/  @!P4 IMAD.MOV R11, RZ, RZ, -R11 ;  /* 0x000000ffff0bc224 */ /* 0x000fe200078e0a0b */
[----:B------:R-:W-:Y:S01]  /*0d20*/  ISETP.GT.U32.AND P4, PT, R2, R5, PT ;  /* 0x000000050200720c */ /* 0x000fe20003f84070 */
[--C-:B------:R-:W-:Y:S01]  /*0d30*/  @!P1 IMAD.IADD R13, R13, 0x1, -R2.reuse ;  /* 0x000000010d0d9824 */ /* 0x100fe200078e0a02 */
[----:B------:R-:W-:Y:S01]  /*0d40*/  ISETP.GE.AND P1, PT, R18, RZ, PT ;  /* 0x000000ff1200720c */ /* 0x000fe20003f26270 */
[----:B------:R-:W-:Y:S01]  /*0d50*/  IMAD.MOV.U32 R69, RZ, RZ, R21 ;  /* 0x000000ffff457224 */ /* 0x000fe200078e0015 */
[----:B------:R-:W-:Y:S01]  /*0d60*/  LOP3.LUT R18, R8, 0x10, RZ, 0xfc, !PT ;  /* 0x0000001008127812 */ /* 0x000fe200078efcff */
[----:B------:R-:W-:Y:S01]  /*0d70*/  @!P5 IMAD.IADD R15, R15, 0x1, -R2 ;  /* 0x000000010f0fd824 */ /* 0x000fe200078e0a02 */
[----:B------:R-:W-:Y:S01]  /*0d80*/  ISETP.GT.U32.AND P3, PT, R2, R13, PT ;  /* 0x0000000d0200720c */ /* 0x000fe20003f64070 */
[----:B------:R-:W-:Y:S01]  /*0d90*/  @!P2 IMAD.MOV R69, RZ, RZ, -R69 ;  /* 0x000000ffff45a224 */ /* 0x000fe200078e0a45 */
[----:B------:R-:W-:Y:S01]  /*0da0*/  IABS R23, R18 ;  /* 0x0000001200177213 */ /* 0x000fe20000000000 */
[----:B------:R-:W-:Y:S01]  /*0db0*/  IMAD R197, R0, 0x100, R52 ;  /* 0x0000010000c57824 */ /* 0x000fe200078e0234 */
[C---:B------:R-:W-:Y:S01]  /*0dc0*/  ISETP.GT.U32.AND P2, PT, R2.reuse, R17, PT ;  /* 0x000000110200720c */ /* 0x040fe20003f44070 */
[--C-:B------:R-:W-:Y:S01]  /*0dd0*/  @!P6 IMAD.IADD R19, R19, 0x1, -R2.reuse ;  /* 0x000000011313e824 */ /* 0x100fe200078e0a02 */
[----:B------:R-:W-:Y:S01]  /*0de0*/  ISETP.GT.U32.AND P5, PT, R2, R15, PT ;  /* 0x0000000f0200720c */ /* 0x000fe20003fa4070 */
[----:B------:R-:W-:Y:S01]  /*0df0*/  @!P4 IMAD.IADD R5, R5, 0x1, -R2 ;  /* 0x000000010505c824 */ /* 0x000fe200078e0a02 */
[----:B------:R-:W-:Y:S01]  /*0e00*/  LOP3.LUT R22, R8, 0x1a, RZ, 0xfc, !PT ;  /* 0x0000001a08167812 */ /* 0x000fe200078efcff */
[----:B------:R-:W-:Y:S01]  /*0e10*/  IMAD.HI.U32 R10, R6, R23, RZ ;  /* 0x00000017060a7227 */ /* 0x000fe200078e00ff */
[----:B------:R-:W-:-:S02]  /*0e20*/  ISETP.GT.U32.AND P4, PT, R2, R19, PT ;  /* 0x000000130200720c */ /* 0x000fc40003f84070 */
[----:B------:R-:W-:Y:S01]  /*0e30*/  IABS R33, R22 ;  /* 0x0000001600217213 */ /* 0x000fe20000000000 */
[----:B------:R-:W-:Y:S01]  /*0e40*/  @!P3 IMAD.IADD R13, R13, 0x1, -R2 ;  /* 0x000000010d0db824 */ /* 0x000fe200078e0a02 */
[----:B------:R-:W-:Y:S01]  /*0e50*/  ISETP.GE.AND P3, PT, R14, RZ, PT ;  /* 0x000000ff0e00720c */ /* 0x000fe20003f66270 */
[----:B------:R-:W-:Y:S01]  /*0e60*/  IMAD.MOV R12, RZ, RZ, -R10 ;  /* 0x000000ffff0c7224 */ /* 0x000fe200078e0a0a */
[----:B------:R-:W-:Y:S01]  /*0e70*/  LOP3.LUT R14, R8, 0x12, RZ, 0xfc, !PT ;  /* 0x00000012080e7812 */ /* 0x000fe200078efcff */
[----:B------:R-:W-:Y:S01]  /*0e80*/  @!P0 IMAD.MOV R13, RZ, RZ, -R13 ;  /* 0x000000ffff0d8224 */ /* 0x000fe200078e0a0d */
[----:B------:R-:W-:Y:S01]  /*0e90*/  @!P2 IADD3 R17, R17, -R2, RZ ;  /* 0x800000021111a210 */ /* 0x000fe20007ffe0ff */
[C---:B------:R-:W-:Y:S01]  /*0ea0*/  IMAD R23, R2.reuse, R12, R23 ;  /* 0x0000000c02177224 */ /* 0x040fe200078e0217 */
[----:B------:R-:W-:Y:S01]  /*0eb0*/  IABS R25, R14 ;  /* 0x0000000e00197213 */ /* 0x000fe20000000000 */
[--C-:B------:R-:W-:Y:S01]  /*0ec0*/  @!P5 IMAD.IADD R15, R15, 0x1, -R2.reuse ;  /* 0x000000010f0fd824 */ /* 0x100fe200078e0a02 */
[C---:B------:R-:W-:Y:S01]  /*0ed0*/  ISETP.GT.U32.AND P6, PT, R2.reuse, R17, PT ;  /* 0x000000110200720c */ /* 0x040fe20003fc4070 */
[----:B------:R-:W-:Y:S01]  /*0ee0*/  @!P4 IMAD.IADD R19, R19, 0x1, -R2 ;  /* 0x000000011313c824 */ /* 0x000fe200078e0a02 */
[----:B------:R-:W-:Y:S01]  /*0ef0*/  ISETP.GT.U32.AND P4, PT, R2, R23, PT ;  /* 0x000000170200720c */ /* 0x000fe20003f84070 */
[----:B------:R-:W-:Y:S01]  /*0f00*/  IMAD.HI.U32 R10, R6, R25, RZ ;  /* 0x00000019060a7227 */ /* 0x000fe200078e00ff */
[----:B------:R-:W-:-:S02]  /*0f10*/  ISETP.GE.AND P5, PT, R16, RZ, PT ;  /* 0x000000ff1000720c */ /* 0x000fc40003fa6270 */
[----:B------:R-:W-:Y:S01]  /*0f20*/  LOP3.LUT R16, R8, 0x14, RZ, 0xfc, !PT ;  /* 0x0000001408107812 */ /* 0x000fe200078efcff */
[----:B------:R-:W-:Y:S01]  /*0f30*/  IMAD.MOV R10, RZ, RZ, -R10 ;  /* 0x000000ffff0a7224 */ /* 0x000fe200078e0a0a */
[C---:B------:R-:W-:Y:S01]  /*0f40*/  ISETP.GT.U32.AND P0, PT, R2.reuse, R5, PT ;  /* 0x000000050200720c */ /* 0x040fe20003f04070 */
[----:B------:R-:W-:Y:S01]  /*0f50*/  @!P1 IMAD.MOV R15, RZ, RZ, -R15 ;  /* 0x000000ffff0f9224 */ /* 0x000fe200078e0a0f */
[----:B------:R-:W-:Y:S01]  /*0f60*/  IABS R27, R16 ;  /* 0x00000010001b7213 */ /* 0x000fe20000000000 */
[----:B------:R-:W-:Y:S01]  /*0f70*/  IMAD R25, R2, R10, R25 ;  /* 0x0000000a02197224 */ /* 0x000fe200078e0219 */
[----:B------:R-:W-:Y:S02]  /*0f80*/  ISETP.GE.AND P2, PT, R20, RZ, PT ;  /* 0x000000ff1400720c */ /* 0x000fe40003f46270 */
[----:B------:R-:W-:Y:S01]  /*0f90*/  LOP3.LUT R20, R8, 0x18, RZ, 0xfc, !PT ;  /* 0x0000001808147812 */ /* 0x000fe200078efcff */
[----:B------:R-:W-:Y:S01]  /*0fa0*/  @!P4 IMAD.IADD R23, R23, 0x1, -R2 ;  /* 0x000000011717c824 */ /* 0x000fe200078e0a02 */
[----:B------:R-:W-:Y:S01]  /*0fb0*/  ISETP.GT.U32.AND P4, PT, R2, R25, PT ;  /* 0x000000190200720c */ /* 0x000fe20003f84070 */
[----:B------:R-:W-:Y:S01]  /*0fc0*/  IMAD.HI.U32 R10, R6, R27, RZ ;  /* 0x0000001b060a7227 */ /* 0x000fe200078e00ff */
[----:B------:R-:W-:-:S02]  /*0fd0*/  @!P6 IADD3 R17, R17, -R2, RZ ;  /* 0x800000021111e210 */ /* 0x000fc40007ffe0ff */
[----:B------:R-:W-:Y:S01]  /*0fe0*/  IABS R31, R20 ;  /* 0x00000014001f7213 */ /* 0x000fe20000000000 */
[----:B------:R-:W-:Y:S01]  /*0ff0*/  IMAD.MOV R12, RZ, RZ, -R10 ;  /* 0x000000ffff0c7224 */ /* 0x000fe200078e0a0a */
[----:B------:R-:W-:Y:S01]  /*1000*/  ISETP.GE.AND P1, PT, R18, RZ, PT ;  /* 0x000000ff1200720c */ /* 0x000fe20003f26270 */
[----:B------:R-:W-:Y:S01]  /*1010*/  @!P3 IMAD.MOV R17, RZ, RZ, -R17 ;  /* 0x000000ffff11b224 */ /* 0x000fe200078e0a11 */
[----:B------:R-:W-:Y:S01]  /*1020*/  LOP3.LUT R18, R8, 0x16, RZ, 0xfc, !PT ;  /* 0x0000001608127812 */ /* 0x000fe200078efcff */
[----:B------:R-:W-:Y:S01]  /*1030*/  IMAD R27, R2, R12, R27 ;  /* 0x0000000c021b7224 */ /* 0x000fe200078e021b */
[----:B------:R-:W-:Y:S01]  /*1040*/  ISETP.GE.AND P6, PT, R14, RZ, PT ;  /* 0x000000ff0e00720c */ /* 0x000fe20003fc6270 */
[----:B------:R-:W-:Y:S01]  /*1050*/  IMAD.HI.U32 R12, R6, R31, RZ ;  /* 0x0000001f060c7227 */ /* 0x000fe200078e00ff */
[----:B------:R-:W-:Y:S02]  /*1060*/  IABS R29, R18 ;  /* 0x00000012001d7213 */ /* 0x000fe40000000000 */
[----:B------:R-:W-:Y:S01]  /*1070*/  IADD3 R198, R197, 0x80, RZ ;  /* 0x00000080c5c67810 */ /* 0x000fe20007ffe0ff */
[--C-:B------:R-:W-:Y:S01]  /*1080*/  @!P4 IMAD.IADD R25, R25, 0x1, -R2.reuse ;  /* 0x000000011919c824 */ /* 0x100fe200078e0a02 */
[----:B------:R-:W-:Y:S01]  /*1090*/  ISETP.GT.U32.AND P4, PT, R2, R23, PT ;  /* 0x000000170200720c */ /* 0x000fe20003f84070 */
[----:B------:R-:W-:Y:S01]  /*10a0*/  @!P0 IMAD.IADD R5, R5, 0x1, -R2 ;  /* 0x0000000105058824 */ /* 0x000fe200078e0a02 */
[----:B------:R-:W-:Y:S01]  /*10b0*/  ISETP.GE.AND P0, PT, R16, RZ, PT ;  /* 0x000000ff1000720c */ /* 0x000fe20003f06270 */
[----:B------:R-:W-:Y:S01]  /*10c0*/  IMAD.MOV R16, RZ, RZ, -R12 ;  /* 0x000000ffff107224 */ /* 0x000fe200078e0a0c */
[----:B------:R-:W-:Y:S01]  /*10d0*/  ISETP.GT.U32.AND P3, PT, R2, R25, PT ;  /* 0x000000190200720c */ /* 0x000fe20003f64070 */
[----:B------:R-:W-:-:S04]  /*10e0*/  IMAD.HI.U32 R10, R6, R29, RZ ;  /* 0x0000001d060a7227 */ /* 0x000fc800078e00ff */
[----:B------:R-:W-:Y:S01]  /*10f0*/  IMAD R31, R2, R16, R31 ;  /* 0x00000010021f7224 */ /* 0x000fe200078e021f */
[----:B------:R-:W-:Y:S01]  /*1100*/  IADD3 R14, -R10, RZ, RZ ;  /* 0x000000ff0a0e7210 */ /* 0x000fe20007ffe1ff */
[----:B------:R-:W-:Y:S01]  /*1110*/  IMAD.MOV.U32 R21, RZ, RZ, R5 ;  /* 0x000000ffff157224 */ /* 0x000fe200078e0005 */
[----:B------:R-:W-:Y:S01]  /*1120*/  LOP3.LUT R16, R8, 0x20, RZ, 0xfc, !PT ;  /* 0x0000002008107812 */ /* 0x000fe200078efcff */
[----:B------:R-:W-:-:S03]  /*1130*/  IMAD.HI.U32 R10, R6, R33, RZ ;  /* 0x00000021060a7227 */ /* 0x000fc600078e00ff */
[----:B------:R-:W-:Y:S01]  /*1140*/  IABS R39, R16 ;  /* 0x0000001000277213 */ /* 0x000fe20000000000 */
[--C-:B------:R-:W-:Y:S01]  /*1150*/  @!P3 IMAD.IADD R25, R25, 0x1, -R2.reuse ;  /* 0x000000011919b824 */ /* 0x100fe200078e0a02 */
[C---:B------:R-:W-:Y:S01]  /*1160*/  ISETP.GT.U32.AND P3, PT, R2.reuse, R31, PT ;  /* 0x0000001f0200720c */ /* 0x040fe20003f64070 */
[----:B------:R-:W-:Y:S01]  /*1170*/  IMAD R5, R2, R14, R29 ;  /* 0x0000000e02057224 */ /* 0x000fe200078e021d */
[----:B------:R-:W-:Y:S01]  /*1180*/  LOP3.LUT R14, R8, 0x1e, RZ, 0xfc, !PT ;  /* 0x0000001e080e7812 */ /* 0x000fe200078efcff */
[----:B------:R-:W-:Y:S01]  /*1190*/  @!P4 IMAD.IADD R23, R23, 0x1, -R2 ;  /* 0x000000011717c824 */ /* 0x000fe200078e0a02 */
[----:B------:R-:W-:Y:S01]  /*11a0*/  @!P2 IADD3 R21, -R21, RZ, RZ ;  /* 0x000000ff1515a210 */ /* 0x000fe20007ffe1ff */
[----:B------:R-:W-:Y:S01]  /*11b0*/  @!P5 IMAD.MOV R19, RZ, RZ, -R19 ;  /* 0x000000ffff13d224 */ /* 0x000fe200078e0a13 */
[C---:B------:R-:W-:Y:S01]  /*11c0*/  ISETP.GT.U32.AND P4, PT, R2.reuse, R5, PT ;  /* 0x000000050200720c */ /* 0x040fe20003f84070 */
[----:B------:R-:W-:Y:S01]  /*11d0*/  IMAD.MOV R10, RZ, RZ, -R10 ;  /* 0x000000ffff0a7224 */ /* 0x000fe200078e0a0a */
[C---:B------:R-:W-:Y:S01]  /*11e0*/  ISETP.GT.U32.AND P5, PT, R2.reuse, R27, PT ;  /* 0x0000001b0200720c */ /* 0x040fe20003fa4070 */
[----:B------:R-:W-:Y:S01]  /*11f0*/  @!P6 IMAD.MOV R25, RZ, RZ, -R25 ;  /* 0x000000ffff19e224 */ /* 0x000fe200078e0a19 */
[----:B------:R-:W-:Y:S01]  /*1200*/  IABS R37, R14 ;  /* 0x0000000e00257213 */ /* 0x000fe20000000000 */
[----:B------:R-:W-:Y:S01]  /*1210*/  IMAD R33, R2, R10, R33 ;  /* 0x0000000a02217224 */ /* 0x000fe200078e0221 */
[----:B------:R-:W-:Y:S01]  /*1220*/  ISETP.GE.AND P2, PT, R18, RZ, PT ;  /* 0x000000ff1200720c */ /* 0x000fe20003f46270 */
[----:B------:R-:W-:Y:S01]  /*1230*/  @!P3 IMAD.IADD R31, R31, 0x1, -R2 ;  /* 0x000000011f1fb824 */ /* 0x000fe200078e0a02 */
[----:B------:R-:W-:Y:S01]  /*1240*/  LOP3.LUT R18, R8, 0x22, RZ, 0xfc, !PT ;  /* 0x0000002208127812 */ /* 0x000fe200078efcff */
[----:B------:R-:W-:Y:S01]  /*1250*/  IMAD.HI.U32 R10, R6, R37, RZ ;  /* 0x00000025060a7227 */ /* 0x000fe200078e00ff */
[----:B------:R-:W-:-:S02]  /*1260*/  ISETP.GT.U32.AND P6, PT, R2, R33, PT ;  /* 0x000000210200720c */ /* 0x000fc40003fc4070 */
[C---:B------:R-:W-:Y:S01]  /*1270*/  ISETP.GT.U32.AND P3, PT, R2.reuse, R31, PT ;  /* 0x0000001f0200720c */ /* 0x040fe20003f64070 */
[----:B------:R-:W-:Y:S01]  /*1280*/  IMAD.MOV R10, RZ, RZ, -R10 ;  /* 0x000000ffff0a7224 */ /* 0x000fe200078e0a0a */
[----:B------:R-:W-:Y:S01]  /*1290*/  @!P4 IADD3 R5, R5, -R2, RZ ;  /* 0x800000020505c210 */ /* 0x000fe20007ffe0ff */
[----:B------:R-:W-:Y:S01]  /*12a0*/  @!P5 IMAD.IADD R27, R27, 0x1, -R2 ;  /* 0x000000011b1bd824 */ /* 0x000fe200078e0a02 */
[----:B------:R-:W-:Y:S01]  /*12b0*/  IABS R41, R18 ;  /* 0x0000001200297213 */ /* 0x000fe20000000000 */
[----:B------:R-:W-:Y:S01]  /*12c0*/  @!P1 IMAD.MOV R23, RZ, RZ, -R23 ;  /* 0x000000ffff179224 */ /* 0x000fe200078e0a17 */
[C---:B------:R-:W-:Y:S01]  /*12d0*/  ISETP.GT.U32.AND P1, PT, R2.reuse, R5, PT ;  /* 0x000000050200720c */ /* 0x040fe20003f24070 */
[C---:B------:R-:W-:Y:S01]  /*12e0*/  IMAD R37, R2.reuse, R10, R37 ;  /* 0x0000000a02257224 */ /* 0x040fe200078e0225 */
[----:B------:R-:W-:Y:S01]  /*12f0*/  ISETP.GT.U32.AND P4, PT, R2, R27, PT ;  /* 0x0000001b0200720c */ /* 0x000fe20003f84070 */
[----:B------:R-:W-:Y:S01]  /*1300*/  IMAD.HI.U32 R12, R6, R35, RZ ;  /* 0x00000023060c7227 */ /* 0x000fe200078e00ff */
[----:B------:R-:W-:-:S02]  /*1310*/  ISETP.GE.AND P5, PT, R20, RZ, PT ;  /* 0x000000ff1400720c */ /* 0x000fc40003fa6270 */
[----:B------:R-:W-:Y:S01]  /*1320*/  LOP3.LUT R20, R8, 0x24, RZ, 0xfc, !PT ;  /* 0x0000002408147812 */ /* 0x000fe200078efcff */
[--C-:B------:R-:W-:Y:S01]  /*1330*/  @!P3 IMAD.IADD R31, R31, 0x1, -R2.reuse ;  /* 0x000000011f1fb824 */ /* 0x100fe200078e0a02 */
[----:B------:R-:W-:Y:S01]  /*1340*/  ISETP.GT.U32.AND P3, PT, R2, R37, PT ;  /* 0x000000250200720c */ /* 0x000fe20003f64070 */
[----:B------:R-:W-:Y:S01]  /*1350*/  @!P6 IMAD.IADD R33, R33, 0x1, -R2 ;  /* 0x000000012121e824 */ /* 0x000fe200078e0a02 */
[----:B------:R-:W-:Y:S01]  /*1360*/  IABS R43, R20 ;  /* 0x00000014002b7213 */ /* 0x000fe20000000000 */
[----:B------:R-:W-:Y:S02]  /*1370*/  IMAD.HI.U32 R10, R6, R39, RZ ;  /* 0x00000027060a7227 */ /* 0x000fe400078e00ff */
[-C--:B------:R-:W-:Y:S02]  /*1380*/  @!P1 IADD3 R5, R5, -R2.reuse, RZ ;  /* 0x8000000205059210 */ /* 0x080fe40007ffe0ff */
[----:B------:R-:W-:Y:S01]  /*1390*/  ISETP.GT.U32.AND P6, PT, R2, R33, PT ;  /* 0x000000210200720c */ /* 0x000fe20003fc4070 */
[----:B------:R-:W-:Y:S01]  /*13a0*/  IMAD.MOV R12, RZ, RZ, -R12 ;  /* 0x000000ffff0c7224 */ /* 0x000fe200078e0a0c */
[----:B------:R-:W-:Y:S01]  /*13b0*/  ISETP.GE.AND P1, PT, R22, RZ, PT ;  /* 0x000000ff1600720c */ /* 0x000fe20003f26270 */
[----:B------:R-:W-:Y:S01]  /*13c0*/  IMAD.MOV R10, RZ, RZ, -R10 ;  /* 0x000000ffff0a7224 */ /* 0x000fe200078e0a0a */
[----:B------:R-:W-:Y:S01]  /*13d0*/  LOP3.LUT R22, R8, 0x38, RZ, 0xfc, !PT ;  /* 0x0000003808167812 */ /* 0x000fe200078efcff */
[----:B------:R-:W-:Y:S01]  /*13e0*/  @!P4 IMAD.IADD R27, R27, 0x1, -R2 ;  /* 0x000000011b1bc824 */ /* 0x000fe200078e0a02 */
[----:B------:R-:W-:Y:S01]  /*13f0*/  @!P3 IADD3 R37, R37, -R2, RZ ;  /* 0x800000022525b210 */ /* 0x000fe20007ffe0ff */
[----:B------:R-:W-:Y:S01]  /*1400*/  IMAD R35, R2, R12, R35 ;  /* 0x0000000c02237224 */ /* 0x000fe200078e0223 */
[----:B------:R-:W-:Y:S01]  /*1410*/  IABS R63, R22 ;  /* 0x00000016003f7213 */ /* 0x000fe20000000000 */
[----:B------:R-:W-:-:S03]  /*1420*/  IMAD.HI.U32 R12, R6, R41, RZ ;  /* 0x00000029060c7227 */ /* 0x000fc600078e00ff */
[C---:B------:R-:W-:Y:S01]  /*1430*/  ISETP.GT.U32.AND P4, PT, R2.reuse, R35, PT ;  /* 0x000000230200720c */ /* 0x040fe20003f84070 */
[----:B------:R-:W-:Y:S01]  /*1440*/  IMAD R39, R2, R10, R39 ;  /* 0x0000000a02277224 */ /* 0x000fe200078e0227 */
[----:B------:R-:W-:Y:S01]  /*1450*/  LOP3.LUT R10, R8, 0x26, RZ, 0xfc, !PT ;  /* 0x00000026080a7812 */ /* 0x000fe200078efcff */
[----:B------:R-:W-:Y:S02]  /*1460*/  IMAD.MOV.U32 R29, RZ, RZ, R5 ;  /* 0x000000ffff1d7224 */ /* 0x000fe400078e0005 */
[----:B------:R-:W-:Y:S01]  /*1470*/  @!P0 IMAD.MOV R27, RZ, RZ, -R27 ;  /* 0x000000ffff1b8224 */ /* 0x000fe200078e0a1b */
[C---:B------:R-:W-:Y:S01]  /*1480*/  ISETP.GT.U32.AND P0, PT, R2.reuse, R37, PT ;  /* 0x000000250200720c */ /* 0x040fe20003f04070 */
[----:B------:R-:W-:Y:S01]  /*1490*/  IMAD.MOV R12, RZ, RZ, -R12 ;  /* 0x000000ffff0c7224 */ /* 0x000fe200078e0a0c */
[----:B------:R-:W-:Y:S01]  /*14a0*/  IABS R45, R10 ;  /* 0x0000000a002d7213 */ /* 0x000fe20000000000 */
[----:B------:R-:W-:Y:S01]  /*14b0*/  @!P2 IMAD.MOV R29, RZ, RZ, -R29 ;  /* 0x000000ffff1da224 */ /* 0x000fe200078e0a1d */
[----:B------:R-:W-:Y:S01]  /*14c0*/  ISETP.GT.U32.AND P2, PT, R2, R39, PT ;  /* 0x000000270200720c */ /* 0x000fe20003f44070 */
[----:B------:R-:W-:Y:S01]  /*14d0*/  @!P6 IMAD.IADD R33, R33, 0x1, -R2 ;  /* 0x000000012121e824 */ /* 0x000fe200078e0a02 */
[----:B------:R-:W-:Y:S01]  /*14e0*/  ISETP.GE.AND P6, PT, R14, RZ, PT ;  /* 0x000000ff0e00720c */ /* 0x000fe20003fc6270 */
[----:B------:R-:W-:Y:S01]  /*14f0*/  IMAD R41, R2, R12, R41 ;  /* 0x0000000c02297224 */ /* 0x000fe200078e0229 */
[----:B------:R-:W-:Y:S01]  /*1500*/  LOP3.LUT R12, R8, 0x28, RZ, 0xfc, !PT ;  /* 0x00000028080c7812 */ /* 0x000fe200078efcff */
[----:B------:R-:W-:Y:S01]  /*1510*/  IMAD.HI.U32 R5, R6, R43, RZ ;  /* 0x0000002b06057227 */ /* 0x000fe200078e00ff */
[----:B------:R-:W-:-:S02]  /*1520*/  @!P1 IADD3 R33, -R33, RZ, RZ ;  /* 0x000000ff21219210 */ /* 0x000fc40007ffe1ff */
[----:B------:R-:W-:Y:S01]  /*1530*/  IABS R47, R12 ;  /* 0x0000000c002f7213 */ /* 0x000fe20000000000 */
[----:B------:R-:W-:Y:S01]  /*1540*/  @!P5 IMAD.MOV R31, RZ, RZ, -R31 ;  /* 0x000000ffff1fd224 */ /* 0x000fe200078e0a1f */
[----:B------:R-:W-:Y:S01]  /*1550*/  ISETP.GT.U32.AND P5, PT, R2, R41, PT ;  /* 0x000000290200720c */ /* 0x000fe20003fa4070 */
[----:B------:R-:W-:Y:S01]  /*1560*/  IMAD.MOV R5, RZ, RZ, -R5 ;  /* 0x000000ffff057224 */ /* 0x000fe200078e0a05 */
[----:B------:R-:W-:Y:S01]  /*1570*/  ISETP.GE.AND P1, PT, R16, RZ, PT ;  /* 0x000000ff1000720c */ /* 0x000fe20003f26270 */
[--C-:B------:R-:W-:Y:S01]  /*1580*/  @!P0 IMAD.IADD R37, R37, 0x1, -R2.reuse ;  /* 0x0000000125258824 */ /* 0x100fe200078e0a02 */
[----:B------:R-:W-:Y:S01]  /*1590*/  LOP3.LUT R14, R8, 0x2a, RZ, 0xfc, !PT ;  /* 0x0000002a080e7812 */ /* 0x000fe200078efcff */
[----:B------:R-:W-:Y:S01]  /*15a0*/  IMAD R5, R2, R5, R43 ;  /* 0x0000000502057224 */ /* 0x000fe200078e022b */
[----:B------:R-:W-:Y:S01]  /*15b0*/  ISETP.GE.AND P0, PT, R20, RZ, PT ;  /* 0x000000ff1400720c */ /* 0x000fe20003f06270 */
[--C-:B------:R-:W-:Y:S01]  /*15c0*/  @!P4 IMAD.IADD R35, R35, 0x1, -R2.reuse ;  /* 0x000000012323c824 */ /* 0x100fe200078e0a02 */
[----:B------:R-:W-:Y:S01]  /*15d0*/  ISETP.GE.AND P4, PT, R24, RZ, PT ;  /* 0x000000ff1800720c */ /* 0x000fe20003f86270 */
[--C-:B------:R-:W-:Y:S01]  /*15e0*/  @!P2 IMAD.IADD R39, R39, 0x1, -R2.reuse ;  /* 0x000000012727a824 */ /* 0x100fe200078e0a02 */
[----:B------:R-:W-:Y:S01]  /*15f0*/  IABS R49, R14 ;  /* 0x0000000e00317213 */ /* 0x000fe20000000000 */
[----:B------:R-:W-:Y:S01]  /*1600*/  @!P6 IMAD.MOV R37, RZ, RZ, -R37 ;  /* 0x000000ffff25e224 */ /* 0x000fe200078e0a25 */
[C---:B------:R-:W-:Y:S01]  /*1610*/  ISETP.GT.U32.AND P6, PT, R2.reuse, R5, PT ;  /* 0x000000050200720c */ /* 0x040fe20003fc4070 */
[----:B------:R-:W-:Y:S01]  /*1620*/  @!P5 IMAD.IADD R41, R41, 0x1, -R2 ;  /* 0x000000012929d824 */ /* 0x000fe200078e0a02 */
[----:B------:R-:W-:-:S02]  /*1630*/  ISETP.GT.U32.AND P3, PT, R2, R35, PT ;  /* 0x000000230200720c */ /* 0x000fc40003f64070 */
[C---:B------:R-:W-:Y:S02]  /*1640*/  ISETP.GT.U32.AND P2, PT, R2.reuse, R39, PT ;  /* 0x000000270200720c */ /* 0x040fe40003f44070 */
[----:B------:R-:W-:Y:S02]  /*1650*/  ISETP.GT.U32.AND P5, PT, R2, R41, PT ;  /* 0x000000290200720c */ /* 0x000fe40003fa4070 */
[C---:B------:R-:W-:Y:S02]  /*1660*/  LOP3.LUT R20, R8.reuse, 0x36, RZ, 0xfc, !PT ;  /* 0x0000003608147812 */ /* 0x040fe400078efcff */
[----:B------:R-:W-:Y:S02]  /*1670*/  LOP3.LUT R24, R8, 0x3a, RZ, 0xfc, !PT ;  /* 0x0000003a08187812 */ /* 0x000fe400078efcff */
[----:B------:R-:W-:Y:S01]  /*1680*/  IABS R61, R20 ;  /* 0x00000014003d7213 */ /* 0x000fe20000000000 */
[--C-:B------:R-:W-:Y:S01]  /*1690*/  @!P6 IMAD.IADD R5, R5, 0x1, -R2.reuse ;  /* 0x000000010505e824 */ /* 0x100fe200078e0a02 */
[----:B------:R-:W-:Y:S01]  /*16a0*/  IABS R65, R24 ;  /* 0x0000001800417213 */ /* 0x000fe20000000000 */
[--C-:B------:R-:W-:Y:S01]  /*16b0*/  @!P3 IMAD.IADD R35, R35, 0x1, -R2.reuse ;  /* 0x000000012323b824 */ /* 0x100fe200078e0a02 */
[----:B------:R-:W-:Y:S01]  /*16c0*/  ISETP.GE.AND P3, PT, R18, RZ, PT ;  /* 0x000000ff1200720c */ /* 0x000fe20003f66270 */
[----:B------:R-:W-:Y:S01]  /*16d0*/  @!P2 IMAD.IADD R39, R39, 0x1, -R2 ;  /* 0x000000012727a824 */ /* 0x000fe200078e0a02 */
[----:B------:R-:W-:Y:S01]  /*16e0*/  ISETP.GE.AND P2, PT, R12, RZ, PT ;  /* 0x000000ff0c00720c */ /* 0x000fe20003f46270 */
[----:B------:R-:W-:Y:S01]  /*16f0*/  IMAD.HI.U32 R12, R6, R47, RZ ;  /* 0x0000002f060c7227 */ /* 0x000fe200078e00ff */
[----:B------:R-:W-:-:S02]  /*1700*/  ISETP.GT.U32.AND P6, PT, R2, R5, PT ;  /* 0x000000050200720c */ /* 0x000fc40003fc4070 */
[----:B------:R-:W-:Y:S01]  /*1710*/  @!P4 IADD3 R35, -R35, RZ, RZ ;  /* 0x000000ff2323c210 */ /* 0x000fe20007ffe1ff */
[----:B------:R-:W-:Y:S01]  /*1720*/  @!P5 IMAD.IADD R41, R41, 0x1, -R2 ;  /* 0x000000012929d824 */ /* 0x000fe200078e0a02 */
[----:B------:R-:W-:Y:S01]  /*1730*/  ISETP.GE.AND P4, PT, R10, RZ, PT ;  /* 0x000000ff0a00720c */ /* 0x000fe20003f86270 */
[----:B------:R-:W-:Y:S01]  /*1740*/  IMAD.HI.U32 R10, R6, R45, RZ ;  /* 0x0000002d060a7227 */ /* 0x000fe200078e00ff */
[----:B------:R-:W-:Y:S02]  /*1750*/  IADD3 R16, -R12, RZ, RZ ;  /* 0x000000ff0c107210 */ /* 0x000fe40007ffe1ff */
[----:B------:R-:W-:Y:S01]  /*1760*/  ISETP.GE.AND P5, PT, R14, RZ, PT ;  /* 0x000000ff0e00720c */ /* 0x000fe20003fa6270 */
[----:B------:R-:W-:Y:S01]  /*1770*/  IMAD.MOV R14, RZ, RZ, -R10 ;  /* 0x000000ffff0e7224 */ /* 0x000fe200078e0a0a */
[----:B------:R-:W-:Y:S01]  /*1780*/  LOP3.LUT R18, R8, 0x2c, RZ, 0xfc, !PT ;  /* 0x0000002c08127812 */ /* 0x000fe200078efcff */
[----:B------:R-:W-:Y:S01]  /*1790*/  IMAD R47, R2, R16, R47 ;  /* 0x00000010022f7224 */ /* 0x000fe200078e022f */
[----:B------:R-:W-:Y:S01]  /*17a0*/  LOP3.LUT R16, R8, 0x32, RZ, 0xfc, !PT ;  /* 0x0000003208107812 */ /* 0x000fe200078efcff */
[C---:B------:R-:W-:Y:S01]  /*17b0*/  IMAD R45, R2.reuse, R14, R45 ;  /* 0x0000000e022d7224 */ /* 0x040fe200078e022d */
[----:B------:R-:W-:Y:S01]  /*17c0*/  IABS R51, R18 ;  /* 0x0000001200337213 */ /* 0x000fe20000000000 */
[----:B------:R-:W-:Y:S01]  /*17d0*/  @!P6 IMAD.IADD R5, R5, 0x1, -R2 ;  /* 0x000000010505e824 */ /* 0x000fe200078e0a02 */
[C---:B------:R-:W-:Y:S01]  /*17e0*/  ISETP.GT.U32.AND P6, PT, R2.reuse, R47, PT ;  /* 0x0000002f0200720c */ /* 0x040fe20003fc4070 */
[----:B------:R-:W-:Y:S01]  /*17f0*/  @!P1 IMAD.MOV R39, RZ, RZ, -R39 ;  /* 0x000000ffff279224 */ /* 0x000fe200078e0a27 */
[----:B------:R-:W-:Y:S01]  /*1800*/  ISETP.GT.U32.AND P1, PT, R2, R45, PT ;  /* 0x0000002d0200720c */ /* 0x000fe20003f24070 */
[----:B------:R-:W-:Y:S01]  /*1810*/  IMAD.HI.U32 R10, R6, R49, RZ ;  /* 0x00000031060a7227 */ /* 0x000fe200078e00ff */
[----:B------:R-:W-:-:S02]  /*1820*/  LOP3.LUT R14, R8, 0x30, RZ, 0xfc, !PT ;  /* 0x00000030080e7812 */ /* 0x000fc400078efcff */
[----:B------:R-:W-:Y:S01]  /*1830*/  MOV R43, R5 ;  /* 0x00000005002b7202 */ /* 0x000fe20000000f00 */
[----:B------:R-:W-:Y:S01]  /*1840*/  IMAD.HI.U32 R12, R6, R51, RZ ;  /* 0x00000033060c7227 */ /* 0x000fe200078e00ff */
[----:B------:R-:W-:Y:S02]  /*1850*/  IABS R55, R14 ;  /* 0x0000000e00377213 */ /* 0x000fe40000000000 */
[----:B------:R-:W-:Y:S01]  /*1860*/  IABS R57, R16 ;  /* 0x0000001000397213 */ /* 0x000fe20000000000 */
[----:B------:R-:W-:Y:S02]  /*1870*/  IMAD.MOV R10, RZ, RZ, -R10 ;  /* 0x000000ffff0a7224 */ /* 0x000fe400078e0a0a */
[--C-:B------:R-:W-:Y:S02]  /*1880*/  @!P6 IMAD.IADD R47, R47, 0x1, -R2.reuse ;  /* 0x000000012f2fe824 */ /* 0x100fe400078e0a02 */
[----:B------:R-:W-:Y:S02]  /*1890*/  @!P1 IMAD.IADD R45, R45, 0x1, -R2 ;  /* 0x000000012d2d9824 */ /* 0x000fe400078e0a02 */
[----:B------:R-:W-:Y:S01]  /*18a0*/  IMAD.MOV R12, RZ, RZ, -R12 ;  /* 0x000000ffff0c7224 */ /* 0x000fe200078e0a0c */
[C---:B------:R-:W-:Y:S01]  /*18b0*/  ISETP.GT.U32.AND P6, PT, R2.reuse, R47, PT ;  /* 0x0000002f0200720c */ /* 0x040fe20003fc4070 */
[C---:B------:R-:W-:Y:S01]  /*18c0*/  IMAD R49, R2.reuse, R10, R49 ;  /* 0x0000000a02317224 */ /* 0x040fe200078e0231 */
[C---:B------:R-:W-:Y:S01]  /*18d0*/  ISETP.GT.U32.AND P1, PT, R2.reuse, R45, PT ;  /* 0x0000002d0200720c */ /* 0x040fe20003f24070 */
[----:B------:R-:W-:Y:S01]  /*18e0*/  IMAD R51, R2, R12, R51 ;  /* 0x0000000c02337224 */ /* 0x000fe200078e0233 */
[----:B------:R-:W-:Y:S01]  /*18f0*/  LOP3.LUT R10, R8, 0x2e, RZ, 0xfc, !PT ;  /* 0x0000002e080a7812 */ /* 0x000fe200078efcff */
[----:B------:R-:W-:-:S02]  /*1900*/  @!P0 IMAD.MOV R43, RZ, RZ, -R43 ;  /* 0x000000ffff2b8224 */ /* 0x000fc400078e0a2b */
[----:B------:R-:W-:Y:S01]  /*1910*/  @!P3 IMAD.MOV R41, RZ, RZ, -R41 ;  /* 0x000000ffff29b224 */ /* 0x000fe200078e0a29 */
[----:B------:R-:W-:Y:S01]  /*1920*/  ISETP.GE.AND P0, PT, R10, RZ, PT ;  /* 0x000000ff0a00720c */ /* 0x000fe20003f06270 */
[----:B------:R-:W-:Y:S01]  /*1930*/  IMAD.HI.U32 R12, R6, R57, RZ ;  /* 0x00000039060c7227 */ /* 0x000fe200078e00ff */
[----:B------:R-:W-:Y:S02]  /*1940*/  IABS R53, R10 ;  /* 0x0000000a00357213 */ /* 0x000fe40000000000 */
[----:B------:R-:W-:Y:S01]  /*1950*/  ISETP.GE.AND P3, PT, R18, RZ, PT ;  /* 0x000000ff1200720c */ /* 0x000fe20003f66270 */
[----:B------:R-:W-:Y:S01]  /*1960*/  IMAD.HI.U32 R10, R6, R55, RZ ;  /* 0x00000037060a7227 */ /* 0x000fe200078e00ff */
[----:B------:R-:W-:-:S03]  /*1970*/  LOP3.LUT R18, R8, 0x34, RZ, 0xfc, !PT ;  /* 0x0000003408127812 */ /* 0x000fc600078efcff */
[--C-:B------:R-:W-:Y:S01]  /*1980*/  @!P6 IMAD.IADD R47, R47, 0x1, -R2.reuse ;  /* 0x000000012f2fe824 */ /* 0x100fe200078e0a02 */
[C---:B------:R-:W-:Y:S01]  /*1990*/  ISETP.GT.U32.AND P6, PT, R2.reuse, R51, PT ;  /* 0x000000330200720c */ /* 0x040fe20003fc4070 */
[----:B------:R-:W-:Y:S01]  /*19a0*/  @!P1 IMAD.IADD R45, R45, 0x1, -R2 ;  /* 0x000000012d2d9824 */ /* 0x000fe200078e0a02 */
[----:B------:R-:W-:Y:S01]  /*19b0*/  ISETP.GT.U32.AND P1, PT, R2, R49, PT ;  /* 0x000000310200720c */ /* 0x000fe20003f24070 */
[----:B------:R-:W-:Y:S01]  /*19c0*/  IMAD.HI.U32 R5, R6, R53, RZ ;  /* 0x0000003506057227 */ /* 0x000fe200078e00ff */
[----:B------:R-:W-:Y:S02]  /*19d0*/  IADD3 R10, -R10, RZ, RZ ;  /* 0x000000ff0a0a7210 */ /* 0x000fe40007ffe1ff */
[----:B------:R-:W-:Y:S01]  /*19e0*/  IABS R59, R18 ;  /* 0x00000012003b7213 */ /* 0x000fe20000000000 */
[----:B------:R-:W-:Y:S02]  /*19f0*/  IMAD.MOV R5, RZ, RZ, -R5 ;  /* 0x000000ffff057224 */ /* 0x000fe400078e0a05 */
[----:B------:R-:W-:-:S02]  /*1a00*/  IMAD R55, R2, R10, R55 ;  /* 0x0000000a02377224 */ /* 0x000fc400078e0237 */
[----:B------:R-:W-:Y:S02]  /*1a10*/  IMAD R53, R2, R5, R53 ;  /* 0x0000000502357224 */ /* 0x000fe400078e0235 */
[----:B------:R-:W-:Y:S01]  /*1a20*/  @!P6 IADD3 R51, R51, -R2, RZ ;  /* 0x800000023333e210 */ /* 0x000fe20007ffe0ff */
[----:B------:R-:W-:Y:S01]  /*1a30*/  IMAD.HI.U32 R5, R6, R59, RZ ;  /* 0x0000003b06057227 */ /* 0x000fe200078e00ff */
[----:B------:R-:W-:-:S03]  /*1a40*/  ISETP.GT.U32.AND P6, PT, R2, R55, PT ;  /* 0x000000370200720c */ /* 0x000fc60003fc4070 */
[----:B------:R-:W-:Y:S01]  /*1a50*/  @!P1 IMAD.IADD R49, R49, 0x1, -R2 ;  /* 0x0000000131319824 */ /* 0x000fe200078e0a02 */
[C---:B------:R-:W-:Y:S01]  /*1a60*/  ISETP.GT.U32.AND P1, PT, R2.reuse, R53, PT ;  /* 0x000000350200720c */ /* 0x040fe20003f24070 */
[----:B------:R-:W-:Y:S02]  /*1a70*/  IMAD.MOV R5, RZ, RZ, -R5 ;  /* 0x000000ffff057224 */ /* 0x000fe400078e0a05 */
[----:B------:R-:W-:Y:S02]  /*1a80*/  IMAD.MOV R12, RZ, RZ, -R12 ;  /* 0x000000ffff0c7224 */ /* 0x000fe400078e0a0c */
[C---:B------:R-:W-:Y:S02]  /*1a90*/  IMAD R59, R2.reuse, R5, R59 ;  /* 0x00000005023b7224 */ /* 0x040fe400078e023b */
[----:B------:R-:W-:Y:S02]  /*1aa0*/  @!P4 IMAD.MOV R45, RZ, RZ, -R45 ;  /* 0x000000ffff2dc224 */ /* 0x000fe400078e0a2d */
[--C-:B------:R-:W-:Y:S01]  /*1ab0*/  @!P6 IMAD.IADD R55, R55, 0x1, -R2.reuse ;  /* 0x000000013737e824 */ /* 0x100fe200078e0a02 */
[C---:B------:R-:W-:Y:S01]  /*1ac0*/  ISETP.GT.U32.AND P6, PT, R2.reuse, R51, PT ;  /* 0x000000330200720c */ /* 0x040fe20003fc4070 */
[----:B------:R-:W-:Y:S01]  /*1ad0*/  IMAD R57, R2, R12, R57 ;  /* 0x0000000c02397224 */ /* 0x000fe200078e0239 */
[----:B------:R-:W-:Y:S01]  /*1ae0*/  LOP3.LUT R12, R8, 0x3c, RZ, 0xfc, !PT ;  /* 0x0000003c080c7812 */ /* 0x000fe200078efcff */
[----:B------:R-:W-:Y:S01]  /*1af0*/  @!P1 IMAD.IADD R53, R53, 0x1, -R2 ;  /* 0x0000000135359824 */ /* 0x000fe200078e0a02 */
[----:B------:R-:W-:Y:S01]  /*1b00*/  ISETP.GT.U32.AND P1, PT, R2, R49, PT ;  /* 0x000000310200720c */ /* 0x000fe20003f24070 */
[----:B------:R-:W-:Y:S01]  /*1b10*/  IMAD.HI.U32 R10, R6, R61, RZ ;  /* 0x0000003d060a7227 */ /* 0x000fe200078e00ff */
[----:B------:R-:W-:-:S02]  /*1b20*/  IABS R67, R12 ;  /* 0x0000000c00437213 */ /* 0x000fc40000000000 */
[C---:B------:R-:W-:Y:S01]  /*1b30*/  ISETP.GT.U32.AND P4, PT, R2.reuse, R53, PT ;  /* 0x000000350200720c */ /* 0x040fe20003f84070 */
[----:B------:R-:W-:Y:S01]  /*1b40*/  @!P2 IMAD.MOV R47, RZ, RZ, -R47 ;  /* 0x000000ffff2fa224 */ /* 0x000fe200078e0a2f */
[----:B------:R-:W-:Y:S01]  /*1b50*/  ISETP.GT.U32.AND P2, PT, R2, R55, PT ;  /* 0x000000370200720c */ /* 0x000fe20003f44070 */
[----:B------:R-:W-:Y:S01]  /*1b60*/  IMAD.HI.U32 R5, R6, R63, RZ ;  /* 0x0000003f06057227 */ /* 0x000fe200078e00ff */
[----:B------:R-:W-:-:S03]  /*1b70*/  IABS R8, R198 ;  /* 0x000000c600087213 */ /* 0x000fc60000000000 */
[----:B------:R-:W-:Y:S01]  /*1b80*/  @!P6 IMAD.IADD R51, R51, 0x1, -R2 ;  /* 0x000000013333e824 */ /* 0x000fe200078e0a02 */
[----:B------:R-:W-:Y:S01]  /*1b90*/  ISETP.GT.U32.AND P6, PT, R2, R59, PT ;  /* 0x0000003b0200720c */ /* 0x000fe20003fc4070 */
[----:B------:R-:W-:Y:S01]  /*1ba0*/  IMAD.MOV R10, RZ, RZ, -R10 ;  /* 0x000000ffff0a7224 */ /* 0x000fe200078e0a0a */
[----:B------:R-:W-:Y:S01]  /*1bb0*/  @!P1 IADD3 R49, R49, -R2, RZ ;  /* 0x8000000231319210 */ /* 0x000fe20007ffe0ff */
[----:B------:R-:W-:Y:S01]  /*1bc0*/  IMAD.HI.U32 R0, R6, R65, RZ ;  /* 0x0000004106007227 */ /* 0x000fe200078e00ff */
[----:B------:R-:W-:-:S03]  /*1bd0*/  ISETP.GT.U32.AND P1, PT, R2, R57, PT ;  /* 0x000000390200720c */ /* 0x000fc60003f24070 */
[----:B------:R-:W-:Y:S02]  /*1be0*/  IMAD.MOV R5, RZ, RZ, -R5 ;  /* 0x000000ffff057224 */ /* 0x000fe400078e0a05 */
[C---:B------:R-:W-:Y:S02]  /*1bf0*/  IMAD R61, R2.reuse, R10, R61 ;  /* 0x0000000a023d7224 */ /* 0x040fe400078e023d */
[----:B------:R-:W-:Y:S02]  /*1c00*/  IMAD.MOV R0, RZ, RZ, -R0 ;  /* 0x000000ffff007224 */ /* 0x000fe400078e0a00 */
[C---:B------:R-:W-:Y:S01]  /*1c10*/  IMAD R63, R2.reuse, R5, R63 ;  /* 0x00000005023f7224 */ /* 0x040fe200078e023f */
[----:B------:R-:W-:Y:S01]  /*1c20*/  IABS R5, R197 ;  /* 0x000000c500057213 */ /* 0x000fe20000000000 */
[--C-:B------:R-:W-:Y:S01]  /*1c30*/  @!P4 IMAD.IADD R53, R53, 0x1, -R2.reuse ;  /* 0x000000013535c824 */ /* 0x100fe200078e0a02 */
[C---:B------:R-:W-:Y:S01]  /*1c40*/  ISETP.GT.U32.AND P4, PT, R2.reuse, R61, PT ;  /* 0x0000003d0200720c */ /* 0x040fe20003f84070 */
[C---:B------:R-:W-:Y:S01]  /*1c50*/  IMAD R65, R2.reuse, R0, R65 ;  /* 0x0000000002417224 */ /* 0x040fe200078e0241 */
[----:B------:R-:W-:Y:S01]  /*1c60*/  @!P1 IADD3 R57, R57, -R2, RZ ;  /* 0x8000000239399210 */ /* 0x000fe20007ffe0ff */
[--C-:B------:R-:W-:Y:S01]  /*1c70*/  @!P2 IMAD.IADD R55, R55, 0x1, -R2.reuse ;  /* 0x000000013737a824 */ /* 0x100fe200078e0a02 */
[C---:B------:R-:W-:Y:S01]  /*1c80*/  ISETP.GT.U32.AND P2, PT, R2.reuse, R63, PT ;  /* 0x0000003f0200720c */ /* 0x040fe20003f44070 */
[----:B------:R-:W-:Y:S01]  /*1c90*/  @!P6 IMAD.IADD R59, R59, 0x1, -R2 ;  /* 0x000000013b3be824 */ /* 0x000fe200078e0a02 */
[----:B------:R-:W-:Y:S01]  /*1ca0*/  ISETP.GT.U32.AND P6, PT, R2, R65, PT ;  /* 0x000000410200720c */ /* 0x000fe20003fc4070 */
[----:B------:R-:W-:Y:S01]  /*1cb0*/  IMAD.HI.U32 R6, R6, R67, RZ ;  /* 0x0000004306067227 */ /* 0x000fe200078e00ff */
[----:B------:R-:W-:-:S03]  /*1cc0*/  ISETP.GE.AND P1, PT, R14, RZ, PT ;  /* 0x000000ff0e00720c */ /* 0x000fc60003f26270 */
[----:B------:R-:W-:Y:S02]  /*1cd0*/  IMAD.MOV R0, RZ, RZ, -R6 ;  /* 0x000000ffff007224 */ /* 0x000fe400078e0a06 */
[--C-:B------:R-:W-:Y:S01]  /*1ce0*/  @!P4 IMAD.IADD R61, R61, 0x1, -R2.reuse ;  /* 0x000000013d3dc824 */ /* 0x100fe200078e0a02 */
[----:B------:R-:W-:Y:S01]  /*1cf0*/  ISETP.GE.AND P4, PT, R16, RZ, PT ;  /* 0x000000ff1000720c */ /* 0x000fe20003f86270 */
[----:B------:R-:W-:Y:S02]  /*1d00*/  IMAD.MOV.U32 R6, RZ, RZ, R5 ;  /* 0x000000ffff067224 */ /* 0x000fe400078e0005 */
[----:B------:R-:W-:Y:S01]  /*1d10*/  @!P5 IMAD.MOV R49, RZ, RZ, -R49 ;  /* 0x000000ffff31d224 */ /* 0x000fe200078e0a31 */
[----:B------:R-:W-:Y:S01]  /*1d20*/  ISETP.GT.U32.AND P5, PT, R2, R57, PT ;  /* 0x000000390200720c */ /* 0x000fe20003fa4070 */
[----:B------:R-:W-:Y:S01]  /*1d30*/  @!P2 IMAD.IADD R63, R63, 0x1, -R2 ;  /* 0x000000013f3fa824 */ /* 0x000fe200078e0a02 */
[----:B------:R-:W-:Y:S01]  /*1d40*/  ISETP.GE.AND P2, PT, R18, RZ, PT ;  /* 0x000000ff1200720c */ /* 0x000fe20003f46270 */
[----:B------:R-:W-:-:S04]  /*1d50*/  IMAD.HI.U32 R5, R4, R6, RZ ;  /* 0x0000000604057227 */ /* 0x000fc800078e00ff */
[----:B------:R-:W-:Y:S01]  /*1d60*/  @!P6 IMAD.IADD R65, R65, 0x1, -R2 ;  /* 0x000000014141e824 */ /* 0x000fe200078e0a02 */
[----:B------:R-:W-:Y:S01]  /*1d70*/  IADD3 R5, -R5, RZ, RZ ;  /* 0x000000ff05057210 */ /* 0x000fe20007ffe1ff */
[----:B------:R-:W-:Y:S01]  /*1d80*/  @!P0 IMAD.MOV R53, RZ, RZ, -R53 ;  /* 0x000000ffff358224 */ /* 0x000fe200078e0a35 */
[C---:B------:R-:W-:Y:S01]  /*1d90*/  ISETP.GT.U32.AND P0, PT, R2.reuse, R61, PT ;  /* 0x0000003d0200720c */ /* 0x040fe20003f04070 */
[----:B------:R-:W-:Y:S01]  /*1da0*/  @!P1 IMAD.MOV R55, RZ, RZ, -R55 ;  /* 0x000000ffff379224 */ /* 0x000fe200078e0a37 */
[----:B------:R-:W-:Y:S01]  /*1db0*/  ISETP.GT.U32.AND P1, PT, R2, R63, PT ;  /* 0x0000003f0200720c */ /* 0x000fe20003f24070 */
[----:B------:R-:W-:Y:S01]  /*1dc0*/  IMAD.HI.U32 R4, R4, R8, RZ ;  /* 0x0000000804047227 */ /* 0x000fe200078e00ff */
[----:B------:R-:W-:-:S03]  /*1dd0*/  ISETP.GT.U32.AND P6, PT, R2, R65, PT ;  /* 0x000000410200720c */ /* 0x000fc60003fc4070 */
[----:B------:R-:W-:Y:S01]  /*1de0*/  @!P3 IMAD.MOV R51, RZ, RZ, -R51 ;  /* 0x000000ffff33b224 */ /* 0x000fe200078e0a33 */
[C---:B------:R-:W-:Y:S01]  /*1df0*/  ISETP.GT.U32.AND P3, PT, R2.reuse, R59, PT ;  /* 0x0000003b0200720c */ /* 0x040fe20003f64070 */
[----:B------:R-:W-:Y:S01]  /*1e00*/  IMAD R67, R2, R0, R67 ;  /* 0x0000000002437224 */ /* 0x000fe200078e0243 */
[----:B------:R-:W-:Y:S01]  /*1e10*/  MOV R0, c[0x0][0x180] ;  /* 0x0000600000007a02 */ /* 0x000fe20000000f00 */
[----:B------:R-:W-:Y:S02]  /*1e20*/  IMAD.MOV R10, RZ, RZ, -R4 ;  /* 0x000000ffff0a7224 */ /* 0x000fe400078e0a04 */
[----:B------:R-:W-:Y:S01]  /*1e30*/  IMAD R4, R3, R5, R6 ;  /* 0x0000000503047224 */ /* 0x000fe200078e0206 */
[----:B------:R-:W-:Y:S01]  /*1e40*/  IADD3 R5, R0, -0x5, RZ ;  /* 0xfffffffb00057810 */ /* 0x000fe20007ffe0ff */
[----:B------:R-:W-:Y:S01]  /*1e50*/  @!P5 IMAD.IADD R57, R57, 0x1, -R2 ;  /* 0x000000013939d824 */ /* 0x000fe200078e0a02 */
[----:B------:R-:W-:Y:S01]  /*1e60*/  ISETP.GT.U32.AND P5, PT, R2, R67, PT ;  /* 0x000000430200720c */ /* 0x000fe20003fa4070 */
[----:B------:R-:W-:Y:S01]  /*1e70*/  IMAD R6, R3, R10, R8 ;  /* 0x0000000a03067224 */ /* 0x000fe200078e0208 */
[----:B------:R-:W-:Y:S01]  /*1e80*/  @!P6 IADD3 R65, R65, -R2, RZ ;  /* 0x800000024141e210 */ /* 0x000fe20007ffe0ff */
[--C-:B------:R-:W-:Y:S01]  /*1e90*/  @!P0 IMAD.IADD R61, R61, 0x1, -R2.reuse ;  /* 0x000000013d3d8824 */ /* 0x100fe200078e0a02 */
[----:B------:R-:W-:Y:S01]  /*1ea0*/  ISETP.GT.U32.AND P0, PT, R3, R4, PT ;  /* 0x000000040300720c */ /* 0x000fe20003f04070 */
[--C-:B------:R-:W-:Y:S01]  /*1eb0*/  @!P1 IMAD.IADD R63, R63, 0x1, -R2.reuse ;  /* 0x000000013f3f9824 */ /* 0x100fe200078e0a02 */
[----:B------:R-:W-:Y:S01]  /*1ec0*/  ISETP.GT.U32.AND P1, PT, R3, R6, PT ;  /* 0x000000060300720c */ /* 0x000fe20003f24070 */
[--C-:B------:R-:W-:Y:S01]  /*1ed0*/  @!P3 IMAD.IADD R59, R59, 0x1, -R2.reuse ;  /* 0x000000013b3bb824 */ /* 0x100fe200078e0a02 */
[----:B------:R-:W-:Y:S01]  /*1ee0*/  ISETP.GE.AND P6, PT, R20, RZ, PT ;  /* 0x000000ff1400720c */ /* 0x000fe20003fc6270 */
[----:B------:R-:W-:Y:S01]  /*1ef0*/  @!P4 IMAD.MOV R57, RZ, RZ, -R57 ;  /* 0x000000ffff39c224 */ /* 0x000fe200078e0a39 */
[----:B------:R-:W-:Y:S01]  /*1f00*/  ISETP.GE.AND P4, PT, R22, RZ, PT ;  /* 0x000000ff1600720c */ /* 0x000fe20003f86270 */
[----:B------:R-:W-:Y:S01]  /*1f10*/  @!P2 IMAD.MOV R59, RZ, RZ, -R59 ;  /* 0x000000ffff3ba224 */ /* 0x000fe200078e0a3b */
[----:B------:R-:W-:Y:S01]  /*1f20*/  ISETP.GE.AND P2, PT, R24, RZ, PT ;  /* 0x000000ff1800720c */ /* 0x000fe20003f46270 */
[----:B------:R-:W-:Y:S01]  /*1f30*/  @!P5 IMAD.IADD R67, R67, 0x1, -R2 ;  /* 0x000000014343d824 */ /* 0x000fe200078e0a02 */
[----:B------:R-:W-:-:S02]  /*1f40*/  IADD3 R8, R0, -0x9, RZ ;  /* 0xfffffff700087810 */ /* 0x000fc40007ffe0ff */
[----:B------:R-:W-:Y:S01]  /*1f50*/  IADD3 R14, R0, -0x1, RZ ;  /* 0xffffffff000e7810 */ /* 0x000fe20007ffe0ff */
[--C-:B------:R-:W-:Y:S01]  /*1f60*/  @!P0 IMAD.IADD R4, R4, 0x1, -R3.reuse ;  /* 0x0000000104048824 */ /* 0x100fe200078e0a03 */
[----:B------:R-:W-:Y:S01]  /*1f70*/  ISETP.GT.U32.AND P5, PT, R2, R67, PT ;  /* 0x000000430200720c */ /* 0x000fe20003fa4070 */
[----:B------:R-:W-:Y:S01]  /*1f80*/  @!P1 IMAD.IADD R6, R6, 0x1, -R3 ;  /* 0x0000000106069824 */ /* 0x000fe200078e0a03 */
[----:B------:R-:W-:Y:S02]  /*1f90*/  ISETP.GE.AND P0, PT, R12, RZ, PT ;  /* 0x000000ff0c00720c */ /* 0x000fe40003f06270 */
[----:B------:R-:W-:Y:S01]  /*1fa0*/  @!P6 IADD3 R61, -R61, RZ, RZ ;  /* 0x000000ff3d3de210 */ /* 0x000fe20007ffe1ff */
[----:B------:R-:W-:Y:S01]  /*1fb0*/  @!P4 IMAD.MOV R63, RZ, RZ, -R63 ;  /* 0x000000ffff3fc224 */ /* 0x000fe200078e0a3f */
[C---:B------:R-:W-:Y:S01]  /*1fc0*/  ISETP.GT.U32.AND P6, PT, R3.reuse, R4, PT ;  /* 0x000000040300720c */ /* 0x040fe20003fc4070 */
[----:B------:R-:W-:Y:S01]  /*1fd0*/  @!P2 IMAD.MOV R65, RZ, RZ, -R65 ;  /* 0x000000ffff41a224 */ /* 0x000fe200078e0a41 */
[----:B------:R-:W-:-:S02]  /*1fe0*/  ISETP.GT.U32.AND P1, PT, R3, R6, PT ;  /* 0x000000060300720c */ /* 0x000fc40003f24070 */
[----:B------:R-:W-:Y:S02]  /*1ff0*/  ISETP.GE.AND P2, PT, R197, RZ, PT ;  /* 0x000000ffc500720c */ /* 0x000fe40003f46270 */
[----:B------:R-:W-:Y:S01]  /*2000*/  ISETP.GE.U32.AND P4, PT, R5, 0x7fffffbc, PT ;  /* 0x7fffffbc0500780c */ /* 0x000fe20003f86070 */
[----:B------:R-:W-:Y:S01]  /*2010*/  @!P5 IMAD.IADD R67, R67, 0x1, -R2 ;  /* 0x000000014343d824 */ /* 0x000fe200078e0a02 */
[----:B------:R-:W-:Y:S01]  /*2020*/  IADD3 R2, R0, -0xd, RZ ;  /* 0xfffffff300027810 */ /* 0x000fe20007ffe0ff */
[----:B------:R-:W-:Y:S01]  /*2030*/  IMAD R5, R26, c[0x0][0x18c], RZ ;  /* 0x000063001a057a24 */ /* 0x000fe200078e02ff */
[----:B------:R-:W-:Y:S02]  /*2040*/  ISETP.GE.U32.AND P5, PT, R8, 0x7fffffb8, PT ;  /* 0x7fffffb80800780c */ /* 0x000fe40003fa6070 */
[----:B------:R-:W-:Y:S01]  /*2050*/  @!P0 IADD3 R67, -R67, RZ, RZ ;  /* 0x000000ff43438210 */ /* 0x000fe20007ffe1ff */
[--C-:B------:R-:W-:Y:S01]  /*2060*/  @!P6 IMAD.IADD R4, R4, 0x1, -R3.reuse ;  /* 0x000000010404e824 */ /* 0x100fe200078e0a03 */
[----:B------:R-:W-:Y:S01]  /*2070*/  ISETP.GE.U32.AND P6, PT, R2, 0x7fffffb4, PT ;  /* 0x7fffffb40200780c */ /* 0x000fe20003fc6070 */
[----:B------:R-:W-:Y:S01]  /*2080*/  @!P1 IMAD.IADD R6, R6, 0x1, -R3 ;  /* 0x0000000106069824 */ /* 0x000fe200078e0a03 */
[----:B------:R-:W-:Y:S01]  /*2090*/  ISETP.NE.AND P1, PT, RZ, c[0x0][0x17c], PT ;  /* 0x00005f00ff007a0c */ /* 0x000fe20003f25270 */
[----:B------:R-:W-:Y:S01]  /*20a0*/  @!P2 IMAD.MOV R4, RZ, RZ, -R4 ;  /* 0x000000ffff04a224 */ /* 0x000fe200078e0a04 */
[----:B------:R-:W-:-:S02]  /*20b0*/  LOP3.LUT R2, RZ, c[0x0][0x17c], RZ, 0x33, !PT ;  /* 0x00005f00ff027a12 */ /* 0x000fc400078e33ff */
[----:B------:R-:W-:Y:S02]  /*20c0*/  ISETP.GE.AND P2, PT, R198, RZ, PT ;  /* 0x000000ffc600720c */ /* 0x000fe40003f46270 */
[----:B------:R-:W-:Y:S02]  /*20d0*/  ISETP.GE.U32.AND P3, PT, R14, 0x7fffffc0, PT ;  /* 0x7fffffc00e00780c */ /* 0x000fe40003f66070 */
[C---:B------:R-:W-:Y:S02]  /*20e0*/  SEL R8, R2.reuse, R15, !P1 ;  /* 0x0000000f02087207 */ /* 0x040fe40004800000 */
[C---:B------:R-:W-:Y:S02]  /*20f0*/  SEL R10, R2.reuse, R19, !P1 ;  /* 0x00000013020a7207 */ /* 0x040fe40004800000 */
[----:B------:R-:W-:Y:S01]  /*2100*/  SEL R12, R2, R23, !P1 ;  /* 0x00000017020c7207 */ /* 0x000fe20004800000 */
[----:B------:R-:W-:Y:S01]  /*2110*/  IMAD R8, R8, c[0x0][0x190], RZ ;  /* 0x0000640008087a24 */ /* 0x000fe200078e02ff */
[----:B------:R-:W-:Y:S01]  /*2120*/  SEL R14, R2, R27, !P1 ;  /* 0x0000001b020e7207 */ /* 0x000fe20004800000 */
[----:B------:R-:W-:Y:S01]  /*2130*/  IMAD R10, R10, c[0x0][0x190], RZ ;  /* 0x000064000a0a7a24 */ /* 0x000fe200078e02ff */
[C---:B------:R-:W-:Y:S01]  /*2140*/  SEL R15, R2.reuse, R29, !P1 ;  /* 0x0000001d020f7207 */ /* 0x040fe20004800000 */
[----:B------:R-:W-:Y:S01]  /*2150*/  @!P2 IMAD.MOV R6, RZ, RZ, -R6 ;  /* 0x000000ffff06a224 */ /* 0x000fe200078e0a06 */
[----:B------:R-:W-:Y:S01]  /*2160*/  SEL R16, R2, R31, !P1 ;  /* 0x0000001f02107207 */ /* 0x000fe20004800000 */
[----:B------:R-:W-:Y:S01]  /*2170*/  IMAD R14, R14, c[0x0][0x190], RZ ;  /* 0x000064000e0e7a24 */ /* 0x000fe200078e02ff */
[----:B------:R-:W-:Y:S01]  /*2180*/  SEL R7, R2, R7, !P1 ;  /* 0x0000000702077207 */ /* 0x000fe20004800000 */
[----:B------:R-:W-:Y:S01]  /*2190*/  IMAD R12, R12, c[0x0][0x190], RZ ;  /* 0x000064000c0c7a24 */ /* 0x000fe200078e02ff */
[----:B------:R-:W-:Y:S01]  /*21a0*/  SEL R9, R2, R9, !P1 ;  /* 0x0000000902097207 */ /* 0x000fe20004800000 */
[----:B------:R-:W-:Y:S01]  /*21b0*/  IMAD R16, R16, c[0x0][0x190], RZ ;  /* 0x0000640010107a24 */ /* 0x000fe200078e02ff */
[C---:B------:R-:W-:Y:S01]  /*21c0*/  SEL R11, R2.reuse, R11, !P1 ;  /* 0x0000000b020b7207 */ /* 0x040fe20004800000 */
[----:B------:R-:W-:Y:S01]  /*21d0*/  IMAD R15, R15, c[0x0][0x190], RZ ;  /* 0x000064000f0f7a24 */ /* 0x000fe200078e02ff */
[----:B------:R-:W-:-:S02]  /*21e0*/  SEL R13, R2, R13, !P1 ;  /* 0x0000000d020d7207 */ /* 0x000fc40004800000 */
[C---:B------:R-:W-:Y:S02]  /*21f0*/  SEL R17, R2.reuse, R17, !P1 ;  /* 0x0000001102117207 */ /* 0x040fe40004800000 */
[C---:B------:R-:W-:Y:S02]  /*2200*/  SEL R21, R2.reuse, R21, !P1 ;  /* 0x0000001502157207 */ /* 0x040fe40004800000 */
[C---:B------:R-:W-:Y:S02]  /*2210*/  SEL R25, R2.reuse, R25, !P1 ;  /* 0x0000001902197207 */ /* 0x040fe40004800000 */
[C---:B------:R-:W-:Y:S02]  /*2220*/  SEL R33, R2.reuse, R33, !P1 ;  /* 0x0000002102217207 */ /* 0x040fe40004800000 */
[C---:B------:R-:W-:Y:S02]  /*2230*/  SEL R18, R2.reuse, R35, !P1 ;  /* 0x0000002302127207 */ /* 0x040fe40004800000 */
[----:B------:R-:W-:-:S02]  /*2240*/  SEL R19, R2, R37, !P1 ;  /* 0x0000002502137207 */ /* 0x000fc40004800000 */
[----:B------:R-:W-:Y:S01]  /*2250*/  SEL R20, R2, R39, !P1 ;  /* 0x0000002702147207 */ /* 0x000fe20004800000 */
[----:B------:R-:W-:Y:S01]  /*2260*/  IMAD R18, R18, c[0x0][0x190], RZ ;  /* 0x0000640012127a24 */ /* 0x000fe200078e02ff */
[C---:B------:R-:W-:Y:S01]  /*2270*/  SEL R41, R2.reuse, R41, !P1 ;  /* 0x0000002902297207 */ /* 0x040fe20004800000 */
[----:B------:R-:W-:Y:S01]  /*2280*/  IMAD R19, R19, c[0x0][0x190], RZ ;  /* 0x0000640013137a24 */ /* 0x000fe200078e02ff */
[----:B------:R-:W-:Y:S01]  /*2290*/  SEL R22, R2, R43, !P1 ;  /* 0x0000002b02167207 */ /* 0x000fe20004800000 */
[----:B------:R-:W-:Y:S01]  /*22a0*/  IMAD R20, R20, c[0x0][0x190], RZ ;  /* 0x0000640014147a24 */ /* 0x000fe200078e02ff */
[----:B------:R-:W-:Y:S01]  /*22b0*/  SEL R23, R2, R45, !P1 ;  /* 0x0000002d02177207 */ /* 0x000fe20004800000 */
[----:B------:R-:W-:Y:S01]  /*22c0*/  IMAD R39, R192, 0x26, RZ ;  /* 0x00000026c0277824 */ /* 0x000fe200078e02ff */
[----:B------:R-:W-:Y:S01]  /*22d0*/  SEL R24, R2, R47, !P1 ;  /* 0x0000002f02187207 */ /* 0x000fe20004800000 */
[----:B------:R-:W-:Y:S01]  /*22e0*/  IMAD R22, R22, c[0x0][0x190], RZ ;  /* 0x0000640016167a24 */ /* 0x000fe200078e02ff */
[C---:B------:R-:W-:Y:S01]  /*22f0*/  SEL R49, R2.reuse, R49, !P1 ;  /* 0x0000003102317207 */ /* 0x040fe20004800000 */
[----:B------:R-:W-:Y:S01]  /*2300*/  IMAD R23, R23, c[0x0][0x190], RZ ;  /* 0x0000640017177a24 */ /* 0x000fe200078e02ff */
[----:B------:R-:W-:Y:S01]  /*2310*/  SEL R26, R2, R51, !P1 ;  /* 0x00000033021a7207 */ /* 0x000fe20004800000 */
[----:B------:R-:W-:Y:S01]  /*2320*/  IMAD R24, R24, c[0x0][0x190], RZ ;  /* 0x0000640018187a24 */ /* 0x000fe200078e02ff */
[----:B------:R-:W-:Y:S01]  /*2330*/  SEL R27, R2, R53, !P1 ;  /* 0x00000035021b7207 */ /* 0x000fe20004800000 */
[----:B------:R-:W-:Y:S01]  /*2340*/  IMAD.SHL.U32 R53, R192, 0x10, RZ ;  /* 0x00000010c0357824 */ /* 0x000fe200078e00ff */
[----:B------:R-:W-:Y:S01]  /*2350*/  SEL R28, R2, R55, !P1 ;  /* 0x00000037021c7207 */ /* 0x000fe20004800000 */
[----:B------:R-:W-:Y:S01]  /*2360*/  IMAD R26, R26, c[0x0][0x190], RZ ;  /* 0x000064001a1a7a24 */ /* 0x000fe200078e02ff */
[C---:B------:R-:W-:Y:S01]  /*2370*/  SEL R29, R2.reuse, R57, !P1 ;  /* 0x00000039021d7207 */ /* 0x040fe20004800000 */
[----:B------:R-:W-:Y:S01]  /*2380*/  IMAD R27, R27, c[0x0][0x190], RZ ;  /* 0x000064001b1b7a24 */ /* 0x000fe200078e02ff */
        /* <DEDUP_REMOVED lines=12> */
[C---:B------:R-:W-:Y:S01]  /*2450*/  LEA R133, P1, R5.reuse, c[0x0][0x168], 0x2 ;  /* 0x00005a0005857a11 */ /* 0x040fe200078210ff */
[----:B------:R-:W-:Y:S01]  /*2460*/  IMAD R34, R34, c[0x0][0x190], RZ ;  /* 0x0000640022227a24 */ /* 0x000fe200078e02ff */
[----:B------:R-:W-:Y:S01]  /*2470*/  ISETP.NE.AND P0, PT, RZ, c[0x0][0x178], PT ;  /* 0x00005e00ff007a0c */ /* 0x000fe20003f05270 */
[----:B------:R-:W-:Y:S01]  /*2480*/  IMAD R2, R2, c[0x0][0x190], RZ ;  /* 0x0000640002027a24 */ /* 0x000fe200078e02ff */
[----:B------:R-:W-:Y:S01]  /*2490*/  LOP3.LUT R3, RZ, c[0x0][0x178], RZ, 0x33, !PT ;  /* 0x00005e00ff037a12 */ /* 0x000fe200078e33ff */
[----:B------:R-:W-:Y:S01]  /*24a0*/  IMAD R69, R192, 0x14, RZ ;  /* 0x00000014c0457824 */ /* 0x000fe200078e02ff */
[----:B------:R-:W-:Y:S01]  /*24b0*/  LEA.HI.X.SX32 R35, R5, c[0x0][0x16c], 0x2, P1 ;  /* 0x00005b0005237a11 */ /* 0x000fe200008f16ff */
[----:B------:R-:W-:Y:S01]  /*24c0*/  IMAD R5, R9, c[0x0][0x190], RZ ;  /* 0x0000640009057a24 */ /* 0x000fe200078e02ff */
[----:B------:R-:W-:Y:S01]  /*24d0*/  SEL R36, R3, R4, !P0 ;  /* 0x0000000403247207 */ /* 0x000fe20004000000 */
[----:B------:R-:W-:Y:S01]  /*24e0*/  IMAD R4, R7, c[0x0][0x190], RZ ;  /* 0x0000640007047a24 */ /* 0x000fe200078e02ff */
[----:B------:R-:W-:Y:S01]  /*24f0*/  SEL R37, R3, R6, !P0 ;  /* 0x0000000603257207 */ /* 0x000fe20004000000 */
[----:B------:R-:W-:Y:S01]  /*2500*/  IMAD R7, R13, c[0x0][0x190], RZ ;  /* 0x000064000d077a24 */ /* 0x000fe200078e02ff */
[-C--:B------:R-:W-:Y:S01]  /*2510*/  LEA R162, P2, R5, R133.reuse, 0x2 ;  /* 0x0000008505a27211 */ /* 0x080fe200078410ff */
[----:B------:R-:W-:Y:S01]  /*2520*/  IMAD R6, R11, c[0x0][0x190], RZ ;  /* 0x000064000b067a24 */ /* 0x000fe200078e02ff */
[-C--:B------:R-:W-:Y:S01]  /*2530*/  LEA R186, P0, R4, R133.reuse, 0x2 ;  /* 0x0000008504ba7211 */ /* 0x080fe200078010ff */
[----:B------:R-:W-:Y:S01]  /*2540*/  IMAD R11, R21, c[0x0][0x190], RZ ;  /* 0x00006400150b7a24 */ /* 0x000fe200078e02ff */
[----:B------:R-:W-:Y:S01]  /*2550*/  LEA R80, P1, R7, R133, 0x2 ;  /* 0x0000008507507211 */ /* 0x000fe200078210ff */
[----:B------:R-:W-:Y:S01]  /*2560*/  IMAD R9, R17, c[0x0][0x190], RZ ;  /* 0x0000640011097a24 */ /* 0x000fe200078e02ff */
[----:B------:R-:W-:Y:S01]  /*2570*/  LEA.HI.X.SX32 R163, R5, R35, 0x2, P2 ;  /* 0x0000002305a37211 */ /* 0x000fe200010f16ff */
        /* <DEDUP_REMOVED lines=12> */
[----:B------:R-:W-:Y:S01]  /*2640*/  IMAD R65, R192, 0x18, RZ ;  /* 0x00000018c0417824 */ /* 0x000fe200078e02ff */
[----:B------:R-:W-:Y:S01]  /*2650*/  LEA R160, P2, R11, R133, 0x2 ;  /* 0x000000850ba07211 */ /* 0x000fe200078410ff */
[----:B------:R-:W-:Y:S01]  /*2660*/  STL.64 [R1+0x590], R186 ;  /* 0x000590ba01007387 */ /* 0x000fe20000100a00 */
[----:B------:R-:W-:Y:S01]  /*2670*/  LEA.HI.X.SX32 R173, R6, R35, 0x2, P0 ;  /* 0x0000002306ad7211 */ /* 0x000fe200000f16ff */
[----:B------:R-:W-:Y:S01]  /*2680*/  IMAD R6, R37, c[0x0][0x184], RZ ;  /* 0x0000610025067a24 */ /* 0x000fe200078e02ff */
[----:B------:R-:W-:Y:S01]  /*2690*/  LEA R116, P0, R9, R133, 0x2 ;  /* 0x0000008509747211 */ /* 0x000fe200078010ff */
[----:B------:R-:W-:Y:S01]  /*26a0*/  STL.64 [R1+0x598], R162 ;  /* 0x000598a201007387 */ /* 0x000fe20000100a00 */
[----:B------:R-:W-:Y:S01]  /*26b0*/  LEA.HI.X.SX32 R177, R10, R35, 0x2, P1 ;  /* 0x000000230ab17211 */ /* 0x000fe200008f16ff */
[----:B------:R-:W-:Y:S01]  /*26c0*/  IMAD R59, R192, 0xe, RZ ;  /* 0x0000000ec03b7824 */ /* 0x000fe200078e02ff */
[----:B------:R-:W-:Y:S01]  /*26d0*/  LEA R40, P1, R13, R133, 0x2 ;  /* 0x000000850d287211 */ /* 0x000fe200078210ff */
[----:B------:R-:W-:Y:S01]  /*26e0*/  STL.64 [R1+0x5a0], R172 ;  /* 0x0005a0ac01007387 */ /* 0x000fe20000100a00 */
[----:B------:R-:W-:-:S02]  /*26f0*/  LEA.HI.X.SX32 R161, R11, R35, 0x2, P2 ;  /* 0x000000230ba17211 */ /* 0x000fc400010f16ff */
[----:B------:R-:W-:Y:S02]  /*2700*/  LEA R164, P2, R14, R133, 0x2 ;  /* 0x000000850ea47211 */ /* 0x000fe400078410ff */
[----:B------:R-:W-:Y:S02]  /*2710*/  LEA.HI.X.SX32 R117, R9, R35, 0x2, P0 ;  /* 0x0000002309757211 */ /* 0x000fe400000f16ff */
[----:B------:R-:W-:Y:S02]  /*2720*/  LEA R78, P0, R12, R133, 0x2 ;  /* 0x000000850c4e7211 */ /* 0x000fe400078010ff */
[----:B------:R-:W-:Y:S01]  /*2730*/  LEA.HI.X.SX32 R41, R13, R35, 0x2, P1 ;  /* 0x000000230d297211 */ /* 0x000fe200008f16ff */
[----:B------:R-:W-:Y:S01]  /*2740*/  IMAD.SHL.U32 R13, R192, 0x4, RZ ;  /* 0x00000004c00d7824 */ /* 0x000fe200078e00ff */
[----:B------:R-:W-:Y:S02]  /*2750*/  LEA R204, P1, R16, R133, 0x2 ;  /* 0x0000008510cc7211 */ /* 0x000fe400078210ff */
[----:B------:R-:W-:-:S02]  /*2760*/  LEA.HI.X.SX32 R165, R14, R35, 0x2, P2 ;  /* 0x000000230ea57211 */ /* 0x000fc400010f16ff */
[----:B------:R-:W-:Y:S02]  /*2770*/  LEA R118, P2, R17, R133, 0x2 ;  /* 0x0000008511767211 */ /* 0x000fe400078410ff */
[----:B------:R-:W-:Y:S02]  /*2780*/  LEA.HI.X.SX32 R79, R12, R35, 0x2, P0 ;  /* 0x000000230c4f7211 */ /* 0x000fe400000f16ff */
[----:B------:R-:W-:Y:S02]  /*2790*/  LEA R178, P0, R15, R133, 0x2 ;  /* 0x000000850fb27211 */ /* 0x000fe400078010ff */
[----:B------:R-:W-:Y:S02]  /*27a0*/  LEA.HI.X.SX32 R205, R16, R35, 0x2, P1 ;  /* 0x0000002310cd7211 */ /* 0x000fe400008f16ff */
[----:B------:R-:W-:Y:S02]  /*27b0*/  LEA R202, P1, R19, R133, 0x2 ;  /* 0x0000008513ca7211 */ /* 0x000fe400078210ff */
[----:B------:R-:W-:-:S02]  /*27c0*/  LEA.HI.X.SX32 R119, R17, R35, 0x2, P2 ;  /* 0x0000002311777211 */ /* 0x000fc400010f16ff */
[----:B------:R-:W-:Y:S02]  /*27d0*/  LEA R102, P2, R20, R133, 0x2 ;  /* 0x0000008514667211 */ /* 0x000fe400078410ff */
[----:B------:R-:W-:Y:S02]  /*27e0*/  LEA.HI.X.SX32 R179, R15, R35, 0x2, P0 ;  /* 0x000000230fb37211 */ /* 0x000fe400000f16ff */
[----:B------:R-:W-:Y:S02]  /*27f0*/  LEA R166, P0, R18, R133, 0x2 ;  /* 0x0000008512a67211 */ /* 0x000fe400078010ff */
[----:B------:R-:W-:Y:S01]  /*2800*/  LEA.HI.X.SX32 R203, R19, R35, 0x2, P1 ;  /* 0x0000002313cb7211 */ /* 0x000fe200008f16ff */
[----:B------:R-:W-:Y:S01]  /*2810*/  IMAD R19, R192, 0x12, RZ ;  /* 0x00000012c0137824 */ /* 0x000fe200078e02ff */
[----:B------:R-:W-:Y:S02]  /*2820*/  LEA R188, P1, R22, R133, 0x2 ;  /* 0x0000008516bc7211 */ /* 0x000fe400078210ff */
[----:B------:R-:W-:-:S02]  /*2830*/  LEA.HI.X.SX32 R103, R20, R35, 0x2, P2 ;  /* 0x0000002314677211 */ /* 0x000fc400010f16ff */
[----:B------:R-:W-:Y:S02]  /*2840*/  LEA R154, P2, R23, R133, 0x2 ;  /* 0x00000085179a7211 */ /* 0x000fe400078410ff */
[----:B------:R-:W-:Y:S02]  /*2850*/  LEA.HI.X.SX32 R167, R18, R35, 0x2, P0 ;  /* 0x0000002312a77211 */ /* 0x000fe400000f16ff */
[----:B------:R-:W-:Y:S02]  /*2860*/  LEA R168, P0, R21, R133, 0x2 ;  /* 0x0000008515a87211 */ /* 0x000fe400078010ff */
[----:B------:R-:W-:Y:S02]  /*2870*/  LEA.HI.X.SX32 R189, R22, R35, 0x2, P1 ;  /* 0x0000002316bd7211 */ /* 0x000fe400008f16ff */
[----:B------:R-:W-:Y:S02]  /*2880*/  LEA R170, P1, R25, R133, 0x2 ;  /* 0x0000008519aa7211 */ /* 0x000fe400078210ff */
[----:B------:R-:W-:Y:S01]  /*2890*/  LEA.HI.X.SX32 R155, R23, R35, 0x2, P2 ;  /* 0x00000023179b7211 */ /* 0x000fe200010f16ff */
[----:B------:R-:W-:Y:S01]  /*28a0*/  IMAD R23, R192, 0x16, RZ ;  /* 0x00000016c0177824 */ /* 0x000fe200078e02ff */
[----:B------:R-:W-:-:S02]  /*28b0*/  LEA R190, P2, R26, R133, 0x2 ;  /* 0x000000851abe7211 */ /* 0x000fc400078410ff */
[----:B------:R-:W-:Y:S02]  /*28c0*/  LEA.HI.X.SX32 R169, R21, R35, 0x2, P0 ;  /* 0x0000002315a97211 */ /* 0x000fe400000f16ff */
[----:B------:R-:W-:Y:S02]  /*28d0*/  LEA R74, P0, R24, R133, 0x2 ;  /* 0x00000085184a7211 */ /* 0x000fe400078010ff */
[----:B------:R-:W-:Y:S02]  /*28e0*/  LEA.HI.X.SX32 R171, R25, R35, 0x2, P1 ;  /* 0x0000002319ab7211 */ /* 0x000fe400008f16ff */
[----:B------:R-:W-:Y:S02]  /*28f0*/  LEA R200, P1, R28, R133, 0x2 ;  /* 0x000000851cc87211 */ /* 0x000fe400078210ff */
[----:B------:R-:W-:Y:S02]  /*2900*/  LEA.HI.X.SX32 R191, R26, R35, 0x2, P2 ;  /* 0x000000231abf7211 */ /* 0x000fe400010f16ff */
[----:B------:R-:W-:-:S02]  /*2910*/  LEA R158, P2, R29, R133, 0x2 ;  /* 0x000000851d9e7211 */ /* 0x000fc400078410ff */
[----:B------:R-:W-:Y:S02]  /*2920*/  LEA.HI.X.SX32 R75, R24, R35, 0x2, P0 ;  /* 0x00000023184b7211 */ /* 0x000fe400000f16ff */
[----:B------:R-:W-:Y:S02]  /*2930*/  LEA R156, P0, R27, R133, 0x2 ;  /* 0x000000851b9c7211 */ /* 0x000fe400078010ff */
[----:B------:R-:W-:Y:S02]  /*2940*/  LEA.HI.X.SX32 R201, R28, R35, 0x2, P1 ;  /* 0x000000231cc97211 */ /* 0x000fe400008f16ff */
[----:B------:R-:W-:Y:S02]  /*2950*/  LEA R44, P1, R31, R133, 0x2 ;  /* 0x000000851f2c7211 */ /* 0x000fe400078210ff */
[----:B------:R-:W-:Y:S02]  /*2960*/  LEA.HI.X.SX32 R159, R29, R35, 0x2, P2 ;  /* 0x000000231d9f7211 */ /* 0x000fe400010f16ff */
[----:B------:R-:W-:-:S02]  /*2970*/  LEA R46, P2, R32, R133, 0x2 ;  /* 0x00000085202e7211 */ /* 0x000fc400078410ff */
[----:B------:R-:W-:Y:S01]  /*2980*/  LEA.HI.X.SX32 R157, R27, R35, 0x2, P0 ;  /* 0x000000231b9d7211 */ /* 0x000fe200000f16ff */
[----:B------:R-:W-:Y:S01]  /*2990*/  IMAD R27, R192, 0x1a, RZ ;  /* 0x0000001ac01b7824 */ /* 0x000fe200078e02ff */
[----:B------:R-:W-:Y:S02]  /*29a0*/  LEA R42, P0, R30, R133, 0x2 ;  /* 0x000000851e2a7211 */ /* 0x000fe400078010ff */
[----:B------:R-:W-:Y:S01]  /*29b0*/  LEA.HI.X.SX32 R45, R31, R35, 0x2, P1 ;  /* 0x000000231f2d7211 */ /* 0x000fe200008f16ff */
[----:B------:R-:W-:Y:S01]  /*29c0*/  IMAD R31, R192, 0x1e, RZ ;  /* 0x0000001ec01f7824 */ /* 0x000fe200078e02ff */
[----:B------:R-:W-:Y:S02]  /*29d0*/  LEA R50, P1, R34, R133, 0x2 ;  /* 0x0000008522327211 */ /* 0x000fe400078210ff */
[----:B------:R-:W-:Y:S02]  /*29e0*/  LEA.HI.X.SX32 R47, R32, R35, 0x2, P2 ;  /* 0x00000023202f7211 */ /* 0x000fe400010f16ff */
[----:B------:R-:W-:-:S02]  /*29f0*/  LEA R132, P2, R2, R133, 0x2 ;  /* 0x0000008502847211 */ /* 0x000fc400078410ff */
[----:B------:R-:W-:Y:S02]  /*2a00*/  LEA.HI.X.SX32 R43, R30, R35, 0x2, P0 ;  /* 0x000000231e2b7211 */ /* 0x000fe400000f16ff */
[----:B------:R-:W-:Y:S02]  /*2a10*/  LEA R48, P0, R33, R133, 0x2 ;  /* 0x0000008521307211 */ /* 0x000fe400078010ff */
[-C--:B------:R-:W-:Y:S02]  /*2a20*/  LEA.HI.X.SX32 R51, R34, R35.reuse, 0x2, P1 ;  /* 0x0000002322337211 */ /* 0x080fe400008f16ff */
[----:B------:R-:W-:Y:S02]  /*2a30*/  LEA.HI.X.SX32 R133, R2, R35, 0x2, P2 ;  /* 0x0000002302857211 */ /* 0x000fe400010f16ff */
[----:B------:R-:W-:Y:S02]  /*2a40*/  LEA R4, P1, R3, c[0x0][0x160], 0x2 ;  /* 0x0000580003047a11 */ /* 0x000fe400078210ff */
[----:B------:R-:W-:-:S02]  /*2a50*/  LEA R2, P2, R6, c[0x0][0x160], 0x2 ;  /* 0x0000580006027a11 */ /* 0x000fc400078410ff */
[----:B------:R-:W-:Y:S02]  /*2a60*/  LEA.HI.X.SX32 R5, R3, c[0x0][0x164], 0x2, P1 ;  /* 0x0000590003057a11 */ /* 0x000fe400008f16ff */
[----:B------:R-:W-:Y:S02]  /*2a70*/  LEA.HI.X.SX32 R3, R6, c[0x0][0x164], 0x2, P2 ;  /* 0x0000590006037a11 */ /* 0x000fe400010f16ff */
[C---:B------:R-:W-:Y:S01]  /*2a80*/  IADD3 R6, R0.reuse, -0x1d, RZ ;  /* 0xffffffe300067810 */ /* 0x040fe20007ffe0ff */
[----:B------:R1:W-:Y:S01]  /*2a90*/  LDGSTS.E [R196], [R4.64], !P3 ;  /* 0x0000000004c47fae */ /* 0x0003e2000d921844 */
[C---:B------:R-:W-:Y:S01]  /*2aa0*/  IMAD.WIDE R10, R13.reuse, 0x4, R4 ;  /* 0x000000040d0a7825 */ /* 0x040fe200078e0204 */
[----:B------:R-:W-:Y:S02]  /*2ab0*/  IADD3 R7, R0, -0x15, RZ ;  /* 0xffffffeb00077810 */ /* 0x000fe40007ffe0ff */
[----:B------:R1:W-:Y:S01]  /*2ac0*/  LDGSTS.E [R196+0x200], [R2.64], !P3 ;  /* 0x0020000002c47fae */ /* 0x0003e2000d921844 */
[----:B------:R-:W-:Y:S01]  /*2ad0*/  IMAD.WIDE R12, R13, 0x4, R2 ;  /* 0x000000040d0c7825 */ /* 0x000fe200078e0202 */
[----:B------:R-:W-:-:S02]  /*2ae0*/  ISETP.GE.U32.AND P3, PT, R6, 0x7fffffa4, PT ;  /* 0x7fffffa40600780c */ /* 0x000fc40003f66070 */
[----:B------:R-:W-:Y:S01]  /*2af0*/  IADD3 R6, R0, -0x21, RZ ;  /* 0xffffffdf00067810 */ /* 0x000fe20007ffe0ff */
[----:B------:R2:W-:Y:S01]  /*2b00*/  LDGSTS.E [R196+0x1000], [R10.64], !P4 ;  /* 0x010000000ac47fae */ /* 0x0005e2000e121844 */
[----:B------:R-:W-:Y:S01]  /*2b10*/  SHF.L.U32 R9, R192, 0x3, RZ ;  /* 0x00000003c0097819 */ /* 0x000fe200000006ff */
[----:B------:R-:W-:Y:S01]  /*2b20*/  IMAD.WIDE R54, R57, 0x4, R4 ;  /* 0x0000000439367825 */ /* 0x000fe200078e0204 */
[----:B------:R-:W-:Y:S01]  /*2b30*/  IADD3 R8, R0, -0x19, RZ ;  /* 0xffffffe700087810 */ /* 0x000fe20007ffe0ff */
[----:B------:R3:W-:Y:S01]  /*2b40*/  LDGSTS.E [R196+0x1200], [R12.64], !P4 ;  /* 0x012000000cc47fae */ /* 0x0007e2000e121844 */
[----:B------:R-:W-:Y:S01]  /*2b50*/  ISETP.GE.U32.AND P1, PT, R7, 0x7fffffac, PT ;  /* 0x7fffffac0700780c */ /* 0x000fe20003f26070 */
[----:B------:R-:W-:Y:S01]  /*2b60*/  IMAD.WIDE R56, R57, 0x4, R2 ;  /* 0x0000000439387825 */ /* 0x000fe200078e0202 */
[----:B------:R-:W-:Y:S01]  /*2b70*/  ISETP.GE.U32.AND P4, PT, R6, 0x7fffffa0, PT ;  /* 0x7fffffa00600780c */ /* 0x000fe20003f86070 */
[----:B------:R2:W-:Y:S01]  /*2b80*/  STL.64 [R1+0x580], R10 ;  /* 0x0005800a01007387 */ /* 0x0005e20000100a00 */
[----:B------:R-:W-:Y:S01]  /*2b90*/  ISETP.GE.U32.AND P2, PT, R8, 0x7fffffa8, PT ;  /* 0x7fffffa80800780c */ /* 0x000fe20003f46070 */
[C---:B------:R-:W-:Y:S01]  /*2ba0*/  IMAD.WIDE R6, R9.reuse, 0x4, R4 ;  /* 0x0000000409067825 */ /* 0x040fe200078e0204 */
[C---:B------:R-:W-:Y:S01]  /*2bb0*/  IADD3 R38, R0.reuse, -0x11, RZ ;  /* 0xffffffef00267810 */ /* 0x040fe20007ffe0ff */
[----:B------:R3:W-:Y:S01]  /*2bc0*/  STL.64 [R1+0x588], R12 ;  /* 0x0005880c01007387 */ /* 0x0007e20000100a00 */
[----:B------:R-:W-:Y:S01]  /*2bd0*/  IADD3 R14, R0, -0x25, RZ ;  /* 0xffffffdb000e7810 */ /* 0x000fe20007ffe0ff */
[----:B------:R-:W-:Y:S01]  /*2be0*/  IMAD.WIDE R8, R9, 0x4, R2 ;  /* 0x0000000409087825 */ /* 0x000fe200078e0202 */
[----:B------:R-:W-:Y:S01]  /*2bf0*/  LEA.HI.X.SX32 R49, R33, R35, 0x2, P0 ;  /* 0x0000002321317211 */ /* 0x000fe200000f16ff */
[----:B------:R1:W-:Y:S01]  /*2c00*/  LDGSTS.E [R196+0x2000], [R6.64], !P5 ;  /* 0x0200000006c47fae */ /* 0x0003e2000e921844 */
[----:B------:R-:W-:Y:S01]  /*2c10*/  ISETP.GE.U32.AND P0, PT, R38, 0x7fffffb0, PT ;  /* 0x7fffffb02600780c */ /* 0x000fe20003f06070 */
[C---:B------:R-:W-:Y:S01]  /*2c20*/  IMAD.WIDE R66, R69.reuse, 0x4, R4 ;  /* 0x0000000445427825 */ /* 0x040fe200078e0204 */
[----:B------:R-:W-:Y:S01]  /*2c30*/  IADD3 R16, R0, -0x2d, RZ ;  /* 0xffffffd300107810 */ /* 0x000fe20007ffe0ff */
[----:B------:R1:W-:Y:S01]  /*2c40*/  LDGSTS.E [R196+0x2200], [R8.64], !P5 ;  /* 0x0220000008c47fae */ /* 0x0003e2000e921844 */
[----:B------:R-:W-:Y:S01]  /*2c50*/  ISETP.GE.U32.AND P5, PT, R14, 0x7fffff9c, PT ;  /* 0x7fffff9c0e00780c */ /* 0x000fe20003fa6070 */
[----:B------:R-:W-:Y:S01]  /*2c60*/  IMAD.WIDE R68, R69, 0x4, R2 ;  /* 0x0000000445447825 */ /* 0x000fe200078e0202 */
[----:B------:R-:W-:Y:S01]  /*2c70*/  IADD3 R14, R0, -0x29, RZ ;  /* 0xffffffd7000e7810 */ /* 0x000fe20007ffe0ff */
[----:B------:R1:W-:Y:S01]  /*2c80*/  LDGSTS.E [R196+0x3000], [R54.64], !P6 ;  /* 0x0300000036c47fae */ /* 0x0003e2000f121844 */
[----:B------:R-:W-:Y:S01]  /*2c90*/  LOP3.LUT R18, R196, 0x20, RZ, 0x3c, !PT ;  /* 0x00000020c4127812 */ /* 0x000fe200078e3cff */
[--C-:B------:R-:W-:Y:S01]  /*2ca0*/  IMAD.WIDE R62, R65, 0x4, R4.reuse ;  /* 0x00000004413e7825 */ /* 0x100fe200078e0204 */
[----:B------:R-:W-:Y:S01]  /*2cb0*/  IADD3 R17, R0, -0x1a, RZ ;  /* 0xffffffe600117810 */ /* 0x000fe20007ffe0ff */
[----:B------:R1:W-:Y:S01]  /*2cc0*/  LDGSTS.E [R196+0x3200], [R56.64], !P6 ;  /* 0x0320000038c47fae */ /* 0x0003e2000f121844 */
[----:B------:R-:W-:Y:S01]  /*2cd0*/  ISETP.GE.U32.AND P6, PT, R14, 0x7fffff98, PT ;  /* 0x7fffff980e00780c */ /* 0x000fe20003fc6070 */
[----:B------:R-:W-:Y:S01]  /*2ce0*/  IMAD.WIDE R14, R53, 0x4, R4 ;  /* 0x00000004350e7825 */ /* 0x000fe200078e0204 */
[----:B--2---:R-:W-:-:S02]  /*2cf0*/  LOP3.LUT R10, R196, 0x40, RZ, 0x3c, !PT ;  /* 0x00000040c40a7812 */ /* 0x004fc400078e3cff */
[C---:B------:R-:W-:Y:S01]  /*2d00*/  IADD3 R24, R0.reuse, -0x2f, RZ ;  /* 0xffffffd100187810 */ /* 0x040fe20007ffe0ff */
[--C-:B------:R-:W-:Y:S01]  /*2d10*/  IMAD.WIDE R52, R53, 0x4, R2.reuse ;  /* 0x0000000435347825 */ /* 0x100fe200078e0202 */
[----:B------:R1:W-:Y:S01]  /*2d20*/  LDGSTS.E [R196+0x4000], [R14.64], !P0 ;  /* 0x040000000ec47fae */ /* 0x0003e2000c121844 */
[----:B------:R-:W-:Y:S02]  /*2d30*/  IADD3 R32, R0, -0x37, RZ ;  /* 0xffffffc900207810 */ /* 0x000fe40007ffe0ff */
[----:B------:R-:W-:Y:S01]  /*2d40*/  IMAD.WIDE R64, R65, 0x4, R2 ;  /* 0x0000000441407825 */ /* 0x000fe200078e0202 */
[----:B------:R1:W-:Y:S01]  /*2d50*/  LDGSTS.E [R196+0x4200], [R52.64], !P0 ;  /* 0x0420000034c47fae */ /* 0x0003e2000c121844 */
[----:B------:R-:W-:Y:S02]  /*2d60*/  ISETP.GE.U32.AND P0, PT, R16, 0x7fffff94, PT ;  /* 0x7fffff941000780c */ /* 0x000fe40003f06070 */
[C---:B------:R-:W-:Y:S01]  /*2d70*/  IADD3 R16, R0.reuse, -0x31, RZ ;  /* 0xffffffcf00107810 */ /* 0x040fe20007ffe0ff */
[----:B------:R1:W-:Y:S01]  /*2d80*/  LDGSTS.E [R196+0x5000], [R66.64], !P1 ;  /* 0x0500000042c47fae */ /* 0x0003e2000c921844 */
[----:B------:R-:W-:Y:S01]  /*2d90*/  IMAD.WIDE R248, R97, 0x4, R4 ;  /* 0x0000000461f87825 */ /* 0x000fe200078e0204 */
[----:B------:R-:W-:-:S02]  /*2da0*/  IADD3 R88, R0, -0x3f, RZ ;  /* 0xffffffc100587810 */ /* 0x000fc40007ffe0ff */
[----:B------:R1:W-:Y:S01]  /*2db0*/  LDGSTS.E [R196+0x5200], [R68.64], !P1 ;  /* 0x0520000044c47fae */ /* 0x0003e2000c921844 */
[----:B------:R-:W-:Y:S01]  /*2dc0*/  ISETP.GE.U32.AND P1, PT, R16, 0x7fffff90, PT ;  /* 0x7fffff901000780c */ /* 0x000fe20003f26070 */
[----:B------:R-:W-:Y:S01]  /*2dd0*/  IMAD.WIDE R96, R97, 0x4, R2 ;  /* 0x0000000461607825 */ /* 0x000fe200078e0202 */
[C---:B------:R-:W-:Y:S01]  /*2de0*/  IADD3 R16, R0.reuse, -0x35, RZ ;  /* 0xffffffcb00107810 */ /* 0x040fe20007ffe0ff */
[----:B------:R1:W-:Y:S01]  /*2df0*/  LDGSTS.E [R196+0x6000], [R62.64], !P2 ;  /* 0x060000003ec47fae */ /* 0x0003e2000d121844 */
[C---:B------:R-:W-:Y:S01]  /*2e00*/  IADD3 R193, R0.reuse, -0x8, RZ ;  /* 0xfffffff800c17810 */ /* 0x040fe20007ffe0ff */
[C---:B------:R-:W-:Y:S01]  /*2e10*/  IMAD.WIDE R98, R83.reuse, 0x4, R4 ;  /* 0x0000000453627825 */ /* 0x040fe200078e0204 */
[----:B------:R-:W-:Y:S01]  /*2e20*/  IADD3 R199, R0, -0x40, RZ ;  /* 0xffffffc000c77810 */ /* 0x000fe20007ffe0ff */
[----:B------:R1:W-:Y:S01]  /*2e30*/  LDGSTS.E [R196+0x6200], [R64.64], !P2 ;  /* 0x0620000040c47fae */ /* 0x0003e2000d121844 */
[----:B------:R-:W-:Y:S01]  /*2e40*/  ISETP.GE.U32.AND P2, PT, R16, 0x7fffff8c, PT ;  /* 0x7fffff8c1000780c */ /* 0x000fe20003f46070 */
[----:B------:R-:W-:Y:S01]  /*2e50*/  IMAD.WIDE R82, R83, 0x4, R2 ;  /* 0x0000000453527825 */ /* 0x000fe200078e0202 */
[----:B------:R-:W-:Y:S01]  /*2e60*/  IADD3 R16, R0, -0x39, RZ ;  /* 0xffffffc700107810 */ /* 0x000fe20007ffe0ff */
[----:B------:R1:W-:Y:S02]  /*2e70*/  LDGSTS.E [R196+0x7000], [R248.64], !P3 ;  /* 0x07000000f8c47fae */ /* 0x0003e4000d921844 */
[----:B------:R-:W-:-:S02]  /*2e80*/  IMAD.WIDE R84, R109, 0x4, R4 ;  /* 0x000000046d547825 */ /* 0x000fc400078e0204 */
[----:B------:R1:W-:Y:S01]  /*2e90*/  LDGSTS.E [R196+0x7200], [R96.64], !P3 ;  /* 0x0720000060c47fae */ /* 0x0003e2000d921844 */
[----:B------:R-:W-:Y:S01]  /*2ea0*/  ISETP.GE.U32.AND P3, PT, R16, 0x7fffff88, PT ;  /* 0x7fffff881000780c */ /* 0x000fe20003f66070 */
[----:B------:R-:W-:Y:S01]  /*2eb0*/  IMAD.WIDE R108, R109, 0x4, R2 ;  /* 0x000000046d6c7825 */ /* 0x000fe200078e0202 */
[----:B------:R-:W-:Y:S01]  /*2ec0*/  IADD3 R16, R0, -0x3d, RZ ;  /* 0xffffffc300107810 */ /* 0x000fe20007ffe0ff */
[----:B------:R1:W-:Y:S02]  /*2ed0*/  LDGSTS.E [R196+0x8000], [R98.64], !P4 ;  /* 0x0800000062c47fae */ /* 0x0003e4000e121844 */
[C---:B------:R-:W-:Y:S02]  /*2ee0*/  IMAD.WIDE R110, R105.reuse, 0x4, R4 ;  /* 0x00000004696e7825 */ /* 0x040fe400078e0204 */
        /* <DEDUP_REMOVED lines=35> */
[----:B------:R-:W-:Y:S02]  /*3120*/  IMAD.WIDE R218, R192, 0x4, R4 ;  /* 0x00000004c0da7825 */ /* 0x000fe400078e0204 */
        /* <DEDUP_REMOVED lines=8> */
[----:B------:R-:W-:Y:S02]  /*31b0*/  IMAD.WIDE R224, R225, 0x4, R2 ;  /* 0x00000004e1e07825 */ /* 0x000fe400078e0202 */
        /* <DEDUP_REMOVED lines=118> */
[----:B------:R-:W-:-:S04]  /*3920*/  IMAD.WIDE R16, R19, 0x4, R4 ;  /* 0x0000000413107825 */ /* 0x000fc800078e0204 */
[--C-:B--2---:R-:W-:Y:S01]  /*3930*/  IMAD.WIDE R18, R19, 0x4, R2.reuse ;  /* 0x0000000413127825 */ /* 0x104fe200078e0202 */
[----:B------:R4:W-:Y:S03]  /*3940*/  LDGSTS.E [R10+0x4800], [R16.64], !P4 ;  /* 0x04800000100a7fae */ /* 0x0009e6000e121844 */
[----:B------:R-:W-:Y:S01]  /*3950*/  IMAD.WIDE R30, R31, 0x4, R2 ;  /* 0x000000041f1e7825 */ /* 0x000fe200078e0202 */
[----:B------:R4:W-:Y:S01]  /*3960*/  LDGSTS.E [R10+0x4a00], [R18.64], !P4 ;  /* 0x04a00000120a7fae */ /* 0x0009e2000e121844 */
[----:B------:R-:W-:Y:S02]  /*3970*/  ISETP.GE.U32.AND P4, PT, R24, 0x7fffff92, PT ;  /* 0x7fffff921800780c */ /* 0x000fe40003f86070 */
[----:B------:R-:W-:Y:S01]  /*3980*/  IADD3 R24, R0, -0x33, RZ ;  /* 0xffffffcd00187810 */ /* 0x000fe20007ffe0ff */
[----:B------:R4:W-:Y:S01]  /*3990*/  LDGSTS.E [R10+0x5800], [R20.64], !P5 ;  /* 0x05800000140a7fae */ /* 0x0009e2000e921844 */
[----:B------:R-:W-:-:S02]  /*39a0*/  IMAD R35, R192, 0x22, RZ ;  /* 0x00000022c0237824 */ /* 0x000fc400078e02ff */
[--C-:B------:R-:W-:Y:S01]  /*39b0*/  IMAD.WIDE R36, R39, 0x4, R4.reuse ;  /* 0x0000000427247825 */ /* 0x100fe200078e0204 */
[----:B------:R4:W-:Y:S01]  /*39c0*/  LDGSTS.E [R10+0x5a00], [R22.64], !P5 ;  /* 0x05a00000160a7fae */ /* 0x0009e2000e921844 */
[----:B------:R-:W-:Y:S02]  /*39d0*/  ISETP.GE.U32.AND P5, PT, R24, 0x7fffff8e, PT ;  /* 0x7fffff8e1800780c */ /* 0x000fe40003fa6070 */
[----:B------:R-:W-:-:S04]  /*39e0*/  IMAD.WIDE R24, R27, 0x4, R4 ;  /* 0x000000041b187825 */ /* 0x000fc800078e0204 */
[--C-:B------:R-:W-:Y:S01]  /*39f0*/  IMAD.WIDE R26, R27, 0x4, R2.reuse ;  /* 0x000000041b1a7825 */ /* 0x100fe200078e0202 */
[----:B------:R4:W-:Y:S03]  /*3a00*/  LDGSTS.E [R10+0x6800], [R24.64], !P6 ;  /* 0x06800000180a7fae */ /* 0x0009e6000f121844 */
[----:B------:R-:W-:Y:S01]  /*3a10*/  IMAD.WIDE R38, R39, 0x4, R2 ;  /* 0x0000000427267825 */ /* 0x000fe200078e0202 */
[----:B------:R4:W-:Y:S01]  /*3a20*/  LDGSTS.E [R10+0x6a00], [R26.64], !P6 ;  /* 0x06a000001a0a7fae */ /* 0x0009e2000f121844 */
[----:B------:R-:W-:Y:S02]  /*3a30*/  ISETP.GE.U32.AND P6, PT, R32, 0x7fffff8a, PT ;  /* 0x7fffff8a2000780c */ /* 0x000fe40003fc6070 */
[----:B------:R-:W-:Y:S01]  /*3a40*/  IADD3 R32, R0, -0x3b, RZ ;  /* 0xffffffc500207810 */ /* 0x000fe20007ffe0ff */
[----:B------:R4:W-:Y:S01]  /*3a50*/  LDGSTS.E [R10+0x7800], [R28.64], !P0 ;  /* 0x078000001c0a7fae */ /* 0x0009e2000c121844 */
[----:B------:R-:W-:-:S03]  /*3a60*/  IMAD.WIDE R92, R95, 0x4, R4 ;  /* 0x000000045f5c7825 */ /* 0x000fc600078e0204 */
[----:B------:R4:W-:Y:S01]  /*3a70*/  LDGSTS.E [R10+0x7a00], [R30.64], !P0 ;  /* 0x07a000001e0a7fae */ /* 0x0009e2000c121844 */
[----:B------:R-:W-:Y:S01]  /*3a80*/  ISETP.GE.U32.AND P0, PT, R32, 0x7fffff86, PT ;  /* 0x7fffff862000780c */ /* 0x000fe20003f06070 */
        /* <DEDUP_REMOVED lines=17> */
[C---:B------:R-:W-:Y:S01]  /*3ba0*/  IADD3 R193, R0.reuse, -0xc, RZ ;  /* 0xfffffff400c17810 */ /* 0x040fe20007ffe0ff */
[----:B------:R4:W-:Y:S01]  /*3bb0*/  LDGSTS.E [R10+0xb800], [R92.64], !P4 ;  /* 0x0b8000005c0a7fae */ /* 0x0009e2000e121844 */
[----:B------:R-:W-:-:S03]  /*3bc0*/  IADD3 R194, R0, -0x10, RZ ;  /* 0xfffffff000c27810 */ /* 0x000fc60007ffe0ff */
[----:B------:R4:W-:Y:S01]  /*3bd0*/  LDGSTS.E [R10+0xba00], [R94.64], !P4 ;  /* 0x0ba000005e0a7fae */ /* 0x0009e2000e121844 */
[----:B------:R-:W-:Y:S01]  /*3be0*/  ISETP.GE.U32.AND P4, PT, R193, 0x7fffffb5, PT ;  /* 0x7fffffb5c100780c */ /* 0x000fe20003f86070 */
[----:B------:R-:W-:Y:S02]  /*3bf0*/  IMAD R193, R192, 0x36, RZ ;  /* 0x00000036c0c17824 */ /* 0x000fe400078e02ff */
[----:B------:R4:W-:Y:S02]  /*3c00*/  LDGSTS.E [R10+0xc800], [R250.64], !P5 ;  /* 0x0c800000fa0a7fae */ /* 0x0009e4000e921844 */
[C---:B------:R-:W-:Y:S02]  /*3c10*/  IMAD.WIDE R162, R193.reuse, 0x4, R4 ;  /* 0x00000004c1a27825 */ /* 0x040fe400078e0204 */
[----:B------:R2:W-:Y:S01]  /*3c20*/  LDGSTS.E [R10+0xca00], [R172.64], !P5 ;  /* 0x0ca00000ac0a7fae */ /* 0x0005e2000e921844 */
[----:B------:R-:W-:Y:S01]  /*3c30*/  ISETP.GE.U32.AND P5, PT, R194, 0x7fffffb1, PT ;  /* 0x7fffffb1c200780c */ /* 0x000fe20003fa6070 */
[----:B---3--:R-:W-:Y:S01]  /*3c40*/  IMAD.WIDE R12, R193, 0x4, R2 ;  /* 0x00000004c10c7825 */ /* 0x008fe200078e0202 */
[----:B------:R-:W-:Y:S01]  /*3c50*/  IADD3 R194, R0, -0x14, RZ ;  /* 0xffffffec00c27810 */ /* 0x000fe20007ffe0ff */
[----:B------:R3:W-:Y:S02]  /*3c60*/  LDGSTS.E [R10+0xd800], [R162.64], !P6 ;  /* 0x0d800000a20a7fae */ /* 0x0007e4000f121844 */
[----:B------:R-:W-:-:S02]  /*3c70*/  IMAD R193, R192, 0x3a, RZ ;  /* 0x0000003ac0c17824 */ /* 0x000fc400078e02ff */
[----:B------:R1:W-:Y:S01]  /*3c80*/  LDGSTS.E [R10+0xda00], [R12.64], !P6 ;  /* 0x0da000000c0a7fae */ /* 0x0003e2000f121844 */
[----:B------:R-:W-:Y:S01]  /*3c90*/  ISETP.GE.U32.AND P6, PT, R194, 0x7fffffad, PT ;  /* 0x7fffffadc200780c */ /* 0x000fe20003fc6070 */
[C---:B------:R-:W-:Y:S02]  /*3ca0*/  IMAD.WIDE R186, R193.reuse, 0x4, R4 ;  /* 0x00000004c1ba7825 */ /* 0x040fe400078e0204 */
[----:B------:R2:W-:Y:S02]  /*3cb0*/  STL.64 [R1], R172 ;  /* 0x000000ac01007387 */ /* 0x0005e40000100a00 */
[----:B------:R-:W-:Y:S02]  /*3cc0*/  IMAD R194, R192, 0x3e, RZ ;  /* 0x0000003ec0c27824 */ /* 0x000fe400078e02ff */
[----:B------:R3:W-:Y:S04]  /*3cd0*/  STL.64 [R1+0x8], R162 ;  /* 0x000008a201007387 */ /* 0x0007e80000100a00 */
[----:B------:R1:W-:Y:S01]  /*3ce0*/  STL.64 [R1+0x10], R12 ;  /* 0x0000100c01007387 */ /* 0x0003e20000100a00 */
[----:B--2---:R-:W-:Y:S01]  /*3cf0*/  IMAD.WIDE R172, R193, 0x4, R2 ;  /* 0x00000004c1ac7825 */ /* 0x004fe200078e0202 */
[----:B------:R-:W-:-:S02]  /*3d00*/  IADD3 R193, R0, -0x18, RZ ;  /* 0xffffffe800c17810 */ /* 0x000fc40007ffe0ff */
[----:B------:R2:W-:Y:S01]  /*3d10*/  LDGSTS.E [R10+0xe800], [R186.64], !P0 ;  /* 0x0e800000ba0a7fae */ /* 0x0005e2000c121844 */
[----:B---3--:R-:W-:-:S03]  /*3d20*/  IMAD.WIDE R162, R194, 0x4, R4 ;  /* 0x00000004c2a27825 */ /* 0x008fc600078e0204 */
[----:B------:R4:W-:Y:S01]  /*3d30*/  LDGSTS.E [R10+0xea00], [R172.64], !P0 ;  /* 0x0ea00000ac0a7fae */ /* 0x0009e2000c121844 */
[----:B------:R-:W-:Y:S01]  /*3d40*/  ISETP.GE.U32.AND P0, PT, R193, 0x7fffffa9, PT ;  /* 0x7fffffa9c100780c */ /* 0x000fe20003f06070 */
[----:B-1----:R-:W-:Y:S01]  /*3d50*/  IMAD.WIDE R12, R194, 0x4, R2 ;  /* 0x00000004c20c7825 */ /* 0x002fe200078e0202 */
[----:B------:R-:W-:Y:S01]  /*3d60*/  IADD3 R194, R0, -0x1c, RZ ;  /* 0xffffffe400c27810 */ /* 0x000fe20007ffe0ff */
[----:B------:R4:W-:Y:S02]  /*3d70*/  LDGSTS.E [R10+0xf800], [R162.64], !P1 ;  /* 0x0f800000a20a7fae */ /* 0x0009e4000c921844 */
[----:B------:R-:W-:Y:S02]  /*3d80*/  IMAD R193, R192, 0x3, RZ ;  /* 0x00000003c0c17824 */ /* 0x000fe400078e02ff */
[----:B------:R2:W-:Y:S04]  /*3d90*/  STL.64 [R1+0x18], R186 ;  /* 0x000018ba01007387 */ /* 0x0005e80000100a00 */
[----:B------:R4:W-:Y:S01]  /*3da0*/  LDGSTS.E [R10+0xfa00], [R12.64], !P1 ;  /* 0x0fa000000c0a7fae */ /* 0x0009e2000c921844 */
[----:B------:R-:W-:Y:S01]  /*3db0*/  ISETP.GE.U32.AND P1, PT, R194, 0x7fffffa5, PT ;  /* 0x7fffffa5c200780c */ /* 0x000fe20003f26070 */
[----:B------:R-:W-:-:S02]  /*3dc0*/  IMAD R194, R192, 0x7, RZ ;  /* 0x00000007c0c27824 */ /* 0x000fc400078e02ff */
[----:B------:R1:W-:Y:S01]  /*3dd0*/  STL.64 [R1+0x20], R172 ;  /* 0x000020ac01007387 */ /* 0x0003e20000100a00 */
[----:B--2---:R-:W-:-:S03]  /*3de0*/  IMAD.WIDE R186, R193, 0x4, R4 ;  /* 0x00000004c1ba7825 */ /* 0x004fc600078e0204 */
[----:B------:R2:W-:Y:S01]  /*3df0*/  STL.64 [R1+0x28], R162 ;  /* 0x000028a201007387 */ /* 0x0005e20000100a00 */
[----:B----4-:R-:W-:-:S03]  /*3e00*/  LOP3.LUT R10, R196, 0x60, RZ, 0x3c, !PT ;  /* 0x00000060c40a7812 */ /* 0x010fc600078e3cff */
[----:B------:R3:W-:Y:S01]  /*3e10*/  STL.64 [R1+0x30], R12 ;  /* 0x0000300c01007387 */ /* 0x0007e20000100a00 */
[----:B------:R-:W-:Y:S02]  /*3e20*/  IMAD.MOV.U32 R196, RZ, RZ, 0x3f ;  /* 0x0000003fffc47424 */ /* 0x000fe400078e00ff */
[----:B-1----:R-:W-:Y:S01]  /*3e30*/  IMAD.WIDE R172, R193, 0x4, R2 ;  /* 0x00000004c1ac7825 */ /* 0x002fe200078e0202 */
[----:B------:R-:W-:Y:S01]  /*3e40*/  IADD3 R193, R0, -0x20, RZ ;  /* 0xffffffe000c17810 */ /* 0x000fe20007ffe0ff */
[----:B------:R1:W-:Y:S01]  /*3e50*/  LDGSTS.E [R10+0xc00], [R186.64], !P2 ;  /* 0x00c00000ba0a7fae */ /* 0x0003e2000d121844 */
[----:B------:R-:W-:Y:S01]  /*3e60*/  IADD3 R11, R196, c[0x0][0x180], RZ ;  /* 0x00006000c40b7a10 */ /* 0x000fe20007ffe0ff */
[C---:B--2---:R-:W-:Y:S02]  /*3e70*/  IMAD.WIDE R162, R194.reuse, 0x4, R4 ;  /* 0x00000004c2a27825 */ /* 0x044fe400078e0204 */
[----:B------:R2:W-:Y:S01]  /*3e80*/  LDGSTS.E [R10+0xe00], [R172.64], !P2 ;  /* 0x00e00000ac0a7fae */ /* 0x0005e2000d121844 */
[----:B------:R-:W-:Y:S01]  /*3e90*/  ISETP.GE.U32.AND P2, PT, R193, 0x7fffffa1, PT ;  /* 0x7fffffa1c100780c */ /* 0x000fe20003f46070 */
[----:B---3--:R-:W-:Y:S01]  /*3ea0*/  IMAD.WIDE R12, R194, 0x4, R2 ;  /* 0x00000004c20c7825 */ /* 0x008fe200078e0202 */
[----:B------:R-:W-:Y:S01]  /*3eb0*/  IADD3 R194, R0, -0x24, RZ ;  /* 0xffffffdc00c27810 */ /* 0x000fe20007ffe0ff */
[----:B------:R3:W-:Y:S02]  /*3ec0*/  LDGSTS.E [R10+0x1c00], [R162.64], !P3 ;  /* 0x01c00000a20a7fae */ /* 0x0007e4000d921844 */
[----:B------:R-:W-:-:S02]  /*3ed0*/  IMAD R193, R192, 0xb, RZ ;  /* 0x0000000bc0c17824 */ /* 0x000fc400078e02ff */
[----:B------:R1:W-:Y:S04]  /*3ee0*/  STL.64 [R1+0x38], R186 ;  /* 0x000038ba01007387 */ /* 0x0003e80000100a00 */
[----:B------:R4:W-:Y:S01]  /*3ef0*/  LDGSTS.E [R10+0x1e00], [R12.64], !P3 ;  /* 0x01e000000c0a7fae */ /* 0x0009e2000d921844 */
[----:B------:R-:W-:Y:S01]  /*3f00*/  ISETP.GE.U32.AND P3, PT, R194, 0x7fffff9d, PT ;  /* 0x7fffff9dc200780c */ /* 0x000fe20003f66070 */
[----:B------:R-:W-:Y:S02]  /*3f10*/  IMAD R194, R192, 0xf, RZ ;  /* 0x0000000fc0c27824 */ /* 0x000fe400078e02ff */
[----:B------:R2:W-:Y:S01]  /*3f20*/  STL.64 [R1+0x40], R172 ;  /* 0x000040ac01007387 */ /* 0x0005e20000100a00 */
[----:B-1----:R-:W-:-:S03]  /*3f30*/  IMAD.WIDE R186, R193, 0x4, R4 ;  /* 0x00000004c1ba7825 */ /* 0x002fc600078e0204 */
[----:B------:R3:W-:Y:S04]  /*3f40*/  STL.64 [R1+0x48], R162 ;  /* 0x000048a201007387 */ /* 0x0007e80000100a00 */
[----:B------:R4:W-:Y:S01]  /*3f50*/  STL.64 [R1+0x50], R12 ;  /* 0x0000500c01007387 */ /* 0x0009e20000100a00 */
[----:B--2---:R-:W-:Y:S01]  /*3f60*/  IMAD.WIDE R172, R193, 0x4, R2 ;  /* 0x00000004c1ac7825 */ /* 0x004fe200078e0202 */
[----:B------:R-:W-:Y:S02]  /*3f70*/  IADD3 R193, R0, -0x28, RZ ;  /* 0xffffffd800c17810 */ /* 0x000fe40007ffe0ff */
[----:B------:R1:W-:Y:S01]  /*3f80*/  LDGSTS.E [R10+0x2c00], [R186.64], !P4 ;  /* 0x02c00000ba0a7fae */ /* 0x0003e2000e121844 */
[----:B---3--:R-:W-:-:S03]  /*3f90*/  IMAD.WIDE R162, R194, 0x4, R4 ;  /* 0x00000004c2a27825 */ /* 0x008fc600078e0204 */
[----:B------:R2:W-:Y:S01]  /*3fa0*/  LDGSTS.E [R10+0x2e00], [R172.64], !P4 ;  /* 0x02e00000ac0a7fae */ /* 0x0005e2000e121844 */
[----:B------:R-:W-:Y:S01]  /*3fb0*/  ISETP.GE.U32.AND P4, PT, R193, 0x7fffff99, PT ;  /* 0x7fffff99c100780c */ /* 0x000fe20003f86070 */
[----:B----4-:R-:W-:Y:S01]  /*3fc0*/  IMAD.WIDE R12, R194, 0x4, R2 ;  /* 0x00000004c20c7825 */ /* 0x010fe200078e0202 */
        /* <DEDUP_REMOVED lines=71> */
[----:B----4-:R-:W-:Y:S02]  /*4440*/  IMAD.WIDE R12, R194, 0x4, R2 ;  /* 0x00000004c20c7825 */ /* 0x010fe400078e0202 */
[----:B------:R-:W-:Y:S01]  /*4450*/  STL.64 [R1+0x120], R186 ;  /* 0x000120ba01007387 */ /* 0x000fe20000100a00 */
[----:B------:R-:W-:Y:S01]  /*4460*/  IADD3 R194, R0, -0x4d, RZ ;  /* 0xffffffb300c27810 */ /* 0x000fe20007ffe0ff */
[----:B------:R-:W-:Y:S02]  /*4470*/  IMAD R193, R192, 0x33, RZ ;  /* 0x00000033c0c17824 */ /* 0x000fe400078e02ff */
[----:B------:R-:W-:Y:S04]  /*4480*/  STL.64 [R1+0x118], R172 ;  /* 0x000118ac01007387 */ /* 0x000fe80000100a00 */
[----:B------:R3:W-:Y:S04]  /*4490*/  STL.64 [R1+0x110], R162 ;  /* 0x000110a201007387 */ /* 0x0007e80000100a00 */
[----:B------:R3:W-:Y:S04]  /*44a0*/  LDGSTS.E [R10+0xbc00], [R162.64], !P6 ;  /* 0x0bc00000a20a7fae */ /* 0x0007e8000f121844 */
[----:B------:R4:W-:Y:S04]  /*44b0*/  STL.64 [R1+0x108], R12 ;  /* 0x0001080c01007387 */ /* 0x0009e80000100a00 */
[----:B------:R4:W-:Y:S01]  /*44c0*/  LDGSTS.E [R10+0xbe00], [R12.64], !P6 ;  /* 0x0be000000c0a7fae */ /* 0x0009e2000f121844 */
[----:B------:R-:W-:-:S02]  /*44d0*/  ISETP.GE.U32.AND P6, PT, R194, 0x7fffff74, PT ;  /* 0x7fffff74c200780c */ /* 0x000fc40003fc6070 */
[----:B------:R-:W-:Y:S01]  /*44e0*/  IADD3 R194, R0, -0x51, RZ ;  /* 0xffffffaf00c27810 */ /* 0x000fe20007ffe0ff */
[----:B---3--:R-:W-:-:S05]  /*44f0*/  IMAD.WIDE R162, R193, 0x4, R4 ;  /* 0x00000004c1a27825 */ /* 0x008fca00078e0204 */
[----:B------:R3:W-:Y:S01]  /*4500*/  STL.64 [R1+0x100], R162 ;  /* 0x000100a201007387 */ /* 0x0007e20000100a00 */
[----:B----4-:R-:W-:-:S03]  /*4510*/  IMAD.WIDE R12, R193, 0x4, R2 ;  /* 0x00000004c10c7825 */ /* 0x010fc600078e0202 */
[----:B------:R3:W-:Y:S01]  /*4520*/  LDGSTS.E [R10+0xcc00], [R162.64], !P0 ;  /* 0x0cc00000a20a7fae */ /* 0x0007e2000c121844 */
[----:B------:R-:W-:-:S03]  /*4530*/  IMAD R193, R192, 0x37, RZ ;  /* 0x00000037c0c17824 */ /* 0x000fc600078e02ff */
[----:B------:R4:W-:Y:S01]  /*4540*/  LDGSTS.E [R10+0xce00], [R12.64], !P0 ;  /* 0x0ce000000c0a7fae */ /* 0x0009e2000c121844 */
[----:B------:R-:W-:Y:S01]  /*4550*/  ISETP.GE.U32.AND P0, PT, R194, 0x7fffff70, PT ;  /* 0x7fffff70c200780c */ /* 0x000fe20003f06070 */
[----:B------:R-:W-:Y:S02]  /*4560*/  IMAD R194, R192, 0x3b, RZ ;  /* 0x0000003bc0c27824 */ /* 0x000fe400078e02ff */
[C---:B--2---:R-:W-:Y:S01]  /*4570*/  IMAD.WIDE R172, R193.reuse, 0x4, R4 ;  /* 0x00000004c1ac7825 */ /* 0x044fe200078e0204 */
[----:B------:R4:W-:Y:S03]  /*4580*/  STL.64 [R1+0xf8], R12 ;  /* 0x0000f80c01007387 */ /* 0x0009e60000100a00 */
[----:B---3--:R-:W-:Y:S01]  /*4590*/  IMAD.WIDE R162, R193, 0x4, R2 ;  /* 0x00000004c1a27825 */ /* 0x008fe200078e0202 */
[----:B------:R2:W-:Y:S03]  /*45a0*/  LDGSTS.E [R10+0xdc00], [R172.64], !P1 ;  /* 0x0dc00000ac0a7fae */ /* 0x0005e6000c921844 */
[----:B-1----:R-:W-:Y:S01]  /*45b0*/  IMAD.WIDE R186, R194, 0x4, R4 ;  /* 0x00000004c2ba7825 */ /* 0x002fe200078e0204 */
[----:B------:R1:W-:Y:S01]  /*45c0*/  LDGSTS.E [R10+0xde00], [R162.64], !P1 ;  /* 0x0de00000a20a7fae */ /* 0x0003e2000c921844 */
[----:B------:R-:W-:-:S03]  /*45d0*/  ISETP.GE.U32.AND P1, PT, R199, 0x7fffff81, PT ;  /* 0x7fffff81c700780c */ /* 0x000fc60003f26070 */
[----:B------:R2:W-:Y:S01]  /*45e0*/  STL.64 [R1+0xf0], R172 ;  /* 0x0000f0ac01007387 */ /* 0x0005e20000100a00 */
[----:B----4-:R-:W-:-:S03]  /*45f0*/  IMAD.WIDE R12, R194, 0x4, R2 ;  /* 0x00000004c20c7825 */ /* 0x010fc600078e0202 */
[----:B------:R1:W-:Y:S01]  /*4600*/  STL.64 [R1+0xe8], R162 ;  /* 0x0000e8a201007387 */ /* 0x0003e20000100a00 */
[----:B------:R-:W-:-:S03]  /*4610*/  IMAD R194, R192, 0x3f, RZ ;  /* 0x0000003fc0c27824 */ /* 0x000fc600078e02ff */
[----:B------:R3:W-:Y:S04]  /*4620*/  LDGSTS.E [R10+0xec00], [R186.64], !P2 ;  /* 0x0ec00000ba0a7fae */ /* 0x0007e8000d121844 */
[----:B--2---:R-:W2:Y:S04]  /*4630*/  LDL.LU.64 R172, [R1+0x5a0] ;  /* 0x0005a00001ac7983 */ /* 0x004ea80000300a00 */
[----:B-1----:R-:W4:Y:S01]  /*4640*/  LDL.LU.64 R162, [R1+0x598] ;  /* 0x0005980001a27983 */ /* 0x002f220000300a00 */
[----:B------:R-:W-:-:S03]  /*4650*/  SHF.R.S32.HI R196, RZ, 0x6, R252 ;  /* 0x00000006ffc47819 */ /* 0x000fc600000114fc */
[----:B------:R3:W-:Y:S04]  /*4660*/  STL.64 [R1+0xe0], R186 ;  /* 0x0000e0ba01007387 */ /* 0x0007e80000100a00 */
[----:B------:R1:W-:Y:S04]  /*4670*/  STL.64 [R1+0xd8], R12 ;  /* 0x0000d80c01007387 */ /* 0x0003e80000100a00 */
[----:B------:R1:W-:Y:S01]  /*4680*/  LDGSTS.E [R10+0xee00], [R12.64], !P2 ;  /* 0x0ee000000c0a7fae */ /* 0x0003e2000d121844 */
[----:B------:R-:W-:Y:S02]  /*4690*/  ISETP.GT.AND P2, PT, R11, 0x3f, PT ;  /* 0x0000003f0b00780c */ /* 0x000fe40003f44270 */
[----:B------:R-:W-:Y:S01]  /*46a0*/  LOP3.LUT R11, R252, 0x3f, RZ, 0xc0, !PT ;  /* 0x0000003ffc0b7812 */ /* 0x000fe200078ec0ff */
[----:B---3--:R-:W-:Y:S01]  /*46b0*/  IMAD.WIDE R186, R194, 0x4, R4 ;  /* 0x00000004c2ba7825 */ /* 0x008fe200078e0204 */
[----:B------:R-:W-:-:S02]  /*46c0*/  SEL R193, RZ, 0x4, !P2 ;  /* 0x00000004ffc17807 */ /* 0x000fc40005000000 */
[----:B------:R-:W-:Y:S02]  /*46d0*/  ISETP.GE.AND P2, PT, R11, c[0x0][0x180], PT ;  /* 0x000060000b007a0c */ /* 0x000fe40003f46270 */
[----:B------:R3:W-:Y:S01]  /*46e0*/  STL.64 [R1+0xd0], R186 ;  /* 0x0000d0ba01007387 */ /* 0x0007e20000100a00 */
[----:B------:R-:W-:Y:S01]  /*46f0*/  SHF.L.U32 R192, R192, 0x6, RZ ;  /* 0x00000006c0c07819 */ /* 0x000fe200000006ff */
[----:B-1----:R-:W-:Y:S02]  /*4700*/  IMAD.WIDE R12, R194, 0x4, R2 ;  /* 0x00000004c20c7825 */ /* 0x002fe400078e0202 */
[----:B------:R3:W-:Y:S01]  /*4710*/  LDGSTS.E [R10+0xfc00], [R186.64], !P1 ;  /* 0x0fc00000ba0a7fae */ /* 0x0007e2000c921844 */
[----:B------:R-:W-:Y:S02]  /*4720*/  SEL R193, R193, RZ, !P2 ;  /* 0x000000ffc1c17207 */ /* 0x000fe40005000000 */
[----:B------:R-:W-:Y:S01]  /*4730*/  SGXT R194, R196, 0x1 ;  /* 0x00000001c4c2781a */ /* 0x000fe20000000200 */
[----:B------:R1:W-:Y:S01]  /*4740*/  STL.64 [R1+0xc8], R12 ;  /* 0x0000c80c01007387 */ /* 0x0003e20000100a00 */
[----:B------:R-:W-:Y:S01]  /*4750*/  ISETP.NE.U32.AND P2, PT, R193, RZ, PT ;  /* 0x000000ffc100720c */ /* 0x000fe20003f45070 */
[----:B------:R-:W-:Y:S01]  /*4760*/  IMAD.SHL.U32 R196, R11, 0x4, RZ ;  /* 0x000000040bc47824 */ /* 0x000fe200078e00ff */
[----:B------:R-:W-:Y:S01]  /*4770*/  IADD3 R252, R0, -0x55, RZ ;  /* 0xffffffab00fc7810 */ /* 0x000fe20007ffe0ff */
[----:B------:R1:W-:Y:S04]  /*4780*/  LDGSTS.E [R10+0xfe00], [R12.64], !P1 ;  /* 0x0fe000000c0a7fae */ /* 0x0003e8000c921844 */
[----:B---3--:R-:W3:Y:S01]  /*4790*/  LDL.LU.64 R186, [R1+0x590] ;  /* 0x0005900001ba7983 */ /* 0x008ee20000300a00 */
[----:B------:R-:W-:-:S02]  /*47a0*/  LOP3.LUT R196, R196, 0x110, R194, 0x78, !PT ;  /* 0x00000110c4c47812 */ /* 0x000fc400078e78c2 */
[----:B------:R-:W-:Y:S01]  /*47b0*/  ISETP.GE.U32.AND P1, PT, R252, 0x7fffff6c, PT ;  /* 0x7fffff6cfc00780c */ /* 0x000fe20003f26070 */
[----:B------:R-:W0:Y:S01]  /*47c0*/  LDGDEPBAR ;  /* 0x00000000000079af */ /* 0x000e220000000000 */
[C---:B------:R-:W-:Y:S02]  /*47d0*/  LOP3.LUT R194, R196.reuse, 0x40, RZ, 0x3c, !PT ;  /* 0x00000040c4c27812 */ /* 0x040fe400078e3cff */
[----:B------:R-:W-:Y:S01]  /*47e0*/  LOP3.LUT R252, R196, 0x60, RZ, 0x3c, !PT ;  /* 0x00000060c4fc7812 */ /* 0x000fe200078e3cff */
[----:B-1----:R-:W-:Y:S01]  /*47f0*/  IMAD.WIDE R12, R192, 0x4, R4 ;  /* 0x00000004c00c7825 */ /* 0x002fe200078e0204 */
[C---:B------:R-:W-:Y:S01]  /*4800*/  LOP3.LUT R5, R196.reuse, 0x20, RZ, 0x3c, !PT ;  /* 0x00000020c4057812 */ /* 0x040fe200078e3cff */
[----:B------:R-:W1:Y:S01]  /*4810*/  S2R R4, SR_TID.X ;  /* 0x0000000000047919 */ /* 0x000e620000002100 */
[----:B------:R-:W-:Y:S01]  /*4820*/  LOP3.LUT R10, R196, 0x20, RZ, 0x3c, !PT ;  /* 0x00000020c40a7812 */ /* 0x000fe200078e3cff */
[----:B------:R-:W-:Y:S01]  /*4830*/  IMAD.WIDE R6, R192, 0x4, R6 ;  /* 0x00000004c0067825 */ /* 0x000fe200078e0206 */
[----:B------:R-:W-:Y:S01]  /*4840*/  IADD3 R193, R0, -0x59, RZ ;  /* 0xffffffa700c17810 */ /* 0x000fe20007ffe0ff */
[----:B------:R1:W-:Y:S02]  /*4850*/  STL.64 [R1+0x260], R12 ;  /* 0x0002600c01007387 */ /* 0x0003e40000100a00 */
[----:B------:R-:W-:-:S02]  /*4860*/  IMAD.WIDE R10, R192, 0x4, R2 ;  /* 0x00000004c00a7825 */ /* 0x000fc400078e0202 */
[----:B------:R-:W1:Y:S04]  /*4870*/  S2R R3, SR_TID.X ;  /* 0x0000000000037919 */ /* 0x000e680000002100 */
[----:B------:R1:W-:Y:S04]  /*4880*/  STL.64 [R1+0x258], R10 ;  /* 0x0002580a01007387 */ /* 0x0003e80000100a00 */
[----:B---3--:R3:W-:Y:S01]  /*4890*/  LDGSTS.E [R196+0x30000], [R186.64], P2 ;  /* 0x30000000bac47fae */ /* 0x0087e20009121844 */
[----:B------:R-:W-:Y:S01]  /*48a0*/  IMAD.WIDE R8, R192, 0x4, R8 ;  /* 0x00000004c0087825 */ /* 0x000fe200078e0208 */
[----:B-1----:R-:W-:-:S02]  /*48b0*/  LOP3.LUT R3, R3, 0x3f, RZ, 0xc0, !PT ;  /* 0x0000003f03037812 */ /* 0x002fc400078ec0ff */
[----:B------:R1:W-:Y:S04]  /*48c0*/  LDGSTS.E [R196+0x30800], [R76.64], P2 ;  /* 0x308000004cc47fae */ /* 0x0003e80009121844 */
[----:B------:R1:W-:Y:S04]  /*48d0*/  LDGSTS.E [R196+0x31000], [R78.64], P2 ;  /* 0x310000004ec47fae */ /* 0x0003e80009121844 */
[----:B------:R1:W-:Y:S04]  /*48e0*/  LDGSTS.E [R196+0x31800], [R204.64], P2 ;  /* 0x31800000ccc47fae */ /* 0x0003e80009121844 */
[----:B------:R1:W-:Y:S04]  /*48f0*/  LDGSTS.E [R196+0x32000], [R102.64], P2 ;  /* 0x3200000066c47fae */ /* 0x0003e80009121844 */
[----:B------:R1:W-:Y:S04]  /*4900*/  LDGSTS.E [R196+0x32800], [R74.64], P2 ;  /* 0x328000004ac47fae */ /* 0x0003e80009121844 */
[----:B------:R1:W-:Y:S04]  /*4910*/  LDGSTS.E [R196+0x33000], [R200.64], P2 ;  /* 0x33000000c8c47fae */ /* 0x0003e80009121844 */
[----:B------:R1:W-:Y:S04]  /*4920*/  LDGSTS.E [R196+0x33800], [R46.64], P2 ;  /* 0x338000002ec47fae */ /* 0x0003e80009121844 */
[----:B----4-:R4:W-:Y:S04]  /*4930*/  LDGSTS.E [R5+0x30200], [R162.64], P2 ;  /* 0x30200000a2057fae */ /* 0x0109e80009121844 */
[----:B------:R4:W-:Y:S04]  /*4940*/  LDGSTS.E [R5+0x30a00], [R116.64], P2 ;  /* 0x30a0000074057fae */ /* 0x0009e80009121844 */
[----:B------:R4:W-:Y:S04]  /*4950*/  LDGSTS.E [R5+0x31200], [R40.64], P2 ;  /* 0x3120000028057fae */ /* 0x0009e80009121844 */
[----:B------:R4:W-:Y:S04]  /*4960*/  LDGSTS.E [R5+0x31a00], [R118.64], P2 ;  /* 0x31a0000076057fae */ /* 0x0009e80009121844 */
[----:B------:R4:W-:Y:S04]  /*4970*/  LDGSTS.E [R5+0x32200], [R168.64], P2 ;  /* 0x32200000a8057fae */ /* 0x0009e80009121844 */
[----:B------:R4:W-:Y:S04]  /*4980*/  LDGSTS.E [R5+0x32a00], [R170.64], P2 ;  /* 0x32a00000aa057fae */ /* 0x0009e80009121844 */
[----:B------:R4:W-:Y:S04]  /*4990*/  LDGSTS.E [R5+0x33200], [R158.64], P2 ;  /* 0x332000009e057fae */ /* 0x0009e80009121844 */
[----:B------:R4:W-:Y:S04]  /*49a0*/  LDGSTS.E [R5+0x33a00], [R48.64], P2 ;  /* 0x33a0000030057fae */ /* 0x0009e80009121844 */
[----:B--2---:R2:W-:Y:S04]  /*49b0*/  LDGSTS.E [R194+0x30400], [R172.64], P2 ;  /* 0x30400000acc27fae */ /* 0x0045e80009121844 */
[----:B------:R2:W-:Y:S04]  /*49c0*/  LDGSTS.E [R194+0x30c00], [R176.64], P2 ;  /* 0x30c00000b0c27fae */ /* 0x0005e80009121844 */
[----:B------:R2:W-:Y:S01]  /*49d0*/  LDGSTS.E [R194+0x31400], [R164.64], P2 ;  /* 0x31400000a4c27fae */ /* 0x0005e20009121844 */
[----:B----4-:R-:W-:-:S03]  /*49e0*/  LOP3.LUT R5, R4, 0x7f, RZ, 0xc0, !PT ;  /* 0x0000007f04057812 */ /* 0x010fc600078ec0ff */
[----:B------:R2:W-:Y:S04]  /*49f0*/  LDGSTS.E [R194+0x31c00], [R166.64], P2 ;  /* 0x31c00000a6c27fae */ /* 0x0005e80009121844 */
[----:B------:R2:W-:Y:S04]  /*4a00*/  LDGSTS.E [R194+0x32400], [R188.64], P2 ;  /* 0x32400000bcc27fae */ /* 0x0005e80009121844 */
[----:B------:R2:W-:Y:S04]  /*4a10*/  LDGSTS.E [R194+0x32c00], [R190.64], P2 ;  /* 0x32c00000bec27fae */ /* 0x0005e80009121844 */
[----:B------:R2:W-:Y:S04]  /*4a20*/  LDGSTS.E [R194+0x33400], [R42.64], P2 ;  /* 0x334000002ac27fae */ /* 0x0005e80009121844 */
[----:B------:R2:W-:Y:S04]  /*4a30*/  LDGSTS.E [R194+0x33c00], [R50.64], P2 ;  /* 0x33c0000032c27fae */ /* 0x0005e80009121844 */
[----:B------:R4:W-:Y:S04]  /*4a40*/  LDGSTS.E [R252+0x30600], [R80.64], P2 ;  /* 0x3060000050fc7fae */ /* 0x0009e80009121844 */
[----:B------:R1:W-:Y:S04]  /*4a50*/  LDGSTS.E [R252+0x30e00], [R160.64], P2 ;  /* 0x30e00000a0fc7fae */ /* 0x0003e80009121844 */
[----:B------:R1:W-:Y:S01]  /*4a60*/  LDGSTS.E [R252+0x31600], [R178.64], P2 ;  /* 0x31600000b2fc7fae */ /* 0x0003e20009121844 */
[----:B--2---:R-:W-:-:S03]  /*4a70*/  IMAD.SHL.U32 R194, R5, 0x4, RZ ;  /* 0x0000000405c27824 */ /* 0x004fc600078e00ff */
[----:B------:R2:W-:Y:S04]  /*4a80*/  LDGSTS.E [R252+0x31e00], [R202.64], P2 ;  /* 0x31e00000cafc7fae */ /* 0x0005e80009121844 */
[----:B------:R1:W-:Y:S04]  /*4a90*/  LDGSTS.E [R252+0x32600], [R154.64], P2 ;  /* 0x326000009afc7fae */ /* 0x0003e80009121844 */
[----:B------:R1:W-:Y:S04]  /*4aa0*/  LDGSTS.E [R252+0x32e00], [R156.64], P2 ;  /* 0x32e000009cfc7fae */ /* 0x0003e80009121844 */
[----:B------:R1:W-:Y:S04]  /*4ab0*/  LDGSTS.E [R252+0x33600], [R44.64], P2 ;  /* 0x336000002cfc7fae */ /* 0x0003e80009121844 */
[----:B------:R1:W-:Y:S01]  /*4ac0*/  LDGSTS.E [R252+0x33e00], [R132.64], P2 ;  /* 0x33e0000084fc7fae */ /* 0x0003e20009121844 */
[----:B------:R-:W-:-:S03]  /*4ad0*/  ISETP.GE.U32.AND P2, PT, R193, 0x7fffff68, PT ;  /* 0x7fffff68c100780c */ /* 0x000fc60003f46070 */
[----:B------:R-:W0:Y:S04]  /*4ae0*/  LDGDEPBAR ;  /* 0x00000000000079af */ /* 0x000e280000000000 */
[----:B------:R-:W-:Y:S06]  /*4af0*/  BAR.SYNC.DEFER_BLOCKING 0x0 ;  /* 0x0000000000007b1d */ /* 0x000fec0000010000 */
[----:B------:R-:W-:Y:S01]  /*4b00*/  @!PT LDS RZ, [RZ] ;  /* 0x00000000fffff984 */ /* 0x000fe20000000800 */
[----:B------:R-:W-:Y:S01]  /*4b10*/  @!PT LDS RZ, [RZ] ;  /* 0x00000000fffff984 */ /* 0x000fe20000000800 */
[----:B------:R-:W-:Y:S01]  /*4b20*/  @!PT LDS RZ, [RZ] ;  /* 0x00000000fffff984 */ /* 0x000fe20000000800 */
[----:B------:R1:W-:Y:S04]  /*4b30*/  LDGSTS.E [R194+0x10000], [R12.64], !P3 ;  /* 0x100000000cc27fae */ /* 0x0003e8000d921844 */
[----:B------:R2:W-:Y:S04]  /*4b40*/  LDGSTS.E [R194+0x10200], [R10.64], !P3 ;  /* 0x102000000ac27fae */ /* 0x0005e8000d921844 */
[----:B-1----:R-:W3:Y:S04]  /*4b50*/  LDL.LU.64 R12, [R1+0x588] ;  /* 0x00058800010c7983 */ /* 0x002ee80000300a00 */
[----:B--2---:R-:W2:Y:S01]  /*4b60*/  LDL.LU.64 R10, [R1+0x580] ;  /* 0x00058000010a7983 */ /* 0x004ea20000300a00 */
[----:B------:R-:W-:Y:S01]  /*4b70*/  ISETP.GE.AND P3, PT, R3, R199, PT ;  /* 0x000000c70300720c */ /* 0x000fe20003f66270 */
[----:B------:R-:W-:Y:S01]  /*4b80*/  IMAD.WIDE R232, R192, 0x4, R232 ;  /* 0x00000004c0e87825 */ /* 0x000fe200078e02e8 */
[----:B------:R-:W-:-:S02]  /*4b90*/  IADD3 R3, R0, -0x5d, RZ ;  /* 0xffffffa300037810 */ /* 0x000fc40007ffe0ff */
[----:B------:R-:W-:Y:S01]  /*4ba0*/  IADD3 R2, R0, -0x61, RZ ;  /* 0xffffff9f00027810 */ /* 0x000fe20007ffe0ff */
[----:B------:R-:W-:Y:S01]  /*4bb0*/  IMAD.WIDE R234, R192, 0x4, R234 ;  /* 0x00000004c0ea7825 */ /* 0x000fe200078e02ea */
[----:B------:R-:W-:Y:S02]  /*4bc0*/  SEL R193, RZ, 0x4, P3 ;  /* 0x00000004ffc17807 */ /* 0x000fe40001800000 */
[----:B------:R-:W-:Y:S01]  /*4bd0*/  LOP3.LUT R4, R4, 0x7f, RZ, 0xc0, !PT ;  /* 0x0000007f04047812 */ /* 0x000fe200078ec0ff */
[----:B------:R-:W-:-:S04]  /*4be0*/  IMAD.WIDE R228, R192, 0x4, R228 ;  /* 0x00000004c0e47825 */ /* 0x000fc800078e02e4 */
[----:B------:R-:W-:Y:S02]  /*4bf0*/  IMAD.SHL.U32 R4, R4, 0x4, RZ ;  /* 0x0000000404047824 */ /* 0x000fe400078e00ff */
[----:B------:R-:W-:-:S03]  /*4c00*/  IMAD.WIDE R230, R192, 0x4, R230 ;  /* 0x00000004c0e67825 */ /* 0x000fc600078e02e6 */
[----:B------:R-:W-:Y:S01]  /*4c10*/  LOP3.LUT R4, R4, 0x20, RZ, 0x3c, !PT ;  /* 0x0000002004047812 */ /* 0x000fe200078e3cff */
[----:B------:R-:W-:-:S04]  /*4c20*/  IMAD.WIDE R240, R192, 0x4, R240 ;  /* 0x00000004c0f07825 */ /* 0x000fc800078e02f0 */
        /* <DEDUP_REMOVED lines=19> */
[----:B------:R-:W-:-:S05]  /*4d60*/  IMAD.SHL.U32 R5, R5, 0x4, RZ ;  /* 0x0000000405057824 */ /* 0x000fca00078e00ff */
[----:B------:R-:W-:Y:S01]  /*4d70*/  LOP3.LUT R199, R5, 0x40, RZ, 0x3c, !PT ;  /* 0x0000004005c77812 */ /* 0x000fe200078e3cff */
[----:B---3--:R-:W-:-:S04]  /*4d80*/  IMAD.WIDE R12, R192, 0x4, R12 ;  /* 0x00000004c00c7825 */ /* 0x008fc800078e020c */
[----:B--2---:R-:W-:-:S05]  /*4d90*/  IMAD.WIDE R10, R192, 0x4, R10 ;  /* 0x00000004c00a7825 */ /* 0x004fca00078e020a */
[----:B------:R1:W-:Y:S04]  /*4da0*/  STL.64 [R1+0x250], R10 ;  /* 0x0002500a01007387 */ /* 0x0003e80000100a00 */
[----:B------:R1:W-:Y:S04]  /*4db0*/  LDGSTS.E [R194+0x11000], [R10.64], !P4 ;  /* 0x110000000ac27fae */ /* 0x0003e8000e121844 */
[----:B------:R2:W-:Y:S04]  /*4dc0*/  STL.64 [R1+0x248], R12 ;  /* 0x0002480c01007387 */ /* 0x0005e80000100a00 */
[----:B------:R2:W-:Y:S01]  /*4dd0*/  LDGSTS.E [R194+0x11200], [R12.64], !P4 ;  /* 0x112000000cc27fae */ /* 0x0005e2000e121844 */
[----:B------:R-:W-:-:S02]  /*4de0*/  ISETP.GE.U32.AND P4, PT, R3, 0x7fffff64, PT ;  /* 0x7fffff640300780c */ /* 0x000fc40003f86070 */
[----:B------:R-:W-:Y:S01]  /*4df0*/  IADD3 R3, R0, -0x65, RZ ;  /* 0xffffff9b00037810 */ /* 0x000fe20007ffe0ff */
[----:B------:R3:W-:Y:S01]  /*4e00*/  STL.64 [R1+0x240], R6 ;  /* 0x0002400601007387 */ /* 0x0007e20000100a00 */
[----:B-1----:R-:W-:-:S03]  /*4e10*/  IMAD.WIDE R10, R192, 0x4, R56 ;  /* 0x00000004c00a7825 */ /* 0x002fc600078e0238 */
[----:B------:R3:W-:Y:S01]  /*4e20*/  LDGSTS.E [R194+0x12000], [R6.64], !P5 ;  /* 0x1200000006c27fae */ /* 0x0007e2000e921844 */
[----:B--2---:R-:W-:-:S03]  /*4e30*/  IMAD.WIDE R12, R192, 0x4, R54 ;  /* 0x00000004c00c7825 */ /* 0x004fc600078e0236 */
[----:B------:R1:W-:Y:S04]  /*4e40*/  STL.64 [R1+0x238], R8 ;  /* 0x0002380801007387 */ /* 0x0003e80000100a00 */
[----:B------:R1:W-:Y:S01]  /*4e50*/  LDGSTS.E [R194+0x12200], [R8.64], !P5 ;  /* 0x1220000008c27fae */ /* 0x0003e2000e921844 */
[----:B------:R-:W-:Y:S01]  /*4e60*/  ISETP.GE.U32.AND P5, PT, R2, 0x7fffff60, PT ;  /* 0x7fffff600200780c */ /* 0x000fe20003fa6070 */
[----:B---3--:R-:W-:Y:S02]  /*4e70*/  IMAD.WIDE R6, R192, 0x4, R52 ;  /* 0x00000004c0067825 */ /* 0x008fe400078e0234 */
[----:B------:R2:W-:Y:S01]  /*4e80*/  STL.64 [R1+0x230], R12 ;  /* 0x0002300c01007387 */ /* 0x0005e20000100a00 */
[----:B------:R-:W-:-:S03]  /*4e90*/  IADD3 R2, R0, -0x69, RZ ;  /* 0xffffff9700027810 */ /* 0x000fc60007ffe0ff */
[----:B------:R2:W-:Y:S01]  /*4ea0*/  LDGSTS.E [R194+0x13000], [R12.64], !P6 ;  /* 0x130000000cc27fae */ /* 0x0005e2000f121844 */
[----:B-1----:R-:W-:-:S03]  /*4eb0*/  IMAD.WIDE R8, R192, 0x4, R14 ;  /* 0x00000004c0087825 */ /* 0x002fc600078e020e */
[----:B------:R1:W-:Y:S04]  /*4ec0*/  STL.64 [R1+0x228], R10 ;  /* 0x0002280a01007387 */ /* 0x0003e80000100a00 */
[----:B------:R1:W-:Y:S01]  /*4ed0*/  LDGSTS.E [R194+0x13200], [R10.64], !P6 ;  /* 0x132000000ac27fae */ /* 0x0003e2000f121844 */
[----:B------:R-:W-:Y:S01]  /*4ee0*/  ISETP.GE.U32.AND P6, PT, R3, 0x7fffff5c, PT ;  /* 0x7fffff5c0300780c */ /* 0x000fe20003fc6070 */
[----:B--2---:R-:W-:Y:S02]  /*4ef0*/  IMAD.WIDE R12, R192, 0x4, R66 ;  /* 0x00000004c00c7825 */ /* 0x004fe400078e0242 */
        /* <DEDUP_REMOVED lines=19> */
[----:B------:R-:W-:Y:S02]  /*5030*/  ISETP.GE.U32.AND P3, PT, R3, 0x7fffff4c, PT ;  /* 0x7fffff4c0300780c */ /* 0x000fe40003f66070 */
[----:B------:R-:W-:Y:S01]  /*5040*/  IADD3 R3, R0, -0x7d, RZ ;  /* 0xffffff8300037810 */ /* 0x000fe20007ffe0ff */
[----:B------:R3:W-:Y:S01]  /*5050*/  STL.64 [R1+0x1f8], R6 ;  /* 0x0001f80601007387 */ /* 0x0007e20000100a00 */
[----:B-1----:R-:W-:-:S03]  /*5060*/  IMAD.WIDE R10, R192, 0x4, R82 ;  /* 0x00000004c00a7825 */ /* 0x002fc600078e0252 */
[----:B------:R3:W-:Y:S01]  /*5070*/  LDGSTS.E [R194+0x16200], [R6.64], !P2 ;  /* 0x1620000006c27fae */ /* 0x0007e2000d121844 */
[----:B------:R-:W-:Y:S02]  /*5080*/  ISETP.GE.U32.AND P2, PT, R2, 0x7fffff50, PT ;  /* 0x7fffff500200780c */ /* 0x000fe40003f46070 */
[----:B------:R-:W-:Y:S01]  /*5090*/  IADD3 R2, R0, -0x79, RZ ;  /* 0xffffff8700027810 */ /* 0x000fe20007ffe0ff */
[----:B--2---:R-:W-:-:S04]  /*50a0*/  IMAD.WIDE R8, R192, 0x4, R248 ;  /* 0x00000004c0087825 */ /* 0x004fc800078e02f8 */
[C---:B------:R-:W-:Y:S01]  /*50b0*/  IMAD.WIDE R248, R192.reuse, 0x4, R222 ;  /* 0x00000004c0f87825 */ /* 0x040fe200078e02de */
[----:B------:R1:W-:Y:S03]  /*50c0*/  STL.64 [R1+0x1f0], R8 ;  /* 0x0001f00801007387 */ /* 0x0003e60000100a00 */
[----:B---3--:R-:W-:Y:S01]  /*50d0*/  IMAD.WIDE R6, R192, 0x4, R96 ;  /* 0x00000004c0067825 */ /* 0x008fe200078e0260 */
[----:B------:R1:W-:Y:S04]  /*50e0*/  LDGSTS.E [R194+0x17000], [R8.64], !P4 ;  /* 0x1700000008c27fae */ /* 0x0003e8000e121844 */
[----:B------:R2:W-:Y:S04]  /*50f0*/  STL.64 [R1+0x1e8], R6 ;  /* 0x0001e80601007387 */ /* 0x0005e80000100a00 */
[----:B------:R2:W-:Y:S01]  /*5100*/  LDGSTS.E [R194+0x17200], [R6.64], !P4 ;  /* 0x1720000006c27fae */ /* 0x0005e2000e121844 */
[----:B------:R-:W-:-:S02]  /*5110*/  ISETP.GE.U32.AND P4, PT, R2, 0x7fffff48, PT ;  /* 0x7fffff480200780c */ /* 0x000fc40003f86070 */
[----:B------:R-:W-:Y:S01]  /*5120*/  IADD3 R2, R0, -0x42, RZ ;  /* 0xffffffbe00027810 */ /* 0x000fe20007ffe0ff */
[C---:B-1----:R-:W-:Y:S01]  /*5130*/  IMAD.WIDE R8, R192.reuse, 0x4, R84 ;  /* 0x00000004c0087825 */ /* 0x042fe200078e0254 */
[----:B------:R1:W-:Y:S04]  /*5140*/  STL.64 [R1+0x1e0], R12 ;  /* 0x0001e00c01007387 */ /* 0x0003e80000100a00 */
[----:B------:R1:W-:Y:S01]  /*5150*/  LDGSTS.E [R194+0x18000], [R12.64], !P5 ;  /* 0x180000000cc27fae */ /* 0x0003e2000e921844 */
[----:B--2---:R-:W-:-:S03]  /*5160*/  IMAD.WIDE R6, R192, 0x4, R108 ;  /* 0x00000004c0067825 */ /* 0x004fc600078e026c */
[----:B------:R2:W-:Y:S04]  /*5170*/  STL.64 [R1+0x1d8], R10 ;  /* 0x0001d80a01007387 */ /* 0x0005e80000100a00 */
[----:B------:R2:W-:Y:S01]  /*5180*/  LDGSTS.E [R194+0x18200], [R10.64], !P5 ;  /* 0x182000000ac27fae */ /* 0x0005e2000e921844 */
[----:B------:R-:W-:Y:S02]  /*5190*/  ISETP.GE.U32.AND P5, PT, R3, 0x7fffff44, PT ;  /* 0x7fffff440300780c */ /* 0x000fe40003fa6070 */
        /* <DEDUP_REMOVED lines=13> */
[----:B------:R2:W-:Y:S01]  /*5270*/  STL.64 [R1+0x1b8], R10 ;  /* 0x0001b80a01007387 */ /* 0x0005e20000100a00 */
[----:B------:R-:W-:-:S03]  /*5280*/  IMAD.WIDE R120, R192, 0x4, R246 ;  /* 0x00000004c0787825 */ /* 0x000fc600078e02f6 */
        /* <DEDUP_REMOVED lines=44> */
[----:B------:R-:W-:Y:S04]  /*5550*/  STL.64 [R1+0x160], R12 ;  /* 0x0001600c01007387 */ /* 0x000fe80000100a00 */
[----:B------:R1:W-:Y:S01]  /*5560*/  LDGSTS.E [R4+0x10400], [R12.64], !P6 ;  /* 0x104000000c047fae */ /* 0x0003e2000f121844 */
[----:B--2---:R-:W-:-:S03]  /*5570*/  IMAD.WIDE R6, R192, 0x4, R224 ;  /* 0x00000004c0067825 */ /* 0x004fc600078e02e0 */
[----:B------:R-:W-:Y:S04]  /*5580*/  STL.64 [R1+0x158], R10 ;  /* 0x0001580a01007387 */ /* 0x000fe80000100a00 */
[----:B------:R2:W-:Y:S01]  /*5590*/  LDGSTS.E [R4+0x10600], [R10.64], !P6 ;  /* 0x106000000a047fae */ /* 0x0005e2000f121844 */
[----:B------:R-:W-:Y:S02]  /*55a0*/  ISETP.GE.U32.AND P6, PT, R3, 0x7fffff63, PT ;  /* 0x7fffff630300780c */ /* 0x000fe40003fc6070 */
[----:B------:R-:W-:Y:S01]  /*55b0*/  IADD3 R3, R0, -0x66, RZ ;  /* 0xffffff9a00037810 */ /* 0x000fe20007ffe0ff */
[----:B------:R3:W-:Y:S04]  /*55c0*/  STL.64 [R1+0x150], R8 ;  /* 0x0001500801007387 */ /* 0x0007e80000100a00 */
[----:B------:R3:W-:Y:S04]  /*55d0*/  LDGSTS.E [R4+0x11400], [R8.64], !P0 ;  /* 0x1140000008047fae */ /* 0x0007e8000c121844 */
[----:B------:R1:W-:Y:S04]  /*55e0*/  STL.64 [R1+0x148], R6 ;  /* 0x0001480601007387 */ /* 0x0003e80000100a00 */
[----:B------:R1:W-:Y:S01]  /*55f0*/  LDGSTS.E [R4+0x11600], [R6.64], !P0 ;  /* 0x1160000006047fae */ /* 0x0003e2000c121844 */
[----:B------:R-:W-:-:S02]  /*5600*/  ISETP.GE.U32.AND P0, PT, R2, 0x7fffff5f, PT ;  /* 0x7fffff5f0200780c */ /* 0x000fc40003f06070 */
[----:B------:R-:W-:Y:S01]  /*5610*/  IADD3 R2, R0, -0x6a, RZ ;  /* 0xffffff9600027810 */ /* 0x000fe20007ffe0ff */
[----:B---3--:R-:W-:-:S05]  /*5620*/  IMAD.WIDE R8, R192, 0x4, R226 ;  /* 0x00000004c0087825 */ /* 0x008fca00078e02e2 */
[----:B------:R3:W-:Y:S01]  /*5630*/  LDGSTS.E [R4+0x12400], [R8.64], !P1 ;  /* 0x1240000008047fae */ /* 0x0007e2000c921844 */
[----:B-1----:R-:W-:-:S03]  /*5640*/  IMAD.WIDE R6, R192, 0x4, R220 ;  /* 0x00000004c0067825 */ /* 0x002fc600078e02dc */
[----:B------:R3:W-:Y:S04]  /*5650*/  STL.64 [R1+0x140], R8 ;  /* 0x0001400801007387 */ /* 0x0007e80000100a00 */
[----:B------:R1:W-:Y:S01]  /*5660*/  LDGSTS.E [R4+0x12600], [R6.64], !P1 ;  /* 0x1260000006047fae */ /* 0x0003e2000c921844 */
[----:B------:R-:W-:Y:S02]  /*5670*/  ISETP.GE.U32.AND P1, PT, R3, 0x7fffff5b, PT ;  /* 0x7fffff5b0300780c */ /* 0x000fe40003f26070 */
[----:B------:R-:W-:Y:S01]  /*5680*/  IADD3 R3, R0, -0x6e, RZ ;  /* 0xffffff9200037810 */ /* 0x000fe20007ffe0ff */
[----:B------:R1:W-:Y:S04]  /*5690*/  LDGSTS.E [R4+0x13400], [R248.64], !P2 ;  /* 0x13400000f8047fae */ /* 0x0003e8000d121844 */
[----:B------:R1:W-:Y:S01]  /*56a0*/  LDGSTS.E [R4+0x13600], [R232.64], !P2 ;  /* 0x13600000e8047fae */ /* 0x0003e2000d121844 */
[----:B------:R-:W-:-:S02]  /*56b0*/  ISETP.GE.U32.AND P2, PT, R2, 0x7fffff57, PT ;  /* 0x7fffff570200780c */ /* 0x000fc40003f46070 */
[C---:B------:R-:W-:Y:S01]  /*56c0*/  IADD3 R2, R0.reuse, -0x72, RZ ;  /* 0xffffff8e00027810 */ /* 0x040fe20007ffe0ff */
[----:B------:R1:W-:Y:S04]  /*56d0*/  LDGSTS.E [R4+0x14400], [R234.64], !P3 ;  /* 0x14400000ea047fae */ /* 0x0003e8000d921844 */
        /* <DEDUP_REMOVED lines=19> */
[----:B------:R1:W-:Y:S04]  /*5810*/  STL.64 [R1+0x138], R6 ;  /* 0x0001380601007387 */ /* 0x0003e80000100a00 */
[----:B------:R1:W-:Y:S04]  /*5820*/  LDGSTS.E [R4+0x19400], [R124.64], !P1 ;  /* 0x194000007c047fae */ /* 0x0003e8000c921844 */
[----:B------:R-:W4:Y:S04]  /*5830*/  LDL.64 R14, [R1+0x38] ;  /* 0x00003800010e7983 */ /* 0x000f280000100a00 */
[----:B------:R1:W-:Y:S01]  /*5840*/  LDGSTS.E [R4+0x19600], [R126.64], !P1 ;  /* 0x196000007e047fae */ /* 0x0003e2000c921844 */
[----:B------:R-:W-:-:S02]  /*5850*/  ISETP.GE.U32.AND P1, PT, R2, 0x7fffff7e, PT ;  /* 0x7fffff7e0200780c */ /* 0x000fc40003f26070 */
[----:B------:R-:W-:Y:S01]  /*5860*/  IADD3 R2, R0, -0x4b, RZ ;  /* 0xffffffb500027810 */ /* 0x000fe20007ffe0ff */
[----:B------:R-:W4:Y:S04]  /*5870*/  LDL.LU.64 R56, [R1+0x40] ;  /* 0x0000400001387983 */ /* 0x000f280000300a00 */
[----:B------:R1:W-:Y:S04]  /*5880*/  LDGSTS.E [R4+0x1a400], [R128.64], !P2 ;  /* 0x1a40000080047fae */ /* 0x0003e8000d121844 */
[----:B------:R-:W4:Y:S04]  /*5890*/  LDL.LU.64 R52, [R1] ;  /* 0x0000000001347983 */ /* 0x000f280000300a00 */
[----:B------:R1:W-:Y:S01]  /*58a0*/  LDGSTS.E [R4+0x1a600], [R130.64], !P2 ;  /* 0x1a60000082047fae */ /* 0x0003e2000d121844 */
[----:B------:R-:W-:-:S02]  /*58b0*/  ISETP.GE.U32.AND P2, PT, R3, 0x7fffff7a, PT ;  /* 0x7fffff7a0300780c */ /* 0x000fc40003f46070 */
[----:B------:R-:W-:Y:S01]  /*58c0*/  IADD3 R3, R0, -0x4f, RZ ;  /* 0xffffffb100037810 */ /* 0x000fe20007ffe0ff */
[----:B------:R-:W4:Y:S04]  /*58d0*/  LDL.LU.64 R54, [R1+0x8] ;  /* 0x0000080001367983 */ /* 0x000f280000300a00 */
[----:B------:R1:W-:Y:S04]  /*58e0*/  LDGSTS.E [R4+0x1b400], [R134.64], !P3 ;  /* 0x1b40000086047fae */ /* 0x0003e8000d921844 */
[----:B------:R-:W4:Y:S04]  /*58f0*/  LDL.LU.64 R12, [R1+0x10] ;  /* 0x00001000010c7983 */ /* 0x000f280000300a00 */
[----:B------:R1:W-:Y:S01]  /*5900*/  LDGSTS.E [R4+0x1b600], [R136.64], !P3 ;  /* 0x1b60000088047fae */ /* 0x0003e2000d921844 */
[----:B------:R-:W-:-:S02]  /*5910*/  ISETP.GE.U32.AND P3, PT, R2, 0x7fffff76, PT ;  /* 0x7fffff760200780c */ /* 0x000fc40003f66070 */
[----:B------:R-:W-:Y:S01]  /*5920*/  IADD3 R2, R0, -0x53, RZ ;  /* 0xffffffad00027810 */ /* 0x000fe20007ffe0ff */
[----:B------:R1:W-:Y:S04]  /*5930*/  LDGSTS.E [R4+0x1c400], [R138.64], !P4 ;  /* 0x1c4000008a047fae */ /* 0x0003e8000e121844 */
[----:B------:R1:W-:Y:S01]  /*5940*/  LDGSTS.E [R4+0x1c600], [R140.64], !P4 ;  /* 0x1c6000008c047fae */ /* 0x0003e2000e121844 */
[----:B------:R-:W-:Y:S01]  /*5950*/  ISETP.GE.U32.AND P4, PT, R3, 0x7fffff72, PT ;  /* 0x7fffff720300780c */ /* 0x000fe20003f86070 */
[----:B------:R-:W-:Y:S01]  /*5960*/  IMAD.WIDE R184, R192, 0x4, R184 ;  /* 0x00000004c0b87825 */ /* 0x000fe200078e02b8 */
        /* <DEDUP_REMOVED lines=8> */
[----:B------:R-:W-:Y:S01]  /*59f0*/  IMAD.WIDE R100, R192, 0x4, R100 ;  /* 0x00000004c0647825 */ /* 0x000fe200078e0264 */
[----:B------:R-:W-:-:S02]  /*5a00*/  ISETP.GE.U32.AND P6, PT, R3, 0x7fffff6a, PT ;  /* 0x7fffff6a0300780c */ /* 0x000fc40003fc6070 */
[----:B---3--:R-:W3:Y:S04]  /*5a10*/  LDL.LU.64 R8, [R1+0x18] ;  /* 0x0000180001087983 */ /* 0x008ee80000300a00 */
[----:B------:R2:W-:Y:S04]  /*5a20*/  LDGSTS.E [R4+0x1f400], [R150.64], !P0 ;  /* 0x1f40000096047fae */ /* 0x0005e8000c121844 */
[----:B-1----:R-:W3:Y:S04]  /*5a30*/  LDL.LU.64 R6, [R1+0x20] ;  /* 0x0000200001067983 */ /* 0x002ee80000300a00 */
[----:B------:R1:W-:Y:S04]  /*5a40*/  LDGSTS.E [R4+0x1f600], [R152.64], !P0 ;  /* 0x1f60000098047fae */ /* 0x0003e8000c121844 */
[----:B--2---:R-:W2:Y:S01]  /*5a50*/  LDL.LU.64 R10, [R1+0x28] ;  /* 0x00002800010a7983 */ /* 0x004ea20000300a00 */
[----:B----4-:R-:W-:-:S03]  /*5a60*/  IMAD.WIDE R180, R192, 0x4, R14 ;  /* 0x00000004c0b47825 */ /* 0x010fc600078e020e */
[----:B-1----:R-:W4:Y:S01]  /*5a70*/  LDL.64 R4, [R1+0x30] ;  /* 0x0000300001047983 */ /* 0x002f220000100a00 */
[----:B------:R-:W-:-:S04]  /*5a80*/  IMAD.WIDE R104, R192, 0x4, R54 ;  /* 0x00000004c0687825 */ /* 0x000fc800078e0236 */
[----:B------:R-:W-:-:S04]  /*5a90*/  IMAD.WIDE R106, R192, 0x4, R12 ;  /* 0x00000004c06a7825 */ /* 0x000fc800078e020c */
[C---:B------:R-:W-:Y:S01]  /*5aa0*/  IMAD.WIDE R98, R192.reuse, 0x4, R52 ;  /* 0x00000004c0627825 */ /* 0x040fe200078e0234 */
[----:B------:R-:W4:Y:S04]  /*5ab0*/  LDL.LU.64 R12, [R1+0x48] ;  /* 0x00004800010c7983 */ /* 0x000f280000300a00 */
[----:B------:R-:W4:Y:S01]  /*5ac0*/  LDL.LU.64 R54, [R1+0x50] ;  /* 0x0000500001367983 */ /* 0x000f220000300a00 */
[----:B---3--:R-:W-:-:S04]  /*5ad0*/  IMAD.WIDE R108, R192, 0x4, R8 ;  /* 0x00000004c06c7825 */ /* 0x008fc800078e0208 */
[C---:B------:R-:W-:Y:S01]  /*5ae0*/  IMAD.WIDE R110, R192.reuse, 0x4, R6 ;  /* 0x00000004c06e7825 */ /* 0x040fe200078e0206 */
[----:B------:R-:W3:Y:S04]  /*5af0*/  LDL.LU.64 R8, [R1+0x58] ;  /* 0x0000580001087983 */ /* 0x000ee80000300a00 */
[----:B------:R-:W3:Y:S01]  /*5b00*/  LDL.LU.64 R6, [R1+0x60] ;  /* 0x0000600001067983 */ /* 0x000ee20000300a00 */
[----:B--2---:R-:W-:Y:S01]  /*5b10*/  IMAD.WIDE R112, R192, 0x4, R10 ;  /* 0x00000004c0707825 */ /* 0x004fe200078e020a */
[----:B------:R-:W-:Y:S02]  /*5b20*/  ISETP.GE.U32.AND P0, PT, R2, 0x7fffff66, PT ;  /* 0x7fffff660200780c */ /* 0x000fe40003f06070 */
[----:B------:R-:W2:Y:S01]  /*5b30*/  LDL.LU.64 R10, [R1+0x68] ;  /* 0x00006800010a7983 */ /* 0x000ea20000300a00 */
[----:B------:R-:W-:Y:S01]  /*5b40*/  IMAD.WIDE R86, R192, 0x4, R86 ;  /* 0x00000004c0567825 */ /* 0x000fe200078e0256 */
[----:B------:R-:W-:-:S02]  /*5b50*/  IADD3 R3, R0, -0x5f, RZ ;  /* 0xffffffa100037810 */ /* 0x000fc40007ffe0ff */
[----:B------:R1:W-:Y:S01]  /*5b60*/  LDGSTS.E [R199+0x10800], [R184.64], !P1 ;  /* 0x10800000b8c77fae */ /* 0x0003e2000c921844 */
[----:B----4-:R-:W-:Y:S01]  /*5b70*/  IMAD.WIDE R114, R192, 0x4, R4 ;  /* 0x00000004c0727825 */ /* 0x010fe200078e0204 */
[----:B------:R-:W-:Y:S02]  /*5b80*/  IADD3 R2, R0, -0x63, RZ ;  /* 0xffffff9d00027810 */ /* 0x000fe40007ffe0ff */
[----:B------:R-:W4:Y:S04]  /*5b90*/  LDL.64 R4, [R1+0x70] ;  /* 0x0000700001047983 */ /* 0x000f280000100a00 */
[----:B------:R-:W4:Y:S04]  /*5ba0*/  LDL.LU.64 R52, [R1+0x78] ;  /* 0x0000780001347983 */ /* 0x000f280000300a00 */
[----:B------:R-:W4:Y:S01]  /*5bb0*/  LDL.64 R14, [R1+0x80] ;  /* 0x00008000010e7983 */ /* 0x000f220000100a00 */
[----:B------:R-:W-:-:S03]  /*5bc0*/  IMAD.WIDE R72, R192, 0x4, R72 ;  /* 0x00000004c0487825 */ /* 0x000fc600078e0248 */
[----:B------:R1:W-:Y:S01]  /*5bd0*/  LDGSTS.E [R199+0x10a00], [R182.64], !P1 ;  /* 0x10a00000b6c77fae */ /* 0x0003e2000c921844 */
[C---:B------:R-:W-:Y:S01]  /*5be0*/  IMAD.WIDE R70, R192.reuse, 0x4, R70 ;  /* 0x00000004c0467825 */ /* 0x040fe200078e0246 */
[----:B------:R-:W-:Y:S02]  /*5bf0*/  ISETP.GE.U32.AND P1, PT, R3, 0x7fffff62, PT ;  /* 0x7fffff620300780c */ /* 0x000fe40003f26070 */
[----:B------:R1:W-:Y:S01]  /*5c00*/  LDGSTS.E [R199+0x11800], [R100.64], !P2 ;  /* 0x1180000064c77fae */ /* 0x0003e2000d121844 */
[----:B------:R-:W-:Y:S01]  /*5c10*/  IMAD.WIDE R60, R192, 0x4, R60 ;  /* 0x00000004c03c7825 */ /* 0x000fe200078e023c */
[----:B------:R-:W-:Y:S02]  /*5c20*/  IADD3 R3, R0, -0x67, RZ ;  /* 0xffffff9900037810 */ /* 0x000fe40007ffe0ff */
[----:B------:R1:W-:Y:S01]  /*5c30*/  LDGSTS.E [R199+0x11a00], [R86.64], !P2 ;  /* 0x11a0000056c77fae */ /* 0x0003e2000d121844 */
[----:B------:R-:W-:Y:S01]  /*5c40*/  IMAD.WIDE R58, R192, 0x4, R58 ;  /* 0x00000004c03a7825 */ /* 0x000fe200078e023a */
[----:B------:R-:W-:-:S02]  /*5c50*/  ISETP.GE.U32.AND P2, PT, R2, 0x7fffff5e, PT ;  /* 0x7fffff5e0200780c */ /* 0x000fc40003f46070 */
[----:B------:R-:W-:Y:S01]  /*5c60*/  IADD3 R2, R0, -0x6b, RZ ;  /* 0xffffff9500027810 */ /* 0x000fe20007ffe0ff */
[----:B------:R1:W-:Y:S01]  /*5c70*/  LDGSTS.E [R199+0x12800], [R72.64], !P3 ;  /* 0x1280000048c77fae */ /* 0x0003e2000d921844 */
        /* <DEDUP_REMOVED lines=50> */
[----:B------:R-:W-:-:S03]  /*5fa0*/  ISETP.GE.U32.AND P4, PT, R3, 0x7fffff79, PT ;  /* 0x7fffff790300780c */ /* 0x000fc60003f86070 */
[----:B------:R1:W-:Y:S01]  /*5fb0*/  LDGSTS.E [R199+0x1b800], [R92.64], !P5 ;  /* 0x1b8000005cc77fae */ /* 0x0003e2000e921844 */
[----:B------:R-:W-:-:S03]  /*5fc0*/  IADD3 R3, R0, -0x50, RZ ;  /* 0xffffffb000037810 */ /* 0x000fc60007ffe0ff */
[----:B------:R1:W-:Y:S01]  /*5fd0*/  LDGSTS.E [R199+0x1ba00], [R94.64], !P5 ;  /* 0x1ba000005ec77fae */ /* 0x0003e2000e921844 */
[----:B------:R-:W-:Y:S02]  /*5fe0*/  ISETP.GE.U32.AND P5, PT, R2, 0x7fffff75, PT ;  /* 0x7fffff750200780c */ /* 0x000fe40003fa6070 */
        /* <DEDUP_REMOVED lines=8> */
[----:B------:R-:W-:-:S03]  /*6070*/  ISETP.GE.U32.AND P0, PT, R2, 0x7fffff6d, PT ;  /* 0x7fffff6d0200780c */ /* 0x000fc60003f06070 */
[----:B------:R-:W4:Y:S01]  /*6080*/  LDL.LU.64 R62, [R1+0x88] ;  /* 0x00008800013e7983 */ /* 0x000f220000300a00 */
[----:B------:R-:W-:Y:S01]  /*6090*/  IADD3 R2, R0, -0x5c, RZ ;  /* 0xffffffa400027810 */ /* 0x000fe20007ffe0ff */
[----:B------:R-:W-:Y:S01]  /*60a0*/  IMAD.WIDE R174, R192, 0x4, R56 ;  /* 0x00000004c0ae7825 */ /* 0x000fe200078e0238 */
[----:B------:R-:W-:Y:S01]  /*60b0*/  LOP3.LUT R208, R194, 0x60, RZ, 0x3c, !PT ;  /* 0x00000060c2d07812 */ /* 0x000fe200078e3cff */
[----:B------:R-:W4:Y:S04]  /*60c0*/  LDL.LU.64 R12, [R1+0x90] ;  /* 0x00009000010c7983 */ /* 0x000f280000300a00 */
[----:B------:R1:W-:Y:S01]  /*60d0*/  LDGSTS.E [R199+0x1e800], [R108.64], !P1 ;  /* 0x1e8000006cc77fae */ /* 0x0003e2000c921844 */
[----:B------:R-:W-:-:S03]  /*60e0*/  IMAD.WIDE R82, R192, 0x4, R54 ;  /* 0x00000004c0527825 */ /* 0x000fc600078e0236 */
[----:B------:R1:W-:Y:S01]  /*60f0*/  LDGSTS.E [R199+0x1ea00], [R110.64], !P1 ;  /* 0x1ea000006ec77fae */ /* 0x0003e2000c921844 */
[----:B------:R-:W-:-:S03]  /*6100*/  ISETP.GE.U32.AND P1, PT, R3, 0x7fffff69, PT ;  /* 0x7fffff690300780c */ /* 0x000fc60003f26070 */
[----:B------:R1:W-:Y:S01]  /*6110*/  LDGSTS.E [R199+0x1f800], [R112.64], !P2 ;  /* 0x1f80000070c77fae */ /* 0x0003e2000d121844 */
[----:B------:R-:W-:Y:S01]  /*6120*/  IADD3 R3, R0, -0x60, RZ ;  /* 0xffffffa000037810 */ /* 0x000fe20007ffe0ff */
[----:B---3--:R-:W-:Y:S02]  /*6130*/  IMAD.WIDE R68, R192, 0x4, R8 ;  /* 0x00000004c0447825 */ /* 0x008fe400078e0208 */
[----:B------:R1:W-:Y:S01]  /*6140*/  LDGSTS.E [R199+0x1fa00], [R114.64], !P2 ;  /* 0x1fa0000072c77fae */ /* 0x0003e2000d121844 */
[----:B------:R-:W-:Y:S01]  /*6150*/  ISETP.GE.U32.AND P2, PT, R2, 0x7fffff65, PT ;  /* 0x7fffff650200780c */ /* 0x000fe20003f46070 */
[----:B------:R-:W-:Y:S01]  /*6160*/  IMAD.WIDE R66, R192, 0x4, R6 ;  /* 0x00000004c0427825 */ /* 0x000fe200078e0206 */
[----:B------:R-:W-:Y:S01]  /*6170*/  IADD3 R2, R0, -0x64, RZ ;  /* 0xffffff9c00027810 */ /* 0x000fe20007ffe0ff */
[----:B------:R3:W-:Y:S02]  /*6180*/  LDGSTS.E [R208+0x10c00], [R180.64], !P3 ;  /* 0x10c00000b4d07fae */ /* 0x0007e4000d921844 */
[----:B--2---:R-:W-:-:S02]  /*6190*/  IMAD.WIDE R56, R192, 0x4, R10 ;  /* 0x00000004c0387825 */ /* 0x004fc400078e020a */
[----:B------:R3:W-:Y:S01]  /*61a0*/  LDGSTS.E [R208+0x10e00], [R174.64], !P3 ;  /* 0x10e00000aed07fae */ /* 0x0007e2000d921844 */
[----:B------:R-:W-:-:S03]  /*61b0*/  ISETP.GE.U32.AND P3, PT, R3, 0x7fffff61, PT ;  /* 0x7fffff610300780c */ /* 0x000fc60003f66070 */
[----:B------:R-:W2:Y:S01]  /*61c0*/  LDL.LU.64 R218, [R1+0x98] ;  /* 0x0000980001da7983 */ /* 0x000ea20000300a00 */
[----:B------:R-:W-:-:S03]  /*61d0*/  IADD3 R3, R0, -0x68, RZ ;  /* 0xffffff9800037810 */ /* 0x000fc60007ffe0ff */
[----:B------:R3:W-:Y:S04]  /*61e0*/  LDGSTS.E [R208+0x11c00], [R84.64], !P4 ;  /* 0x11c0000054d07fae */ /* 0x0007e8000e121844 */
[----:B------:R-:W3:Y:S04]  /*61f0*/  LDL.LU.64 R6, [R1+0xa0] ;  /* 0x0000a00001067983 */ /* 0x000ee80000300a00 */
[----:B------:R1:W-:Y:S01]  /*6200*/  LDGSTS.E [R208+0x11e00], [R82.64], !P4 ;  /* 0x11e0000052d07fae */ /* 0x0003e2000e121844 */
[----:B------:R-:W-:-:S03]  /*6210*/  ISETP.GE.U32.AND P4, PT, R2, 0x7fffff5d, PT ;  /* 0x7fffff5d0200780c */ /* 0x000fc60003f86070 */
[----:B------:R-:W3:Y:S01]  /*6220*/  LDL.LU.64 R8, [R1+0xa8] ;  /* 0x0000a80001087983 */ /* 0x000ee20000300a00 */
[----:B------:R-:W-:-:S03]  /*6230*/  IADD3 R2, R0, -0x6c, RZ ;  /* 0xffffff9400027810 */ /* 0x000fc60007ffe0ff */
[----:B------:R-:W3:Y:S04]  /*6240*/  LDL.LU.64 R10, [R1+0xb0] ;  /* 0x0000b000010a7983 */ /* 0x000ee80000300a00 */
[----:B------:R1:W-:Y:S04]  /*6250*/  LDGSTS.E [R208+0x12c00], [R68.64], !P5 ;  /* 0x12c0000044d07fae */ /* 0x0003e8000e921844 */
[----:B------:R1:W-:Y:S01]  /*6260*/  LDGSTS.E [R208+0x12e00], [R66.64], !P5 ;  /* 0x12e0000042d07fae */ /* 0x0003e2000e921844 */
[----:B------:R-:W-:-:S03]  /*6270*/  ISETP.GE.U32.AND P5, PT, R3, 0x7fffff59, PT ;  /* 0x7fffff590300780c */ /* 0x000fc60003fa6070 */
[----:B------:R1:W-:Y:S04]  /*6280*/  LDGSTS.E [R208+0x13c00], [R56.64], !P6 ;  /* 0x13c0000038d07fae */ /* 0x0003e8000f121844 */
[----:B------:R-:W3:Y:S01]  /*6290*/  LDL.LU.64 R216, [R1+0xb8] ;  /* 0x0000b80001d87983 */ /* 0x000ee20000300a00 */
[----:B----4-:R-:W-:-:S05]  /*62a0*/  IMAD.WIDE R54, R192, 0x4, R4 ;  /* 0x00000004c0367825 */ /* 0x010fca00078e0204 */
[----:B------:R4:W-:Y:S01]  /*62b0*/  LDGSTS.E [R208+0x13e00], [R54.64], !P6 ;  /* 0x13e0000036d07fae */ /* 0x0009e2000f121844 */
[----:B------:R-:W-:Y:S01]  /*62c0*/  ISETP.GE.U32.AND P6, PT, R2, 0x7fffff55, PT ;  /* 0x7fffff550200780c */ /* 0x000fe20003fc6070 */
[C---:B------:R-:W-:Y:S02]  /*62d0*/  IMAD.WIDE R2, R192.reuse, 0x4, R14 ;  /* 0x00000004c0027825 */ /* 0x040fe400078e020e */
[----:B------:R-:W4:Y:S04]  /*62e0*/  LDL.64 R14, [R1+0xc0] ;  /* 0x0000c000010e7983 */ /* 0x000f280000100a00 */
[----:B------:R-:W4:Y:S04]  /*62f0*/  LDL.LU.64 R210, [R1+0x130] ;  /* 0x0001300001d27983 */ /* 0x000f280000300a00 */
[----:B------:R-:W4:Y:S04]  /*6300*/  LDL.LU.64 R206, [R1+0x128] ;  /* 0x0001280001ce7983 */ /* 0x000f280000300a00 */
[----:B------:R-:W4:Y:S04]  /*6310*/  LDL.LU.64 R250, [R1+0x120] ;  /* 0x0001200001fa7983 */ /* 0x000f280000300a00 */
[----:B------:R-:W4:Y:S01]  /*6320*/  LDL.LU.64 R246, [R1+0x118] ;  /* 0x0001180001f67983 */ /* 0x000f220000300a00 */
[----:B------:R-:W-:Y:S01]  /*6330*/  IMAD.WIDE R52, R192, 0x4, R52 ;  /* 0x00000004c0347825 */ /* 0x000fe200078e0234 */
[----:B------:R-:W-:-:S02]  /*6340*/  IADD3 R5, R0, -0x70, RZ ;  /* 0xffffff9000057810 */ /* 0x000fc40007ffe0ff */
[----:B------:R-:W-:Y:S01]  /*6350*/  IADD3 R4, R0, -0x74, RZ ;  /* 0xffffff8c00047810 */ /* 0x000fe20007ffe0ff */
[----:B------:R-:W4:Y:S04]  /*6360*/  LDL.LU.64 R226, [R1+0x110] ;  /* 0x0001100001e27983 */ /* 0x000f280000300a00 */
[----:B------:R1:W-:Y:S04]  /*6370*/  LDGSTS.E [R208+0x14c00], [R52.64], !P0 ;  /* 0x14c0000034d07fae */ /* 0x0003e8000c121844 */
[----:B------:R1:W-:Y:S01]  /*6380*/  LDGSTS.E [R208+0x14e00], [R2.64], !P0 ;  /* 0x14e0000002d07fae */ /* 0x0003e2000c121844 */
[----:B------:R-:W-:-:S03]  /*6390*/  ISETP.GE.U32.AND P0, PT, R5, 0x7fffff51, PT ;  /* 0x7fffff510500780c */ /* 0x000fc60003f06070 */
[----:B------:R-:W4:Y:S04]  /*63a0*/  LDL.LU.64 R224, [R1+0x108] ;  /* 0x0001080001e07983 */ /* 0x000f280000300a00 */
[----:B------:R-:W4:Y:S04]  /*63b0*/  LDL.LU.64 R222, [R1+0x100] ;  /* 0x0001000001de7983 */ /* 0x000f280000300a00 */
[----:B------:R-:W4:Y:S01]  /*63c0*/  LDL.64 R220, [R1+0xf8] ;  /* 0x0000f80001dc7983 */ /* 0x000f220000100a00 */
[----:B------:R-:W-:-:S04]  /*63d0*/  IMAD.WIDE R62, R192, 0x4, R62 ;  /* 0x00000004c03e7825 */ /* 0x000fc800078e023e */
[----:B------:R-:W-:Y:S01]  /*63e0*/  IMAD.WIDE R64, R192, 0x4, R12 ;  /* 0x00000004c0407825 */ /* 0x000fe200078e020c */
[----:B------:R1:W-:Y:S04]  /*63f0*/  LDGSTS.E [R208+0x15c00], [R62.64], !P1 ;  /* 0x15c000003ed07fae */ /* 0x0003e8000c921844 */
[----:B------:R1:W-:Y:S01]  /*6400*/  LDGSTS.E [R208+0x15e00], [R64.64], !P1 ;  /* 0x15e0000040d07fae */ /* 0x0003e2000c921844 */
[----:B------:R-:W-:Y:S02]  /*6410*/  ISETP.GE.U32.AND P1, PT, R4, 0x7fffff4d, PT ;  /* 0x7fffff4d0400780c */ /* 0x000fe40003f26070 */
[C---:B------:R-:W-:Y:S02]  /*6420*/  IADD3 R13, R0.reuse, -0x78, RZ ;  /* 0xffffff88000d7810 */ /* 0x040fe40007ffe0ff */
[----:B------:R-:W-:Y:S01]  /*6430*/  IADD3 R12, R0, -0x7c, RZ ;  /* 0xffffff84000c7810 */ /* 0x000fe20007ffe0ff */
[----:B--2---:R-:W-:-:S02]  /*6440*/  IMAD.WIDE R4, R192, 0x4, R218 ;  /* 0x00000004c0047825 */ /* 0x004fc400078e02da */
[----:B------:R-:W2:Y:S04]  /*6450*/  LDL.LU.64 R218, [R1+0xf0] ;  /* 0x0000f00001da7983 */ /* 0x000ea80000300a00 */
[----:B------:R1:W-:Y:S01]  /*6460*/  LDGSTS.E [R208+0x16c00], [R4.64], !P2 ;  /* 0x16c0000004d07fae */ /* 0x0003e2000d121844 */
[----:B---3--:R-:W-:-:S05]  /*6470*/  IMAD.WIDE R6, R192, 0x4, R6 ;  /* 0x00000004c0067825 */ /* 0x008fca00078e0206 */
[----:B------:R2:W-:Y:S01]  /*6480*/  LDGSTS.E [R208+0x16e00], [R6.64], !P2 ;  /* 0x16e0000006d07fae */ /* 0x0005e2000d121844 */
[----:B------:R-:W-:-:S04]  /*6490*/  IMAD.WIDE R8, R192, 0x4, R8 ;  /* 0x00000004c0087825 */ /* 0x000fc800078e0208 */
[----:B------:R-:W-:Y:S01]  /*64a0*/  IMAD.WIDE R10, R192, 0x4, R10 ;  /* 0x00000004c00a7825 */ /* 0x000fe200078e020a */
[----:B------:R2:W-:Y:S01]  /*64b0*/  LDGSTS.E [R208+0x17c00], [R8.64], !P3 ;  /* 0x17c0000008d07fae */ /* 0x0005e2000d921844 */
[----:B------:R-:W-:-:S03]  /*64c0*/  ISETP.GE.U32.AND P2, PT, R13, 0x7fffff49, PT ;  /* 0x7fffff490d00780c */ /* 0x000fc60003f46070 */
[----:B------:R2:W-:Y:S01]  /*64d0*/  LDGSTS.E [R208+0x17e00], [R10.64], !P3 ;  /* 0x17e000000ad07fae */ /* 0x0005e2000d921844 */
[----:B------:R-:W-:Y:S01]  /*64e0*/  ISETP.GE.U32.AND P3, PT, R12, 0x7fffff45, PT ;  /* 0x7fffff450c00780c */ /* 0x000fe20003f66070 */
[C---:B------:R-:W-:Y:S02]  /*64f0*/  IMAD.WIDE R12, R192.reuse, 0x4, R216 ;  /* 0x00000004c00c7825 */ /* 0x040fe400078e02d8 */
[----:B------:R-:W2:Y:S04]  /*6500*/  LDL.LU.64 R216, [R1+0xe8] ;  /* 0x0000e80001d87983 */ /* 0x000ea80000300a00 */
[----:B------:R-:W2:Y:S04]  /*6510*/  LDL.LU.64 R214, [R1+0xe0] ;  /* 0x0000e00001d67983 */ /* 0x000ea80000300a00 */
[----:B------:R-:W2:Y:S04]  /*6520*/  LDL.LU.64 R212, [R1+0xd8] ;  /* 0x0000d80001d47983 */ /* 0x000ea80000300a00 */
[----:B------:R1:W-:Y:S01]  /*6530*/  LDGSTS.E [R208+0x18c00], [R12.64], !P4 ;  /* 0x18c000000cd07fae */ /* 0x0003e2000e121844 */
[----:B----4-:R-:W-:-:S04]  /*6540*/  IMAD.WIDE R14, R192, 0x4, R14 ;  /* 0x00000004c00e7825 */ /* 0x010fc800078e020e */
[C---:B------:R-:W-:Y:S01]  /*6550*/  IMAD.WIDE R210, R192.reuse, 0x4, R210 ;  /* 0x00000004c0d27825 */ /* 0x040fe200078e02d2 */
[----:B------:R4:W-:Y:S03]  /*6560*/  LDGSTS.E [R208+0x18e00], [R14.64], !P4 ;  /* 0x18e000000ed07fae */ /* 0x0009e6000e121844 */
[C---:B------:R-:W-:Y:S01]  /*6570*/  IMAD.WIDE R206, R192.reuse, 0x4, R206 ;  /* 0x00000004c0ce7825 */ /* 0x040fe200078e02ce */
[----:B------:R1:W-:Y:S03]  /*6580*/  STL.64 [R1+0x2a8], R210 ;  /* 0x0002a8d201007387 */ /* 0x0003e60000100a00 */
[C---:B------:R-:W-:Y:S01]  /*6590*/  IMAD.WIDE R250, R192.reuse, 0x4, R250 ;  /* 0x00000004c0fa7825 */ /* 0x040fe200078e02fa */
[----:B------:R1:W-:Y:S03]  /*65a0*/  STL.64 [R1+0x2a0], R206 ;  /* 0x0002a0ce01007387 */ /* 0x0003e60000100a00 */
[----:B------:R-:W-:Y:S01]  /*65b0*/  IMAD.WIDE R246, R192, 0x4, R246 ;  /* 0x00000004c0f67825 */ /* 0x000fe200078e02f6 */
[----:B------:R1:W-:Y:S04]  /*65c0*/  LDGSTS.E [R208+0x19c00], [R210.64], !P5 ;  /* 0x19c00000d2d07fae */ /* 0x0003e8000e921844 */
[----:B------:R-:W-:Y:S04]  /*65d0*/  STL.64 [R1+0x298], R250 ;  /* 0x000298fa01007387 */ /* 0x000fe80000100a00 */
[----:B------:R4:W-:Y:S04]  /*65e0*/  LDGSTS.E [R208+0x19e00], [R206.64], !P5 ;  /* 0x19e00000ced07fae */ /* 0x0009e8000e921844 */
[----:B-1----:R-:W3:Y:S04]  /*65f0*/  LDL.LU.64 R210, [R1+0xd0] ;  /* 0x0000d00001d27983 */ /* 0x002ee80000300a00 */
[----:B------:R-:W-:Y:S04]  /*6600*/  STL.64 [R1+0x290], R246 ;  /* 0x000290f601007387 */ /* 0x000fe80000100a00 */
[----:B----4-:R-:W4:Y:S04]  /*6610*/  LDL.LU.64 R206, [R1+0xc8] ;  /* 0x0000c80001ce7983 */ /* 0x010f280000300a00 */
[----:B------:R-:W1:Y:S01]  /*6620*/  S2R R209, SR_TID.X ;  /* 0x0000000000d17919 */ /* 0x000e620000002100 */
[----:B------:R-:W-:Y:S01]  /*6630*/  IADD3 R194, R0, -0x80, RZ ;  /* 0xffffff8000c27810 */ /* 0x000fe20007ffe0ff */
[----:B------:R-:W-:-:S02]  /*6640*/  IMAD.WIDE R226, R192, 0x4, R226 ;  /* 0x00000004c0e27825 */ /* 0x000fc400078e02e2 */
[----:B------:R1:W-:Y:S02]  /*6650*/  LDGSTS.E [R208+0x1ac00], [R250.64], !P6 ;  /* 0x1ac00000fad07fae */ /* 0x0003e4000f121844 */
[----:B------:R-:W-:Y:S01]  /*6660*/  IMAD.WIDE R224, R192, 0x4, R224 ;  /* 0x00000004c0e07825 */ /* 0x000fe200078e02e0 */
[----:B------:R-:W-:Y:S01]  /*6670*/  IADD3 R199, R0, -0x81, RZ ;  /* 0xffffff7f00c77810 */ /* 0x000fe20007ffe0ff */
[----:B------:R1:W-:Y:S02]  /*6680*/  LDGSTS.E [R208+0x1ae00], [R246.64], !P6 ;  /* 0x1ae00000f6d07fae */ /* 0x0003e4000f121844 */
[----:B------:R-:W-:Y:S01]  /*6690*/  IMAD.WIDE R222, R192, 0x4, R222 ;  /* 0x00000004c0de7825 */ /* 0x000fe200078e02de */
[----:B------:R-:W-:Y:S01]  /*66a0*/  ISETP.GE.U32.AND P4, PT, R194, 0x7fffff41, PT ;  /* 0x7fffff41c200780c */ /* 0x000fe20003f86070 */
[----:B------:R1:W-:Y:S02]  /*66b0*/  LDGSTS.E [R208+0x1bc00], [R226.64], !P0 ;  /* 0x1bc00000e2d07fae */ /* 0x0003e4000c121844 */
[----:B------:R-:W-:-:S02]  /*66c0*/  IMAD.WIDE R220, R192, 0x4, R220 ;  /* 0x00000004c0dc7825 */ /* 0x000fc400078e02dc */
[----:B------:R1:W-:Y:S02]  /*66d0*/  LDGSTS.E [R208+0x1be00], [R224.64], !P0 ;  /* 0x1be00000e0d07fae */ /* 0x0003e4000c121844 */
[----:B-1----:R-:W-:Y:S02]  /*66e0*/  LOP3.LUT R209, R209, 0x3f, RZ, 0xc0, !PT ;  /* 0x0000003fd1d17812 */ /* 0x002fe400078ec0ff */
[----:B------:R1:W-:Y:S02]  /*66f0*/  LDGSTS.E [R208+0x1cc00], [R222.64], !P1 ;  /* 0x1cc00000ded07fae */ /* 0x0003e4000c921844 */
[----:B------:R-:W-:Y:S01]  /*6700*/  ISETP.GE.AND P5, PT, R209, R194, PT ;  /* 0x000000c2d100720c */ /* 0x000fe20003fa6270 */
[----:B------:R-:W-:Y:S01]  /*6710*/  IMAD.MOV.U32 R209, RZ, RZ, 0x3f ;  /* 0x0000003fffd17424 */ /* 0x000fe200078e00ff */
[----:B------:R1:W-:Y:S01]  /*6720*/  LDGSTS.E [R208+0x1ce00], [R220.64], !P1 ;  /* 0x1ce00000dcd07fae */ /* 0x0003e2000c921844 */
[----:B------:R-:W-:Y:S02]  /*6730*/  ISETP.GE.U32.AND P6, PT, R199, 0x7fffff40, PT ;  /* 0x7fffff40c700780c */ /* 0x000fe40003fc6070 */
[----:B------:R-:W-:-:S02]  /*6740*/  IADD3 R199, R0, -0x85, RZ ;  /* 0xffffff7b00c77810 */ /* 0x000fc40007ffe0ff */
[----:B------:R-:W-:Y:S01]  /*6750*/  IADD3 R209, R209, c[0x0][0x180], RZ ;  /* 0x00006000d1d17a10 */ /* 0x000fe20007ffe0ff */
[----:B------:R-:W-:Y:S01]  /*6760*/  STL.64 [R1+0x2c0], R226 ;  /* 0x0002c0e201007387 */ /* 0x000fe20000100a00 */
[----:B------:R-:W-:Y:S01]  /*6770*/  ISETP.GE.U32.AND P0, PT, R199, 0x7fffff3c, PT ;  /* 0x7fffff3cc700780c */ /* 0x000fe20003f06070 */
[----:B------:R-:W-:Y:S02]  /*6780*/  IMAD.MOV.U32 R199, RZ, RZ, c[0x0][0x18c] ;  /* 0x00006300ffc77624 */ /* 0x000fe400078e00ff */
[----:B------:R1:W-:Y:S04]  /*6790*/  STL.64 [R1+0x350], R224 ;  /* 0x000350e001007387 */ /* 0x0003e80000100a00 */
[----:B------:R-:W-:Y:S01]  /*67a0*/  STL.64 [R1+0x2b8], R222 ;  /* 0x0002b8de01007387 */ /* 0x000fe20000100a00 */
[----:B------:R-:W-:-:S03]  /*67b0*/  SHF.L.U32 R199, R199, 0x6, RZ ;  /* 0x00000006c7c77819 */ /* 0x000fc600000006ff */
[----:B------:R-:W-:Y:S02]  /*67c0*/  STL.64 [R1+0x338], R220 ;  /* 0x000338dc01007387 */ /* 0x000fe40000100a00 */
[----:B------:R-:W-:-:S04]  /*67d0*/  IMAD.WIDE R76, R199, 0x4, R76 ;  /* 0x00000004c74c7825 */ /* 0x000fc800078e024c */
[----:B-1----:R-:W-:-:S04]  /*67e0*/  IMAD.WIDE R224, R199, 0x4, R78 ;  /* 0x00000004c7e07825 */ /* 0x002fc800078e024e */
[----:B------:R-:W-:-:S04]  /*67f0*/  IMAD.WIDE R246, R199, 0x4, R176 ;  /* 0x00000004c7f67825 */ /* 0x000fc800078e02b0 */
[----:B------:R-:W-:-:S04]  /*6800*/  IMAD.WIDE R176, R199, 0x4, R74 ;  /* 0x00000004c7b07825 */ /* 0x000fc800078e024a */
[----:B------:R-:W-:-:S04]  /*6810*/  IMAD.WIDE R172, R199, 0x4, R172 ;  /* 0x00000004c7ac7825 */ /* 0x000fc800078e02ac */
[----:B------:R-:W-:-:S04]  /*6820*/  IMAD.WIDE R200, R199, 0x4, R200 ;  /* 0x00000004c7c87825 */ /* 0x000fc800078e02c8 */
[----:B------:R-:W-:-:S04]  /*6830*/  IMAD.WIDE R46, R199, 0x4, R46 ;  /* 0x00000004c72e7825 */ /* 0x000fc800078e022e */
[----:B--2---:R-:W-:-:S05]  /*6840*/  IMAD.WIDE R218, R192, 0x4, R218 ;  /* 0x00000004c0da7825 */ /* 0x004fca00078e02da */
[----:B------:R1:W-:Y:S04]  /*6850*/  LDGSTS.E [R208+0x1dc00], [R218.64], !P2 ;  /* 0x1dc00000dad07fae */ /* 0x0003e8000d121844 */
[----:B------:R-:W-:Y:S01]  /*6860*/  STL.64 [R1+0x2b0], R218 ;  /* 0x0002b0da01007387 */ /* 0x000fe20000100a00 */
[----:B------:R-:W-:-:S04]  /*6870*/  IMAD.WIDE R216, R192, 0x4, R216 ;  /* 0x00000004c0d87825 */ /* 0x000fc800078e02d8 */
[C---:B------:R-:W-:Y:S01]  /*6880*/  IMAD.WIDE R214, R192.reuse, 0x4, R214 ;  /* 0x00000004c0d67825 */ /* 0x040fe200078e02d6 */
[----:B------:R2:W-:Y:S03]  /*6890*/  LDGSTS.E [R208+0x1de00], [R216.64], !P2 ;  /* 0x1de00000d8d07fae */ /* 0x0005e6000d121844 */
[----:B------:R-:W-:Y:S01]  /*68a0*/  IMAD.WIDE R212, R192, 0x4, R212 ;  /* 0x00000004c0d47825 */ /* 0x000fe200078e02d4 */
[----:B------:R1:W-:Y:S04]  /*68b0*/  LDGSTS.E [R208+0x1ec00], [R214.64], !P3 ;  /* 0x1ec00000d6d07fae */ /* 0x0003e8000d921844 */
[----:B------:R1:W-:Y:S01]  /*68c0*/  LDGSTS.E [R208+0x1ee00], [R212.64], !P3 ;  /* 0x1ee00000d4d07fae */ /* 0x0003e2000d921844 */
[----:B------:R-:W-:-:S04]  /*68d0*/  ISETP.GT.AND P3, PT, R209, 0x7f, PT ;  /* 0x0000007fd100780c */ /* 0x000fc80003f64270 */
[----:B------:R-:W-:Y:S01]  /*68e0*/  SEL R193, R193, RZ, P3 ;  /* 0x000000ffc1c17207 */ /* 0x000fe20001800000 */
[----:B------:R2:W-:Y:S04]  /*68f0*/  STL.64 [R1+0x330], R216 ;  /* 0x000330d801007387 */ /* 0x0005e80000100a00 */
[----:B------:R1:W-:Y:S04]  /*6900*/  STL.64 [R1+0x280], R214 ;  /* 0x000280d601007387 */ /* 0x0003e80000100a00 */
[----:B------:R1:W-:Y:S01]  /*6910*/  STL.64 [R1+0x2d0], R212 ;  /* 0x0002d0d401007387 */ /* 0x0003e20000100a00 */
[----:B--2---:R-:W-:-:S04]  /*6920*/  IMAD.WIDE R216, R199, 0x4, R204 ;  /* 0x00000004c7d87825 */ /* 0x004fc800078e02cc */
[----:B------:R-:W-:-:S04]  /*6930*/  IMAD.WIDE R80, R199, 0x4, R80 ;  /* 0x00000004c7507825 */ /* 0x000fc800078e0250 */
[----:B------:R-:W-:-:S04]  /*6940*/  IMAD.WIDE R116, R199, 0x4, R116 ;  /* 0x00000004c7747825 */ /* 0x000fc800078e0274 */
[----:B------:R-:W-:-:S04]  /*6950*/  IMAD.WIDE R222, R199, 0x4, R40 ;  /* 0x00000004c7de7825 */ /* 0x000fc800078e0228 */
[----:B-1----:R-:W-:Y:S01]  /*6960*/  IMAD.WIDE R214, R199, 0x4, R118 ;  /* 0x00000004c7d67825 */ /* 0x002fe200078e0276 */
[----:B------:R-:W-:-:S03]  /*6970*/  LOP3.LUT R251, R196, 0x40, RZ, 0x3c, !PT ;  /* 0x00000040c4fb7812 */ /* 0x000fc600078e3cff */
        /* <DEDUP_REMOVED lines=9> */
[----:B---3--:R-:W-:-:S05]  /*6a10*/  IMAD.WIDE R210, R192, 0x4, R210 ;  /* 0x00000004c0d27825 */ /* 0x008fca00078e02d2 */
[----:B------:R1:W-:Y:S01]  /*6a20*/  LDGSTS.E [R208+0x1fc00], [R210.64], !P4 ;  /* 0x1fc00000d2d07fae */ /* 0x0003e2000e121844 */
[----:B----4-:R-:W-:-:S03]  /*6a30*/  IMAD.WIDE R206, R192, 0x4, R206 ;  /* 0x00000004c0ce7825 */ /* 0x010fc600078e02ce */
[----:B------:R-:W-:Y:S04]  /*6a40*/  STL.64 [R1+0x288], R210 ;  /* 0x000288d201007387 */ /* 0x000fe80000100a00 */
[----:B------:R2:W-:Y:S01]  /*6a50*/  LDGSTS.E [R208+0x1fe00], [R206.64], !P4 ;  /* 0x1fe00000ced07fae */ /* 0x0005e2000e121844 */
[----:B------:R-:W-:-:S03]  /*6a60*/  ISETP.NE.U32.AND P4, PT, R193, RZ, PT ;  /* 0x000000ffc100720c */ /* 0x000fc60003f85070 */
[----:B------:R2:W-:Y:S01]  /*6a70*/  STL.64 [R1+0x2c8], R206 ;  /* 0x0002c8ce01007387 */ /* 0x0005e20000100a00 */
[----:B------:R-:W-:Y:S02]  /*6a80*/  SEL R193, RZ, 0x4, P5 ;  /* 0x00000004ffc17807 */ /* 0x000fe40002800000 */
[----:B------:R-:W-:Y:S01]  /*6a90*/  ISETP.GT.AND P5, PT, R209, 0xbf, PT ;  /* 0x000000bfd100780c */ /* 0x000fe20003fa4270 */
[----:B------:R-:W0:Y:S01]  /*6aa0*/  LDGDEPBAR ;  /* 0x00000000000079af */ /* 0x000e220000000000 */
[----:B--2---:R-:W-:-:S04]  /*6ab0*/  IMAD.WIDE R206, R199, 0x4, R186 ;  /* 0x00000004c7ce7825 */ /* 0x004fc800078e02ba */
[----:B------:R-:W-:-:S04]  /*6ac0*/  IMAD.WIDE R186, R199, 0x4, R162 ;  /* 0x00000004c7ba7825 */ /* 0x000fc800078e02a2 */
[----:B------:R-:W-:Y:S02]  /*6ad0*/  IMAD.MOV.U32 R162, RZ, RZ, R206 ;  /* 0x000000ffffa27224 */ /* 0x000fe400078e00ce */
[----:B------:R-:W-:Y:S02]  /*6ae0*/  IMAD.MOV.U32 R163, RZ, RZ, R207 ;  /* 0x000000ffffa37224 */ /* 0x000fe400078e00cf */
[----:B-1----:R-:W-:-:S03]  /*6af0*/  IMAD.WIDE R208, R199, 0x4, R102 ;  /* 0x00000004c7d07825 */ /* 0x002fc600078e0266 */
[----:B------:R1:W-:Y:S04]  /*6b00*/  LDGSTS.E [R196+0x34000], [R162.64], P4 ;  /* 0x34000000a2c47fae */ /* 0x0003e8000a121844 */
[----:B------:R2:W-:Y:S04]  /*6b10*/  LDGSTS.E [R196+0x34800], [R76.64], P4 ;  /* 0x348000004cc47fae */ /* 0x0005e8000a121844 */
[----:B------:R3:W-:Y:S04]  /*6b20*/  LDGSTS.E [R196+0x35000], [R224.64], P4 ;  /* 0x35000000e0c47fae */ /* 0x0007e8000a121844 */
[----:B------:R4:W-:Y:S01]  /*6b30*/  LDGSTS.E [R196+0x35800], [R216.64], P4 ;  /* 0x35800000d8c47fae */ /* 0x0009e2000a121844 */
[----:B-1----:R-:W-:-:S03]  /*6b40*/  LOP3.LUT R163, R196, 0x20, RZ, 0x3c, !PT ;  /* 0x00000020c4a37812 */ /* 0x002fc600078e3cff */
[----:B------:R1:W-:Y:S04]  /*6b50*/  STL.64 [R1+0x278], R206 ;  /* 0x000278ce01007387 */ /* 0x0003e80000100a00 */
[----:B------:R2:W-:Y:S04]  /*6b60*/  LDGSTS.E [R196+0x36000], [R208.64], P4 ;  /* 0x36000000d0c47fae */ /* 0x0005e8000a121844 */
[----:B------:R-:W-:Y:S04]  /*6b70*/  STL.64 [R1+0x270], R186 ;  /* 0x000270ba01007387 */ /* 0x000fe80000100a00 */
[----:B------:R2:W-:Y:S01]  /*6b80*/  LDGSTS.E [R196+0x36800], [R176.64], P4 ;  /* 0x36800000b0c47fae */ /* 0x0005e2000a121844 */
[----:B-1----:R-:W-:-:S03]  /*6b90*/  IMAD.WIDE R206, R199, 0x4, R168 ;  /* 0x00000004c7ce7825 */ /* 0x002fc600078e02a8 */
[----:B------:R-:W-:Y:S04]  /*6ba0*/  STL.64 [R1+0x268], R172 ;  /* 0x000268ac01007387 */ /* 0x000fe80000100a00 */
[----:B------:R1:W-:Y:S04]  /*6bb0*/  LDGSTS.E [R196+0x37000], [R200.64], P4 ;  /* 0x37000000c8c47fae */ /* 0x0003e8000a121844 */
[----:B------:R-:W-:Y:S04]  /*6bc0*/  STL.64 [R1+0xe8], R76 ;  /* 0x0000e84c01007387 */ /* 0x000fe80000100a00 */
[----:B------:R1:W-:Y:S04]  /*6bd0*/  LDGSTS.E [R196+0x37800], [R46.64], P4 ;  /* 0x378000002ec47fae */ /* 0x0003e8000a121844 */
[----:B------:R-:W-:Y:S04]  /*6be0*/  STL.64 [R1+0x118], R80 ;  /* 0x0001185001007387 */ /* 0x000fe80000100a00 */
[----:B------:R1:W-:Y:S04]  /*6bf0*/  LDGSTS.E [R163+0x34200], [R186.64], P4 ;  /* 0x34200000baa37fae */ /* 0x0003e8000a121844 */
[----:B------:R1:W-:Y:S04]  /*6c00*/  STL.64 [R1+0xa8], R116 ;  /* 0x0000a87401007387 */ /* 0x0003e80000100a00 */
[----:B------:R1:W-:Y:S04]  /*6c10*/  LDGSTS.E [R163+0x34a00], [R116.64], P4 ;  /* 0x34a0000074a37fae */ /* 0x0003e8000a121844 */
[----:B------:R2:W-:Y:S04]  /*6c20*/  LDGSTS.E [R163+0x35200], [R222.64], P4 ;  /* 0x35200000dea37fae */ /* 0x0005e8000a121844 */
[----:B------:R2:W-:Y:S04]  /*6c30*/  LDGSTS.E [R163+0x35a00], [R214.64], P4 ;  /* 0x35a00000d6a37fae */ /* 0x0005e8000a121844 */
[----:B-1----:R-:W3:Y:S04]  /*6c40*/  LDL.LU.64 R116, [R1+0x260] ;  /* 0x0002600001747983 */ /* 0x002ee80000300a00 */
[----:B------:R1:W-:Y:S04]  /*6c50*/  LDGSTS.E [R163+0x36200], [R206.64], P4 ;  /* 0x36200000cea37fae */ /* 0x0003e8000a121844 */
[----:B------:R1:W-:Y:S04]  /*6c60*/  LDGSTS.E [R163+0x36a00], [R170.64], P4 ;  /* 0x36a00000aaa37fae */ /* 0x0003e8000a121844 */
[----:B------:R-:W3:Y:S04]  /*6c70*/  LDL.LU.64 R186, [R1+0x258] ;  /* 0x0002580001ba7983 */ /* 0x000ee80000300a00 */
[----:B------:R1:W-:Y:S04]  /*6c80*/  LDGSTS.E [R163+0x37200], [R40.64], P4 ;  /* 0x3720000028a37fae */ /* 0x0003e8000a121844 */
        /* <DEDUP_REMOVED lines=9> */
[----:B-1----:R-:W4:Y:S04]  /*6d20*/  LDL.LU.64 R172, [R1+0x250] ;  /* 0x0002500001ac7983 */ /* 0x002f280000300a00 */
[----:B------:R1:W-:Y:S04]  /*6d30*/  LDGSTS.E [R252+0x34600], [R80.64], P4 ;  /* 0x3460000050fc7fae */ /* 0x0003e8000a121844 */
[----:B------:R-:W4:Y:S04]  /*6d40*/  LDL.LU.64 R78, [R1+0x248] ;  /* 0x00024800014e7983 */ /* 0x000f280000300a00 */
[----:B-1----:R-:W4:Y:S04]  /*6d50*/  LDL.LU.64 R80, [R1+0x240] ;  /* 0x0002400001507983 */ /* 0x002f280000300a00 */
[----:B--2---:R-:W2:Y:S01]  /*6d60*/  LDL.LU.64 R76, [R1+0x238] ;  /* 0x00023800014c7983 */ /* 0x004ea20000300a00 */
[----:B------:R-:W-:-:S03]  /*6d70*/  IMAD.WIDE R226, R199, 0x4, R160 ;  /* 0x00000004c7e27825 */ /* 0x000fc600078e02a0 */
[----:B------:R-:W-:Y:S01]  /*6d80*/  STL [R1+0x540], R195 ;  /* 0x000540c301007387 */ /* 0x000fe20000100800 */
[----:B------:R-:W-:-:S03]  /*6d90*/  IMAD.WIDE R210, R199, 0x4, R202 ;  /* 0x00000004c7d27825 */ /* 0x000fc600078e02ca */
[----:B------:R-:W2:Y:S01]  /*6da0*/  LDL.LU.64 R160, [R1+0x230] ;  /* 0x0002300001a07983 */ /* 0x000ea20000300a00 */
[----:B---3--:R-:W-:-:S03]  /*6db0*/  IMAD.WIDE R190, R192, 0x4, R186 ;  /* 0x00000004c0be7825 */ /* 0x008fc600078e02ba */
[----:B------:R-:W1:Y:S01]  /*6dc0*/  S2R R251, SR_TID.X ;  /* 0x0000000000fb7919 */ /* 0x000e620000002100 */
[----:B------:R-:W-:-:S03]  /*6dd0*/  IMAD.WIDE R202, R192, 0x4, R116 ;  /* 0x00000004c0ca7825 */ /* 0x000fc600078e0274 */
[----:B------:R3:W-:Y:S04]  /*6de0*/  LDGSTS.E [R252+0x34e00], [R226.64], P4 ;  /* 0x34e00000e2fc7fae */ /* 0x0007e8000a121844 */
[----:B------:R-:W3:Y:S04]  /*6df0*/  LDL.LU.64 R116, [R1+0x228] ;  /* 0x0002280001747983 */ /* 0x000ee80000300a00 */
[----:B------:R-:W3:Y:S04]  /*6e00*/  LDL.LU.64 R168, [R1+0x220] ;  /* 0x0002200001a87983 */ /* 0x000ee80000300a00 */
[----:B------:R-:W3:Y:S04]  /*6e10*/  LDL.LU.64 R186, [R1+0x218] ;  /* 0x0002180001ba7983 */ /* 0x000ee80000300a00 */
[----:B------:R-:W-:Y:S04]  /*6e20*/  STL.64 [R1+0x510], R202 ;  /* 0x000510ca01007387 */ /* 0x000fe80000100a00 */
[----:B------:R-:W-:Y:S01]  /*6e30*/  STL.64 [R1+0x518], R190 ;  /* 0x000518be01007387 */ /* 0x000fe20000100a00 */
[----:B----4-:R-:W-:-:S04]  /*6e40*/  IMAD.WIDE R118, R192, 0x4, R78 ;  /* 0x00000004c0767825 */ /* 0x010fc800078e024e */
[----:B--2---:R-:W-:Y:S02]  /*6e50*/  IMAD.WIDE R78, R192, 0x4, R76 ;  /* 0x00000004c04e7825 */ /* 0x004fe400078e024c */
[----:B------:R-:W2:Y:S02]  /*6e60*/  LDL.LU.64 R76, [R1+0x210] ;  /* 0x00021000014c7983 */ /* 0x000ea40000300a00 */
[----:B------:R-:W-:-:S04]  /*6e70*/  IMAD.WIDE R218, R199, 0x4, R178 ;  /* 0x00000004c7da7825 */ /* 0x000fc800078e02b2 */
[C---:B------:R-:W-:Y:S01]  /*6e80*/  IMAD.WIDE R178, R199.reuse, 0x4, R154 ;  /* 0x00000004c7b27825 */ /* 0x040fe200078e029a */
[----:B------:R4:W-:Y:S03]  /*6e90*/  LDGSTS.E [R252+0x35600], [R218.64], P4 ;  /* 0x35600000dafc7fae */ /* 0x0009e6000a121844 */
[C---:B------:R-:W-:Y:S01]  /*6ea0*/  IMAD.WIDE R164, R199.reuse, 0x4, R156 ;  /* 0x00000004c7a47825 */ /* 0x040fe200078e029c */
[----:B------:R1:W-:Y:S03]  /*6eb0*/  LDGSTS.E [R252+0x35e00], [R210.64], P4 ;  /* 0x35e00000d2fc7fae */ /* 0x0003e6000a121844 */
[C---:B------:R-:W-:Y:S01]  /*6ec0*/  IMAD.WIDE R44, R199.reuse, 0x4, R44 ;  /* 0x00000004c72c7825 */ /* 0x040fe200078e022c */
[----:B------:R1:W-:Y:S03]  /*6ed0*/  LDGSTS.E [R252+0x36600], [R178.64], P4 ;  /* 0x36600000b2fc7fae */ /* 0x0003e6000a121844 */
[----:B------:R-:W-:Y:S01]  /*6ee0*/  IMAD.WIDE R132, R199, 0x4, R132 ;  /* 0x00000004c7847825 */ /* 0x000fe200078e0284 */
[----:B------:R1:W-:Y:S04]  /*6ef0*/  LDGSTS.E [R252+0x36e00], [R164.64], P4 ;  /* 0x36e00000a4fc7fae */ /* 0x0003e8000a121844 */
[----:B------:R2:W-:Y:S04]  /*6f00*/  LDGSTS.E [R252+0x37600], [R44.64], P4 ;  /* 0x376000002cfc7fae */ /* 0x0005e8000a121844 */
[----:B------:R2:W-:Y:S04]  /*6f10*/  LDGSTS.E [R252+0x37e00], [R132.64], P4 ;  /* 0x37e0000084fc7fae */ /* 0x0005e8000a121844 */
[----:B------:R-:W0:Y:S01]  /*6f20*/  LDGDEPBAR ;  /* 0x00000000000079af */ /* 0x000e220000000000 */
[----:B------:R-:W-:-:S02]  /*6f30*/  IADD3 R194, R0, -0x89, RZ ;  /* 0xffffff7700c27810 */ /* 0x000fc40007ffe0ff */
[----:B-1----:R-:W-:Y:S01]  /*6f40*/  LOP3.LUT R162, R251, 0x7f, RZ, 0xc0, !PT ;  /* 0x0000007ffba27812 */ /* 0x002fe200078ec0ff */
[----:B------:R-:W4:Y:S01]  /*6f50*/  LDL.64 R156, [R1+0x208] ;  /* 0x00020800019c7983 */ /* 0x000f220000100a00 */
[----:B------:R-:W-:Y:S01]  /*6f60*/  ISETP.GE.U32.AND P1, PT, R194, 0x7fffff38, PT ;  /* 0x7fffff38c200780c */ /* 0x000fe20003f26070 */
[----:B------:R-:W-:Y:S01]  /*6f70*/  IMAD.WIDE R172, R192, 0x4, R172 ;  /* 0x00000004c0ac7825 */ /* 0x000fe200078e02ac */
[----:B------:R-:W-:Y:S01]  /*6f80*/  IADD3 R250, R0, -0x99, RZ ;  /* 0xffffff6700fa7810 */ /* 0x000fe20007ffe0ff */
[----:B------:R-:W4:Y:S02]  /*6f90*/  LDL.LU.64 R102, [R1+0x200] ;  /* 0x0002000001667983 */ /* 0x000f240000300a00 */
[----:B------:R-:W-:Y:S02]  /*6fa0*/  IMAD.SHL.U32 R163, R162, 0x4, RZ ;  /* 0x00000004a2a37824 */ /* 0x000fe400078e00ff */
[----:B------:R-:W-:Y:S01]  /*6fb0*/  BAR.SYNC.DEFER_BLOCKING 0x0 ;  /* 0x0000000000007b1d */ /* 0x000fe20000010000 */
[----:B------:R-:W-:Y:S01]  /*6fc0*/  IMAD.WIDE R80, R192, 0x4, R80 ;  /* 0x00000004c0507825 */ /* 0x000fe200078e0250 */
[----:B------:R-:W-:-:S02]  /*6fd0*/  IADD3 R194, R0, -0x8d, RZ ;  /* 0xffffff7300c27810 */ /* 0x000fc40007ffe0ff */
[----:B------:R-:W-:Y:S02]  /*6fe0*/  SEL R193, R193, RZ, P5 ;  /* 0x000000ffc1c17207 */ /* 0x000fe40002800000 */
[----:B------:R-:W4:Y:S01]  /*6ff0*/  LDL.LU.64 R188, [R1+0x1f8] ;  /* 0x0001f80001bc7983 */ /* 0x000f220000300a00 */
[----:B------:R-:W-:-:S03]  /*7000*/  ISETP.GE.U32.AND P5, PT, R250, 0x7fffff28, PT ;  /* 0x7fffff28fa00780c */ /* 0x000fc60003fa6070 */
[----:B------:R-:W-:Y:S01]  /*7010*/  STL.64 [R1+0x520], R172 ;  /* 0x000520ac01007387 */ /* 0x000fe20000100a00 */
[----:B------:R-:W-:-:S03]  /*7020*/  IMAD.WIDE R250, R192, 0x4, R160 ;  /* 0x00000004c0fa7825 */ /* 0x000fc600078e02a0 */
[----:B------:R-:W-:Y:S01]  /*7030*/  STL.64 [R1+0x528], R118 ;  /* 0x0005287601007387 */ /* 0x000fe20000100a00 */
[----:B------:R-:W-:-:S03]  /*7040*/  ISETP.GE.U32.AND P2, PT, R194, 0x7fffff34, PT ;  /* 0x7fffff34c200780c */ /* 0x000fc60003f46070 */
[----:B------:R-:W-:Y:S04]  /*7050*/  STL.64 [R1+0x530], R80 ;  /* 0x0005305001007387 */ /* 0x000fe80000100a00 */
[----:B------:R1:W-:Y:S04]  /*7060*/  STL.64 [R1+0x538], R78 ;  /* 0x0005384e01007387 */ /* 0x0003e80000100a00 */
[----:B------:R-:W-:Y:S01]  /*7070*/  @!PT LDS RZ, [RZ] ;  /* 0x00000000fffff984 */ /* 0x000fe20000000800 */
[----:B------:R-:W-:Y:S01]  /*7080*/  @!PT LDS RZ, [RZ] ;  /* 0x00000000fffff984 */ /* 0x000fe20000000800 */
[----:B------:R-:W-:Y:S01]  /*7090*/  @!PT LDS RZ, [RZ] ;  /* 0x00000000fffff984 */ /* 0x000fe20000000800 */
[----:B------:R1:W-:Y:S04]  /*70a0*/  LDGSTS.E [R163+0x20000], [R202.64], !P6 ;  /* 0x20000000caa37fae */ /* 0x0003e8000f121844 */
[----:B------:R1:W-:Y:S04]  /*70b0*/  LDGSTS.E [R163+0x20200], [R190.64], !P6 ;  /* 0x20200000bea37fae */ /* 0x0003e8000f121844 */
[----:B------:R1:W-:Y:S04]  /*70c0*/  LDGSTS.E [R163+0x21000], [R172.64], !P0 ;  /* 0x21000000aca37fae */ /* 0x0003e8000c121844 */
[----:B------:R-:W4:Y:S04]  /*70d0*/  LDL.LU.64 R160, [R1+0x1f0] ;  /* 0x0001f00001a07983 */ /* 0x000f280000300a00 */
[----:B------:R1:W-:Y:S04]  /*70e0*/  LDGSTS.E [R163+0x21200], [R118.64], !P0 ;  /* 0x2120000076a37fae */ /* 0x0003e8000c121844 */
[----:B------:R1:W-:Y:S04]  /*70f0*/  LDGSTS.E [R163+0x22000], [R80.64], !P1 ;  /* 0x2200000050a37fae */ /* 0x0003e8000c921844 */
[----:B------:R1:W-:Y:S02]  /*7100*/  LDGSTS.E [R163+0x22200], [R78.64], !P1 ;  /* 0x222000004ea37fae */ /* 0x0003e4000c921844 */
[----:B-1----:R-:W-:-:S05]  /*7110*/  IMAD.SHL.U32 R79, R162, 0x4, RZ ;  /* 0x00000004a24f7824 */ /* 0x002fca00078e00ff */
[----:B------:R1:W-:Y:S01]  /*7120*/  LDGSTS.E [R79+0x23000], [R250.64], !P2 ;  /* 0x23000000fa4f7fae */ /* 0x0003e2000d121844 */
[----:B---3--:R-:W-:-:S03]  /*7130*/  IMAD.WIDE R154, R192, 0x4, R116 ;  /* 0x00000004c09a7825 */ /* 0x008fc600078e0274 */
[----:B------:R-:W3:Y:S01]  /*7140*/  LDL.LU.64 R116, [R1+0x1e8] ;  /* 0x0001e80001747983 */ /* 0x000ee20000300a00 */
[----:B------:R-:W-:-:S03]  /*7150*/  IMAD.WIDE R118, R192, 0x4, R168 ;  /* 0x00000004c0767825 */ /* 0x000fc600078e02a8 */
[----:B------:R1:W-:Y:S01]  /*7160*/  STL.64 [R1], R154 ;  /* 0x0000009a01007387 */ /* 0x0003e20000100a00 */
[----:B------:R-:W-:-:S03]  /*7170*/  IMAD.WIDE R80, R192, 0x4, R186 ;  /* 0x00000004c0507825 */ /* 0x000fc600078e02ba */
[----:B------:R-:W3:Y:S04]  /*7180*/  LDL.LU.64 R168, [R1+0x1e0] ;  /* 0x0001e00001a87983 */ /* 0x000ee80000300a00 */
[----:B------:R-:W3:Y:S04]  /*7190*/  LDL.LU.64 R186, [R1+0x1d8] ;  /* 0x0001d80001ba7983 */ /* 0x000ee80000300a00 */
[----:B------:R1:W-:Y:S04]  /*71a0*/  STL.64 [R1+0x28], R118 ;  /* 0x0000287601007387 */ /* 0x0003e80000100a00 */
[----:B------:R1:W-:Y:S04]  /*71b0*/  STL.64 [R1+0x40], R80 ;  /* 0x0000405001007387 */ /* 0x0003e80000100a00 */
[----:B------:R-:W-:Y:S04]  /*71c0*/  STL.64 [R1+0x548], R250 ;  /* 0x000548fa01007387 */ /* 0x000fe80000100a00 */
[----:B------:R1:W-:Y:S04]  /*71d0*/  LDGSTS.E [R79+0x23200], [R154.64], !P2 ;  /* 0x232000009a4f7fae */ /* 0x0003e8000d121844 */
[----:B-1----:R-:W3:Y:S01]  /*71e0*/  LDL.LU.64 R154, [R1+0x1d0] ;  /* 0x0001d000019a7983 */ /* 0x002ee20000300a00 */
[----:B--2---:R-:W-:-:S03]  /*71f0*/  IMAD.WIDE R158, R192, 0x4, R76 ;  /* 0x00000004c09e7825 */ /* 0x004fc600078e024c */
[----:B------:R-:W2:Y:S01]  /*7200*/  LDL.LU.64 R76, [R1+0x1c8] ;  /* 0x0001c800014c7983 */ /* 0x000ea20000300a00 */
[----:B------:R-:W-:-:S04]  /*7210*/  IADD3 R194, R0, -0x91, RZ ;  /* 0xffffff6f00c27810 */ /* 0x000fc80007ffe0ff */
[----:B------:R-:W-:Y:S02]  /*7220*/  ISETP.GE.U32.AND P3, PT, R194, 0x7fffff30, PT ;  /* 0x7fffff30c200780c */ /* 0x000fe40003f66070 */
[----:B------:R-:W-:-:S04]  /*7230*/  IADD3 R194, R0, -0x95, RZ ;  /* 0xffffff6b00c27810 */ /* 0x000fc80007ffe0ff */
[----:B------:R-:W-:Y:S01]  /*7240*/  ISETP.GE.U32.AND P4, PT, R194, 0x7fffff2c, PT ;  /* 0x7fffff2cc200780c */ /* 0x000fe20003f86070 */
[----:B------:R1:W-:Y:S01]  /*7250*/  STL.64 [R1+0x58], R158 ;  /* 0x0000589e01007387 */ /* 0x0003e20000100a00 */
[----:B------:R-:W-:-:S05]  /*7260*/  IADD3 R74, R0, -0x9d, RZ ;  /* 0xffffff63004a7810 */ /* 0x000fca0007ffe0ff */
[----:B------:R1:W-:Y:S04]  /*7270*/  LDGSTS.E [R79+0x24000], [R118.64], !P3 ;  /* 0x24000000764f7fae */ /* 0x0003e8000d921844 */
[----:B------:R1:W-:Y:S01]  /*7280*/  LDGSTS.E [R79+0x24200], [R80.64], !P3 ;  /* 0x24200000504f7fae */ /* 0x0003e2000d921844 */
[----:B------:R-:W-:Y:S01]  /*7290*/  IADD3 R75, R0, -0xa1, RZ ;  /* 0xffffff5f004b7810 */ /* 0x000fe20007ffe0ff */
[C---:B----4-:R-:W-:Y:S02]  /*72a0*/  IMAD.WIDE R156, R192.reuse, 0x4, R156 ;  /* 0x00000004c09c7825 */ /* 0x050fe400078e029c */
[----:B------:R4:W-:Y:S02]  /*72b0*/  LDGSTS.E [R79+0x25000], [R158.64], !P4 ;  /* 0x250000009e4f7fae */ /* 0x0009e4000e121844 */
[----:B-1----:R-:W-:Y:S01]  /*72c0*/  IMAD.WIDE R118, R192, 0x4, R102 ;  /* 0x00000004c0767825 */ /* 0x002fe200078e0266 */
[----:B------:R-:W-:Y:S01]  /*72d0*/  ISETP.GE.U32.AND P6, PT, R74, 0x7fffff24, PT ;  /* 0x7fffff244a00780c */ /* 0x000fe20003fc6070 */
[----:B------:R-:W2:Y:S04]  /*72e0*/  LDL.LU.64 R102, [R1+0x1c0] ;  /* 0x0001c00001667983 */ /* 0x000ea80000300a00 */
[----:B------:R3:W-:Y:S01]  /*72f0*/  STL.64 [R1+0x60], R156 ;  /* 0x0000609c01007387 */ /* 0x0007e20000100a00 */
[----:B------:R-:W-:-:S03]  /*7300*/  IMAD.WIDE R80, R192, 0x4, R188 ;  /* 0x00000004c0507825 */ /* 0x000fc600078e02bc */
[----:B------:R3:W-:Y:S04]  /*7310*/  LDGSTS.E [R79+0x25200], [R156.64], !P4 ;  /* 0x252000009c4f7fae */ /* 0x0007e8000e121844 */
[----:B------:R-:W2:Y:S01]  /*7320*/  LDL.LU.64 R188, [R1+0x1b8] ;  /* 0x0001b80001bc7983 */ /* 0x000ea20000300a00 */
[----:B------:R-:W-:-:S03]  /*7330*/  ISETP.GE.U32.AND P0, PT, R75, 0x7fffff20, PT ;  /* 0x7fffff204b00780c */ /* 0x000fc60003f06070 */
[----:B------:R1:W-:Y:S04]  /*7340*/  STL.64 [R1+0xd0], R118 ;  /* 0x0000d07601007387 */ /* 0x0003e80000100a00 */
[----:B------:R1:W-:Y:S04]  /*7350*/  STL.64 [R1+0x110], R80 ;  /* 0x0001105001007387 */ /* 0x0003e80000100a00 */
[----:B------:R1:W-:Y:S04]  /*7360*/  LDGSTS.E [R79+0x26000], [R118.64], !P5 ;  /* 0x26000000764f7fae */ /* 0x0003e8000e921844 */
[----:B------:R1:W-:Y:S01]  /*7370*/  LDGSTS.E [R79+0x26200], [R80.64], !P5 ;  /* 0x26200000504f7fae */ /* 0x0003e2000e921844 */
[----:B----4-:R-:W-:-:S03]  /*7380*/  IMAD.WIDE R158, R192, 0x4, R160 ;  /* 0x00000004c09e7825 */ /* 0x010fc600078e02a0 */
[----:B------:R-:W4:Y:S04]  /*7390*/  LDL.LU.64 R160, [R1+0x1b0] ;  /* 0x0001b00001a07983 */ /* 0x000f280000300a00 */
[----:B------:R1:W-:Y:S01]  /*73a0*/  LDGSTS.E [R79+0x27000], [R158.64], !P6 ;  /* 0x270000009e4f7fae */ /* 0x0003e2000f121844 */
[----:B---3--:R-:W-:-:S03]  /*73b0*/  IMAD.WIDE R156, R192, 0x4, R116 ;  /* 0x00000004c09c7825 */ /* 0x008fc600078e0274 */
[----:B------:R-:W3:Y:S04]  /*73c0*/  LDL.LU.64 R116, [R1+0x1a8] ;  /* 0x0001a80001747983 */ /* 0x000ee80000300a00 */
[----:B------:R-:W-:Y:S01]  /*73d0*/  STL.64 [R1+0x1f0], R158 ;  /* 0x0001f09e01007387 */ /* 0x000fe20000100a00 */
[----:B-1----:R-:W-:-:S03]  /*73e0*/  IMAD.WIDE R118, R192, 0x4, R168 ;  /* 0x00000004c0767825 */ /* 0x002fc600078e02a8 */
[----:B------:R-:W-:Y:S01]  /*73f0*/  STL.64 [R1+0x1e8], R156 ;  /* 0x0001e89c01007387 */ /* 0x000fe20000100a00 */
[----:B------:R-:W-:-:S03]  /*7400*/  IMAD.WIDE R80, R192, 0x4, R186 ;  /* 0x00000004c0507825 */ /* 0x000fc600078e02ba */
[----:B------:R-:W3:Y:S04]  /*7410*/  LDL.LU.64 R186, [R1+0x1a0] ;  /* 0x0001a00001ba7983 */ /* 0x000ee80000300a00 */
[----:B------:R2:W-:Y:S04]  /*7420*/  STL.64 [R1+0x1e0], R118 ;  /* 0x0001e07601007387 */ /* 0x0005e80000100a00 */
[----:B------:R1:W-:Y:S04]  /*7430*/  STL.64 [R1+0x1d8], R80 ;  /* 0x0001d85001007387 */ /* 0x0003e80000100a00 */
[----:B------:R-:W3:Y:S04]  /*7440*/  LDL.LU.64 R168, [R1+0x198] ;  /* 0x0001980001a87983 */ /* 0x000ee80000300a00 */
[----:B------:R1:W-:Y:S04]  /*7450*/  LDGSTS.E [R79+0x27200], [R156.64], !P6 ;  /* 0x272000009c4f7fae */ /* 0x0003e8000f121844 */
[----:B------:R2:W-:Y:S01]  /*7460*/  LDGSTS.E [R79+0x28000], [R118.64], !P0 ;  /* 0x28000000764f7fae */ /* 0x0005e2000c121844 */
[----:B------:R-:W-:-:S02]  /*7470*/  IADD3 R74, R0, -0xa5, RZ ;  /* 0xffffff5b004a7810 */ /* 0x000fc40007ffe0ff */
[----:B------:R-:W-:Y:S01]  /*7480*/  IADD3 R75, R0, -0xa9, RZ ;  /* 0xffffff57004b7810 */ /* 0x000fe20007ffe0ff */
[----:B------:R1:W-:Y:S01]  /*7490*/  LDGSTS.E [R79+0x28200], [R80.64], !P0 ;  /* 0x28200000504f7fae */ /* 0x0003e2000c121844 */
[----:B--2---:R-:W-:-:S03]  /*74a0*/  IMAD.WIDE R118, R192, 0x4, R76 ;  /* 0x00000004c0767825 */ /* 0x004fc600078e024c */
[----:B------:R-:W2:Y:S01]  /*74b0*/  LDL.LU.64 R76, [R1+0x190] ;  /* 0x00019000014c7983 */ /* 0x000ea20000300a00 */
[----:B------:R-:W-:Y:S01]  /*74c0*/  ISETP.GE.U32.AND P1, PT, R74, 0x7fffff1c, PT ;  /* 0x7fffff1c4a00780c */ /* 0x000fe20003f26070 */
[----:B------:R-:W-:Y:S01]  /*74d0*/  IMAD.WIDE R154, R192, 0x4, R154 ;  /* 0x00000004c09a7825 */ /* 0x000fe200078e029a */
[----:B------:R-:W-:Y:S02]  /*74e0*/  ISETP.GE.U32.AND P2, PT, R75, 0x7fffff18, PT ;  /* 0x7fffff184b00780c */ /* 0x000fe40003f46070 */
[C---:B------:R-:W-:Y:S02]  /*74f0*/  IADD3 R74, R0.reuse, -0xad, RZ ;  /* 0xffffff53004a7810 */ /* 0x040fe40007ffe0ff */
[----:B------:R1:W-:Y:S01]  /*7500*/  STL.64 [R1+0x1d0], R154 ;  /* 0x0001d09a01007387 */ /* 0x0003e20000100a00 */
[----:B------:R-:W-:-:S03]  /*7510*/  IADD3 R75, R0, -0xb1, RZ ;  /* 0xffffff4f004b7810 */ /* 0x000fc60007ffe0ff */
[----:B------:R4:W-:Y:S01]  /*7520*/  STL.64 [R1+0x218], R118 ;  /* 0x0002187601007387 */ /* 0x0009e20000100a00 */
[----:B------:R-:W-:-:S03]  /*7530*/  ISETP.GE.U32.AND P3, PT, R74, 0x7fffff14, PT ;  /* 0x7fffff144a00780c */ /* 0x000fc60003f66070 */
[----:B-1----:R-:W2:Y:S01]  /*7540*/  LDL.LU.64 R156, [R1+0x188] ;  /* 0x00018800019c7983 */ /* 0x002ea20000300a00 */
[----:B------:R-:W-:-:S03]  /*7550*/  ISETP.GE.U32.AND P4, PT, R75, 0x7fffff10, PT ;  /* 0x7fffff104b00780c */ /* 0x000fc60003f86070 */
[----:B------:R1:W-:Y:S04]  /*7560*/  LDGSTS.E [R79+0x29000], [R154.64], !P1 ;  /* 0x290000009a4f7fae */ /* 0x0003e8000c921844 */
[----:B------:R4:W-:Y:S01]  /*7570*/  LDGSTS.E [R79+0x29200], [R118.64], !P1 ;  /* 0x29200000764f7fae */ /* 0x0009e2000c921844 */
[----:B------:R-:W-:-:S05]  /*7580*/  IMAD.WIDE R102, R192, 0x4, R102 ;  /* 0x00000004c0667825 */ /* 0x000fca00078e0266 */
[----:B------:R1:W-:Y:S04]  /*7590*/  STL.64 [R1+0x228], R102 ;  /* 0x0002286601007387 */ /* 0x0003e80000100a00 */
[----:B------:R1:W-:Y:S01]  /*75a0*/  LDGSTS.E [R79+0x2a000], [R102.64], !P2 ;  /* 0x2a000000664f7fae */ /* 0x0003e2000d121844 */
[----:B------:R-:W-:-:S05]  /*75b0*/  IMAD.WIDE R80, R192, 0x4, R188 ;  /* 0x00000004c0507825 */ /* 0x000fca00078e02bc */
[----:B------:R1:W-:Y:S04]  /*75c0*/  STL.64 [R1+0x258], R80 ;  /* 0x0002585001007387 */ /* 0x0003e80000100a00 */
[----:B------:R-:W2:Y:S04]  /*75d0*/  LDL.LU.64 R202, [R1+0x180] ;  /* 0x0001800001ca7983 */ /* 0x000ea80000300a00 */
[----:B------:R-:W2:Y:S04]  /*75e0*/  LDL.LU.64 R194, [R1+0x178] ;  /* 0x0001780001c27983 */ /* 0x000ea80000300a00 */
[----:B-1----:R-:W2:Y:S04]  /*75f0*/  LDL.LU.64 R154, [R1+0x170] ;  /* 0x00017000019a7983 */ /* 0x002ea80000300a00 */
[----:B------:R-:W2:Y:S04]  /*7600*/  LDL.LU.64 R188, [R1+0x168] ;  /* 0x0001680001bc7983 */ /* 0x000ea80000300a00 */
[----:B------:R1:W-:Y:S01]  /*7610*/  LDGSTS.E [R79+0x2a200], [R80.64], !P2 ;  /* 0x2a200000504f7fae */ /* 0x0003e2000d121844 */
[----:B----4-:R-:W-:-:S05]  /*7620*/  IMAD.WIDE R118, R192, 0x4, R160 ;  /* 0x00000004c0767825 */ /* 0x010fca00078e02a0 */
[----:B------:R-:W-:Y:S04]  /*7630*/  STL.64 [R1+0x390], R118 ;  /* 0x0003907601007387 */ /* 0x000fe80000100a00 */
[----:B------:R-:W2:Y:S04]  /*7640*/  LDL.64 R160, [R1+0x160] ;  /* 0x0001600001a07983 */ /* 0x000ea80000100a00 */
[----:B------:R1:W-:Y:S01]  /*7650*/  LDGSTS.E [R79+0x2b000], [R118.64], !P3 ;  /* 0x2b000000764f7fae */ /* 0x0003e2000d921844 */
[----:B---3--:R-:W-:-:S05]  /*7660*/  IMAD.WIDE R116, R192, 0x4, R116 ;  /* 0x00000004c0747825 */ /* 0x008fca00078e0274 */
[----:B------:R3:W-:Y:S04]  /*7670*/  STL.64 [R1+0x3b0], R116 ;  /* 0x0003b07401007387 */ /* 0x0007e80000100a00 */
[----:B------:R3:W-:Y:S01]  /*7680*/  LDGSTS.E [R79+0x2b200], [R116.64], !P3 ;  /* 0x2b200000744f7fae */ /* 0x0007e2000d921844 */
[----:B------:R-:W-:-:S03]  /*7690*/  IMAD.WIDE R102, R192, 0x4, R186 ;  /* 0x00000004c0667825 */ /* 0x000fc600078e02ba */
[----:B------:R-:W4:Y:S04]  /*76a0*/  LDL.LU.64 R186, [R1+0x158] ;  /* 0x0001580001ba7983 */ /* 0x000f280000300a00 */
[----:B------:R3:W-:Y:S04]  /*76b0*/  STL.64 [R1+0x470], R102 ;  /* 0x0004706601007387 */ /* 0x0007e80000100a00 */
[----:B------:R3:W-:Y:S01]  /*76c0*/  LDGSTS.E [R79+0x2c000], [R102.64], !P4 ;  /* 0x2c000000664f7fae */ /* 0x0007e2000e121844 */
[----:B-1----:R-:W-:-:S05]  /*76d0*/  IMAD.WIDE R80, R192, 0x4, R168 ;  /* 0x00000004c0507825 */ /* 0x002fca00078e02a8 */
[----:B------:R1:W-:Y:S04]  /*76e0*/  STL.64 [R1+0x488], R80 ;  /* 0x0004885001007387 */ /* 0x0003e80000100a00 */
[----:B---3--:R-:W3:Y:S04]  /*76f0*/  LDL.64 R116, [R1+0x150] ;  /* 0x0001500001747983 */ /* 0x008ee80000100a00 */
[----:B------:R-:W3:Y:S01]  /*7700*/  LDL.64 R102, [R1+0x148] ;  /* 0x0001480001667983 */ /* 0x000ee20000100a00 */
[----:B--2---:R-:W-:Y:S01]  /*7710*/  IMAD.WIDE R158, R192, 0x4, R76 ;  /* 0x00000004c09e7825 */ /* 0x004fe200078e024c */
[----:B------:R-:W-:-:S02]  /*7720*/  IADD3 R74, R0, -0xb5, RZ ;  /* 0xffffff4b004a7810 */ /* 0x000fc40007ffe0ff */
[----:B------:R-:W2:Y:S04]  /*7730*/  LDL.LU.64 R76, [R1+0x140] ;  /* 0x00014000014c7983 */ /* 0x000ea80000300a00 */
[----:B------:R-:W2:Y:S01]  /*7740*/  LDL.64 R168, [R1+0x138] ;  /* 0x0001380001a87983 */ /* 0x000ea20000100a00 */
[----:B------:R-:W-:Y:S02]  /*7750*/  IADD3 R75, R0, -0xb9, RZ ;  /* 0xffffff47004b7810 */ /* 0x000fe40007ffe0ff */
[----:B------:R-:W-:Y:S01]  /*7760*/  ISETP.GE.U32.AND P5, PT, R74, 0x7fffff0c, PT ;  /* 0x7fffff0c4a00780c */ /* 0x000fe20003fa6070 */
[----:B------:R1:W-:Y:S01]  /*7770*/  LDGSTS.E [R79+0x2c200], [R80.64], !P4 ;  /* 0x2c200000504f7fae */ /* 0x0003e2000e121844 */
[----:B------:R-:W-:Y:S02]  /*7780*/  IADD3 R74, R0, -0xbd, RZ ;  /* 0xffffff43004a7810 */ /* 0x000fe40007ffe0ff */
[----:B------:R-:W-:-:S02]  /*7790*/  ISETP.GE.U32.AND P6, PT, R75, 0x7fffff08, PT ;  /* 0x7fffff084b00780c */ /* 0x000fc40003fc6070 */
[----:B------:R-:W-:Y:S02]  /*77a0*/  ISETP.GE.U32.AND P0, PT, R74, 0x7fffff04, PT ;  /* 0x7fffff044a00780c */ /* 0x000fe40003f06070 */
[C---:B------:R-:W-:Y:S02]  /*77b0*/  IADD3 R75, R0.reuse, -0x82, RZ ;  /* 0xffffff7e004b7810 */ /* 0x040fe40007ffe0ff */
[----:B------:R-:W-:Y:S01]  /*77c0*/  IADD3 R74, R0, -0x86, RZ ;  /* 0xffffff7a004a7810 */ /* 0x000fe20007ffe0ff */
[----:B------:R-:W-:Y:S01]  /*77d0*/  IMAD.WIDE R156, R192, 0x4, R156 ;  /* 0x00000004c09c7825 */ /* 0x000fe200078e029c */
[----:B------:R-:W-:Y:S01]  /*77e0*/  ISETP.GE.U32.AND P1, PT, R75, 0x7fffff3f, PT ;  /* 0x7fffff3f4b00780c */ /* 0x000fe20003f26070 */
[----:B------:R-:W-:Y:S01]  /*77f0*/  STL.64 [R1+0x4c0], R158 ;  /* 0x0004c09e01007387 */ /* 0x000fe20000100a00 */
[----:B------:R-:W-:Y:S02]  /*7800*/  ISETP.GE.U32.AND P2, PT, R74, 0x7fffff3b, PT ;  /* 0x7fffff3b4a00780c */ /* 0x000fe40003f46070 */
[C---:B------:R-:W-:Y:S01]  /*7810*/  IADD3 R75, R0.reuse, -0x8a, RZ ;  /* 0xffffff76004b7810 */ /* 0x040fe20007ffe0ff */
[----:B------:R1:W-:Y:S01]  /*7820*/  LDGSTS.E [R79+0x2d000], [R158.64], !P5 ;  /* 0x2d0000009e4f7fae */ /* 0x0003e2000e921844 */
[----:B------:R-:W-:Y:S01]  /*7830*/  IADD3 R74, R0, -0x8e, RZ ;  /* 0xffffff72004a7810 */ /* 0x000fe20007ffe0ff */
[----:B------:R-:W-:-:S02]  /*7840*/  IMAD.SHL.U32 R162, R162, 0x4, RZ ;  /* 0x00000004a2a27824 */ /* 0x000fc400078e00ff */
[----:B------:R-:W-:Y:S01]  /*7850*/  STL.64 [R1+0x4d0], R156 ;  /* 0x0004d09c01007387 */ /* 0x000fe20000100a00 */
[----:B------:R-:W-:-:S03]  /*7860*/  ISETP.GE.U32.AND P3, PT, R75, 0x7fffff37, PT ;  /* 0x7fffff374b00780c */ /* 0x000fc60003f66070 */
[----:B------:R1:W-:Y:S01]  /*7870*/  LDGSTS.E [R79+0x2d200], [R156.64], !P5 ;  /* 0x2d2000009c4f7fae */ /* 0x0003e2000e921844 */
[----:B------:R-:W-:Y:S02]  /*7880*/  ISETP.GE.U32.AND P4, PT, R74, 0x7fffff33, PT ;  /* 0x7fffff334a00780c */ /* 0x000fe40003f86070 */
[C---:B------:R-:W-:Y:S02]  /*7890*/  IADD3 R75, R0.reuse, -0x92, RZ ;  /* 0xffffff6e004b7810 */ /* 0x040fe40007ffe0ff */
[C---:B------:R-:W-:Y:S02]  /*78a0*/  IADD3 R74, R0.reuse, -0x96, RZ ;  /* 0xffffff6a004a7810 */ /* 0x040fe40007ffe0ff */
[----:B------:R-:W-:Y:S02]  /*78b0*/  ISETP.GE.U32.AND P5, PT, R75, 0x7fffff2f, PT ;  /* 0x7fffff2f4b00780c */ /* 0x000fe40003fa6070 */
[----:B------:R-:W-:Y:S01]  /*78c0*/  IADD3 R75, R0, -0x9a, RZ ;  /* 0xffffff66004b7810 */ /* 0x000fe20007ffe0ff */
[----:B------:R-:W-:-:S04]  /*78d0*/  IMAD.WIDE R118, R192, 0x4, R202 ;  /* 0x00000004c0767825 */ /* 0x000fc800078e02ca */
[C---:B-1----:R-:W-:Y:S01]  /*78e0*/  IMAD.WIDE R80, R192.reuse, 0x4, R194 ;  /* 0x00000004c0507825 */ /* 0x042fe200078e02c2 */
[----:B------:R1:W-:Y:S04]  /*78f0*/  STL.64 [R1+0x4e0], R118 ;  /* 0x0004e07601007387 */ /* 0x0003e80000100a00 */
[----:B------:R1:W-:Y:S04]  /*7900*/  LDGSTS.E [R79+0x2e000], [R118.64], !P6 ;  /* 0x2e000000764f7fae */ /* 0x0003e8000f121844 */
[----:B------:R1:W-:Y:S04]  /*7910*/  STL.64 [R1+0x4e8], R80 ;  /* 0x0004e85001007387 */ /* 0x0003e80000100a00 */
[----:B------:R1:W-:Y:S02]  /*7920*/  LDGSTS.E [R79+0x2e200], [R80.64], !P6 ;  /* 0x2e200000504f7fae */ /* 0x0003e4000f121844 */
[----:B-1----:R-:W-:Y:S01]  /*7930*/  IMAD.WIDE R118, R192, 0x4, R154 ;  /* 0x00000004c0767825 */ /* 0x002fe200078e029a */
[----:B------:R-:W-:-:S02]  /*7940*/  ISETP.GE.U32.AND P6, PT, R74, 0x7fffff2b, PT ;  /* 0x7fffff2b4a00780c */ /* 0x000fc40003fc6070 */
[----:B------:R-:W-:Y:S02]  /*7950*/  IADD3 R74, R0, -0x9e, RZ ;  /* 0xffffff62004a7810 */ /* 0x000fe40007ffe0ff */
[----:B------:R1:W-:Y:S01]  /*7960*/  LDGSTS.E [R79+0x2f000], [R118.64], !P0 ;  /* 0x2f000000764f7fae */ /* 0x0003e2000c121844 */
[----:B------:R-:W-:-:S04]  /*7970*/  IMAD.WIDE R80, R192, 0x4, R188 ;  /* 0x00000004c0507825 */ /* 0x000fc800078e02bc */
[----:B------:R-:W-:Y:S01]  /*7980*/  IMAD.WIDE R188, R192, 0x4, R160 ;  /* 0x00000004c0bc7825 */ /* 0x000fe200078e02a0 */
[----:B------:R-:W-:Y:S01]  /*7990*/  LOP3.LUT R161, R162, 0x20, RZ, 0x3c, !PT ;  /* 0x00000020a2a17812 */ /* 0x000fe200078e3cff */
[----:B------:R1:W-:Y:S01]  /*79a0*/  LDGSTS.E [R79+0x2f200], [R80.64], !P0 ;  /* 0x2f200000504f7fae */ /* 0x0003e2000c121844 */
[----:B------:R-:W-:-:S03]  /*79b0*/  ISETP.GE.U32.AND P0, PT, R75, 0x7fffff27, PT ;  /* 0x7fffff274b00780c */ /* 0x000fc60003f06070 */
[----:B------:R1:W-:Y:S01]  /*79c0*/  LDGSTS.E [R161+0x20400], [R188.64], !P1 ;  /* 0x20400000bca17fae */ /* 0x0003e2000c921844 */
[----:B------:R-:W-:-:S03]  /*79d0*/  IMAD.WIDE R158, R192, 0x4, R248 ;  /* 0x00000004c09e7825 */ /* 0x000fc600078e02f8 */
[----:B------:R1:W-:Y:S01]  /*79e0*/  STL.64 [R1+0x4f0], R118 ;  /* 0x0004f07601007387 */ /* 0x0003e20000100a00 */
[----:B------:R-:W-:-:S03]  /*79f0*/  IMAD.WIDE R156, R192, 0x4, R232 ;  /* 0x00000004c09c7825 */ /* 0x000fc600078e02e8 */
[----:B------:R1:W-:Y:S04]  /*7a00*/  STL.64 [R1+0x4f8], R80 ;  /* 0x0004f85001007387 */ /* 0x0003e80000100a00 */
[----:B------:R-:W-:Y:S01]  /*7a10*/  STL.64 [R1+0x550], R188 ;  /* 0x000550bc01007387 */ /* 0x000fe20000100a00 */
[----:B------:R-:W-:Y:S01]  /*7a20*/  IADD3 R155, R0, -0xa2, RZ ;  /* 0xffffff5e009b7810 */ /* 0x000fe20007ffe0ff */
[----:B-1----:R-:W-:-:S04]  /*7a30*/  IMAD.WIDE R118, R192, 0x4, R234 ;  /* 0x00000004c0767825 */ /* 0x002fc800078e02ea */
[----:B------:R-:W-:Y:S01]  /*7a40*/  IMAD.WIDE R80, R192, 0x4, R228 ;  /* 0x00000004c0507825 */ /* 0x000fe200078e02e4 */
[----:B------:R-:W-:Y:S02]  /*7a50*/  IADD3 R154, R0, -0xa6, RZ ;  /* 0xffffff5a009a7810 */ /* 0x000fe40007ffe0ff */
        /* <DEDUP_REMOVED lines=14> */
[----:B----4-:R-:W-:-:S05]  /*7b40*/  IMAD.WIDE R186, R192, 0x4, R186 ;  /* 0x00000004c0ba7825 */ /* 0x010fca00078e02ba */
[----:B------:R1:W-:Y:S01]  /*7b50*/  LDGSTS.E [R161+0x20600], [R186.64], !P1 ;  /* 0x20600000baa17fae */ /* 0x0003e2000c921844 */
[----:B------:R-:W-:-:S03]  /*7b60*/  ISETP.GE.U32.AND P1, PT, R74, 0x7fffff23, PT ;  /* 0x7fffff234a00780c */ /* 0x000fc60003f26070 */
[----:B------:R-:W-:Y:S01]  /*7b70*/  STL.64 [R1+0x558], R186 ;  /* 0x000558ba01007387 */ /* 0x000fe20000100a00 */
[----:B---3--:R-:W-:-:S04]  /*7b80*/  IMAD.WIDE R116, R192, 0x4, R116 ;  /* 0x00000004c0747825 */ /* 0x008fc800078e0274 */
[C---:B------:R-:W-:Y:S01]  /*7b90*/  IMAD.WIDE R102, R192.reuse, 0x4, R102 ;  /* 0x00000004c0667825 */ /* 0x040fe200078e0266 */
[----:B------:R3:W-:Y:S04]  /*7ba0*/  LDGSTS.E [R161+0x21400], [R116.64], !P2 ;  /* 0x2140000074a17fae */ /* 0x0007e8000d121844 */
[----:B------:R-:W-:Y:S04]  /*7bb0*/  STL.64 [R1+0x560], R116 ;  /* 0x0005607401007387 */ /* 0x000fe80000100a00 */
[----:B------:R4:W-:Y:S04]  /*7bc0*/  LDGSTS.E [R161+0x21600], [R102.64], !P2 ;  /* 0x2160000066a17fae */ /* 0x0009e8000d121844 */
[----:B------:R4:W-:Y:S01]  /*7bd0*/  STL.64 [R1+0x568], R102 ;  /* 0x0005686601007387 */ /* 0x0009e20000100a00 */
[----:B--2---:R-:W-:-:S04]  /*7be0*/  IMAD.WIDE R76, R192, 0x4, R76 ;  /* 0x00000004c04c7825 */ /* 0x004fc800078e024c */
[----:B------:R-:W-:Y:S01]  /*7bf0*/  IMAD.WIDE R74, R192, 0x4, R168 ;  /* 0x00000004c04a7825 */ /* 0x000fe200078e02a8 */
[----:B------:R2:W-:Y:S04]  /*7c00*/  LDGSTS.E [R161+0x22400], [R76.64], !P3 ;  /* 0x224000004ca17fae */ /* 0x0005e8000d921844 */
[----:B------:R2:W-:Y:S04]  /*7c10*/  STL.64 [R1+0x570], R76 ;  /* 0x0005704c01007387 */ /* 0x0005e80000100a00 */
[----:B------:R1:W-:Y:S04]  /*7c20*/  LDGSTS.E [R161+0x22600], [R74.64], !P3 ;  /* 0x226000004aa17fae */ /* 0x0003e8000d921844 */
[----:B------:R1:W-:Y:S01]  /*7c30*/  STL.64 [R1+0x578], R74 ;  /* 0x0005784a01007387 */ /* 0x0003e20000100a00 */
[----:B------:R-:W-:-:S03]  /*7c40*/  ISETP.GE.U32.AND P2, PT, R155, 0x7fffff1f, PT ;  /* 0x7fffff1f9b00780c */ /* 0x000fc60003f46070 */
[----:B------:R-:W-:Y:S01]  /*7c50*/  STL.64 [R1+0x18], R158 ;  /* 0x0000189e01007387 */ /* 0x000fe20000100a00 */
[----:B----4-:R-:W-:-:S03]  /*7c60*/  IMAD.WIDE R102, R192, 0x4, R230 ;  /* 0x00000004c0667825 */ /* 0x010fc600078e02e6 */
[----:B------:R4:W-:Y:S04]  /*7c70*/  LDGSTS.E [R161+0x23400], [R158.64], !P4 ;  /* 0x234000009ea17fae */ /* 0x0009e8000e121844 */
[----:B------:R-:W-:Y:S04]  /*7c80*/  STL.64 [R1+0x20], R156 ;  /* 0x0000209c01007387 */ /* 0x000fe80000100a00 */
[----:B------:R1:W-:Y:S01]  /*7c90*/  LDGSTS.E [R161+0x23600], [R156.64], !P4 ;  /* 0x236000009ca17fae */ /* 0x0003e2000e121844 */
[----:B--2---:R-:W-:-:S03]  /*7ca0*/  IMAD.WIDE R76, R192, 0x4, R242 ;  /* 0x00000004c04c7825 */ /* 0x004fc600078e02f2 */
[----:B------:R-:W-:Y:S04]  /*7cb0*/  STL.64 [R1+0x48], R118 ;  /* 0x0000487601007387 */ /* 0x000fe80000100a00 */
[----:B------:R2:W-:Y:S01]  /*7cc0*/  LDGSTS.E [R161+0x24400], [R118.64], !P5 ;  /* 0x2440000076a17fae */ /* 0x0005e2000e921844 */
[----:B------:R-:W-:-:S03]  /*7cd0*/  IADD3 R155, R0, -0xaa, RZ ;  /* 0xffffff56009b7810 */ /* 0x000fc60007ffe0ff */
[----:B------:R2:W-:Y:S04]  /*7ce0*/  STL.64 [R1+0x50], R80 ;  /* 0x0000505001007387 */ /* 0x0005e80000100a00 */
[----:B------:R2:W-:Y:S01]  /*7cf0*/  LDGSTS.E [R161+0x24600], [R80.64], !P5 ;  /* 0x2460000050a17fae */ /* 0x0005e2000e921844 */
[----:B-1----:R-:W-:Y:S01]  /*7d00*/  IMAD.WIDE R74, R192, 0x4, R236 ;  /* 0x00000004c04a7825 */ /* 0x002fe200078e02ec */
[----:B------:R-:W-:Y:S02]  /*7d10*/  ISETP.GE.U32.AND P3, PT, R154, 0x7fffff1b, PT ;  /* 0x7fffff1b9a00780c */ /* 0x000fe40003f66070 */
[----:B------:R1:W-:Y:S01]  /*7d20*/  STL.64 [R1+0x68], R102 ;  /* 0x0000686601007387 */ /* 0x0003e20000100a00 */
[----:B------:R-:W-:-:S03]  /*7d30*/  IADD3 R154, R0, -0xae, RZ ;  /* 0xffffff52009a7810 */ /* 0x000fc60007ffe0ff */
[----:B------:R1:W-:Y:S01]  /*7d40*/  LDGSTS.E [R161+0x25400], [R102.64], !P6 ;  /* 0x2540000066a17fae */ /* 0x0003e2000f121844 */
[----:B--2---:R-:W-:Y:S01]  /*7d50*/  IMAD.WIDE R80, R192, 0x4, R240 ;  /* 0x00000004c0507825 */ /* 0x004fe200078e02f0 */
[----:B------:R-:W-:-:S04]  /*7d60*/  ISETP.GE.U32.AND P4, PT, R155, 0x7fffff17, PT ;  /* 0x7fffff179b00780c */ /* 0x000fc80003f86070 */
[----:B------:R2:W-:Y:S01]  /*7d70*/  STL.64 [R1+0x90], R80 ;  /* 0x0000905001007387 */ /* 0x0005e20000100a00 */
[----:B-1----:R-:W-:-:S03]  /*7d80*/  IMAD.WIDE R102, R192, 0x4, R238 ;  /* 0x00000004c0667825 */ /* 0x002fc600078e02ee */
[----:B------:R2:W-:Y:S01]  /*7d90*/  LDGSTS.E [R161+0x25600], [R80.64], !P6 ;  /* 0x2560000050a17fae */ /* 0x0005e2000f121844 */
[----:B------:R-:W-:-:S03]  /*7da0*/  IADD3 R155, R0, -0xb2, RZ ;  /* 0xffffff4e009b7810 */ /* 0x000fc60007ffe0ff */
[----:B------:R1:W-:Y:S04]  /*7db0*/  STL.64 [R1+0x98], R76 ;  /* 0x0000984c01007387 */ /* 0x0003e80000100a00 */
[----:B------:R1:W-:Y:S01]  /*7dc0*/  LDGSTS.E [R161+0x26400], [R76.64], !P0 ;  /* 0x264000004ca17fae */ /* 0x0003e2000c121844 */
[----:B--2---:R-:W-:-:S03]  /*7dd0*/  IMAD.WIDE R80, R192, 0x4, R244 ;  /* 0x00000004c0507825 */ /* 0x004fc600078e02f4 */
[----:B------:R2:W-:Y:S01]  /*7de0*/  STL.64 [R1+0xa0], R74 ;  /* 0x0000a04a01007387 */ /* 0x0005e20000100a00 */
[----:B------:R-:W-:-:S03]  /*7df0*/  ISETP.GE.U32.AND P5, PT, R154, 0x7fffff13, PT ;  /* 0x7fffff139a00780c */ /* 0x000fc60003fa6070 */
[----:B------:R2:W-:Y:S01]  /*7e00*/  LDGSTS.E [R161+0x26600], [R74.64], !P0 ;  /* 0x266000004aa17fae */ /* 0x0005e2000c121844 */
[----:B-1----:R-:W-:-:S03]  /*7e10*/  IMAD.WIDE R76, R192, 0x4, R120 ;  /* 0x00000004c04c7825 */ /* 0x002fc600078e0278 */
[----:B------:R-:W-:Y:S01]  /*7e20*/  STL.64 [R1+0xd8], R102 ;  /* 0x0000d86601007387 */ /* 0x000fe20000100a00 */
[----:B------:R-:W-:-:S03]  /*7e30*/  IADD3 R154, R0, -0xb6, RZ ;  /* 0xffffff4a009a7810 */ /* 0x000fc60007ffe0ff */
[----:B------:R1:W-:Y:S01]  /*7e40*/  LDGSTS.E [R161+0x27400], [R102.64], !P1 ;  /* 0x2740000066a17fae */ /* 0x0003e2000c921844 */
[----:B------:R-:W-:Y:S01]  /*7e50*/  ISETP.GE.U32.AND P6, PT, R155, 0x7fffff0f, PT ;  /* 0x7fffff0f9b00780c */ /* 0x000fe20003fc6070 */
[----:B--2---:R-:W-:Y:S02]  /*7e60*/  IMAD.WIDE R74, R192, 0x4, R122 ;  /* 0x00000004c04a7825 */ /* 0x004fe400078e027a */
[----:B------:R-:W-:Y:S01]  /*7e70*/  STL.64 [R1+0xe0], R80 ;  /* 0x0000e05001007387 */ /* 0x000fe20000100a00 */
[----:B------:R-:W-:Y:S01]  /*7e80*/  IADD3 R155, R0, -0xba, RZ ;  /* 0xffffff46009b7810 */ /* 0x000fe20007ffe0ff */
[C---:B------:R-:W-:Y:S02]  /*7e90*/  IMAD.WIDE R244, R192.reuse, 0x4, R124 ;  /* 0x00000004c0f47825 */ /* 0x040fe400078e027c */
[----:B------:R2:W-:Y:S04]  /*7ea0*/  LDGSTS.E [R161+0x27600], [R80.64], !P1 ;  /* 0x2760000050a17fae */ /* 0x0005e8000c921844 */
[----:B------:R1:W-:Y:S01]  /*7eb0*/  STL.64 [R1+0x120], R76 ;  /* 0x0001204c01007387 */ /* 0x0003e20000100a00 */
[----:B------:R-:W-:-:S03]  /*7ec0*/  IMAD.WIDE R236, R192, 0x4, R128 ;  /* 0x00000004c0ec7825 */ /* 0x000fc600078e0280 */
[----:B------:R1:W-:Y:S01]  /*7ed0*/  LDGSTS.E [R161+0x28400], [R76.64], !P2 ;  /* 0x284000004ca17fae */ /* 0x0003e2000d121844 */
[----:B------:R-:W-:-:S03]  /*7ee0*/  ISETP.GE.U32.AND P0, PT, R154, 0x7fffff0b, PT ;  /* 0x7fffff0b9a00780c */ /* 0x000fc60003f06070 */
[----:B------:R2:W-:Y:S04]  /*7ef0*/  STL.64 [R1+0x128], R74 ;  /* 0x0001284a01007387 */ /* 0x0005e80000100a00 */
[----:B------:R2:W-:Y:S01]  /*7f00*/  LDGSTS.E [R161+0x28600], [R74.64], !P2 ;  /* 0x286000004aa17fae */ /* 0x0005e2000d121844 */
[----:B-1----:R-:W-:-:S03]  /*7f10*/  IMAD.WIDE R76, R192, 0x4, R126 ;  /* 0x00000004c04c7825 */ /* 0x002fc600078e027e */
[----:B------:R1:W-:Y:S01]  /*7f20*/  LDGSTS.E [R161+0x29400], [R244.64], !P3 ;  /* 0x29400000f4a17fae */ /* 0x0003e2000d921844 */
[----:B------:R-:W-:Y:S01]  /*7f30*/  ISETP.GE.U32.AND P1, PT, R155, 0x7fffff07, PT ;  /* 0x7fffff079b00780c */ /* 0x000fe20003f26070 */
[C---:B------:R-:W-:Y:S02]  /*7f40*/  IMAD.WIDE R102, R192.reuse, 0x4, R134 ;  /* 0x00000004c0667825 */ /* 0x040fe400078e0286 */
[----:B------:R1:W-:Y:S02]  /*7f50*/  LDGSTS.E [R161+0x29600], [R76.64], !P3 ;  /* 0x296000004ca17fae */ /* 0x0003e4000d921844 */
[----:B--2---:R-:W-:Y:S02]  /*7f60*/  IMAD.WIDE R74, R192, 0x4, R130 ;  /* 0x00000004c04a7825 */ /* 0x004fe400078e0282 */
[----:B------:R1:W-:Y:S01]  /*7f70*/  STL.64 [R1+0x158], R76 ;  /* 0x0001584c01007387 */ /* 0x0003e20000100a00 */
[----:B------:R-:W-:Y:S01]  /*7f80*/  IADD3 R154, R0, -0xbe, RZ ;  /* 0xffffff42009a7810 */ /* 0x000fe20007ffe0ff */
[----:B------:R-:W-:-:S02]  /*7f90*/  IMAD.WIDE R80, R192, 0x4, R136 ;  /* 0x00000004c0507825 */ /* 0x000fc400078e0288 */
[----:B------:R2:W-:Y:S01]  /*7fa0*/  LDGSTS.E [R161+0x2a400], [R236.64], !P4 ;  /* 0x2a400000eca17fae */ /* 0x0005e2000e121844 */
[----:B------:R-:W-:-:S03]  /*7fb0*/  IADD3 R121, R0, -0x83, RZ ;  /* 0xffffff7d00797810 */ /* 0x000fc60007ffe0ff */
[----:B------:R2:W-:Y:S01]  /*7fc0*/  STL.64 [R1+0x168], R74 ;  /* 0x0001684a01007387 */ /* 0x0005e20000100a00 */
[----:B------:R-:W-:-:S03]  /*7fd0*/  IADD3 R120, R0, -0x87, RZ ;  /* 0xffffff7900787810 */ /* 0x000fc60007ffe0ff */
[----:B------:R2:W-:Y:S01]  /*7fe0*/  LDGSTS.E [R161+0x2a600], [R74.64], !P4 ;  /* 0x2a6000004aa17fae */ /* 0x0005e2000e121844 */
[----:B-1----:R-:W-:Y:S01]  /*7ff0*/  IMAD.WIDE R76, R192, 0x4, R138 ;  /* 0x00000004c04c7825 */ /* 0x002fe200078e028a */
[----:B------:R-:W-:Y:S02]  /*8000*/  ISETP.GE.U32.AND P2, PT, R154, 0x7fffff03, PT ;  /* 0x7fffff039a00780c */ /* 0x000fe40003f46070 */
[----:B------:R1:W-:Y:S01]  /*8010*/  STL.64 [R1+0x1a0], R102 ;  /* 0x0001a06601007387 */ /* 0x0003e20000100a00 */
[----:B------:R-:W-:-:S03]  /*8020*/  ISETP.GE.U32.AND P3, PT, R121, 0x7fffff3e, PT ;  /* 0x7fffff3e7900780c */ /* 0x000fc60003f66070 */
[----:B------:R1:W-:Y:S01]  /*8030*/  LDGSTS.E [R161+0x2b400], [R102.64], !P5 ;  /* 0x2b40000066a17fae */ /* 0x0003e2000e921844 */
[----:B--2---:R-:W-:-:S03]  /*8040*/  IMAD.WIDE R74, R192, 0x4, R140 ;  /* 0x00000004c04a7825 */ /* 0x004fc600078e028c */
[----:B------:R2:W-:Y:S01]  /*8050*/  STL.64 [R1+0x1a8], R80 ;  /* 0x0001a85001007387 */ /* 0x0005e20000100a00 */
[----:B------:R-:W-:-:S03]  /*8060*/  IADD3 R121, R0, -0x8b, RZ ;  /* 0xffffff7500797810 */ /* 0x000fc60007ffe0ff */
[----:B------:R2:W-:Y:S01]  /*8070*/  LDGSTS.E [R161+0x2b600], [R80.64], !P5 ;  /* 0x2b60000050a17fae */ /* 0x0005e2000e921844 */
[----:B-1----:R-:W-:-:S03]  /*8080*/  IMAD.WIDE R102, R192, 0x4, R142 ;  /* 0x00000004c0667825 */ /* 0x002fc600078e028e */
[----:B------:R1:W-:Y:S01]  /*8090*/  STL.64 [R1+0x220], R76 ;  /* 0x0002204c01007387 */ /* 0x0003e20000100a00 */
[----:B------:R-:W-:-:S03]  /*80a0*/  ISETP.GE.U32.AND P4, PT, R120, 0x7fffff3a, PT ;  /* 0x7fffff3a7800780c */ /* 0x000fc60003f86070 */
[----:B------:R1:W-:Y:S01]  /*80b0*/  LDGSTS.E [R161+0x2c400], [R76.64], !P6 ;  /* 0x2c4000004ca17fae */ /* 0x0003e2000f121844 */
[----:B------:R-:W-:Y:S01]  /*80c0*/  IADD3 R120, R0, -0x8f, RZ ;  /* 0xffffff7100787810 */ /* 0x000fe20007ffe0ff */
[----:B--2---:R-:W-:Y:S02]  /*80d0*/  IMAD.WIDE R80, R192, 0x4, R144 ;  /* 0x00000004c0507825 */ /* 0x004fe400078e0290 */
[----:B------:R2:W-:Y:S01]  /*80e0*/  STL.64 [R1+0x250], R74 ;  /* 0x0002504a01007387 */ /* 0x0005e20000100a00 */
[----:B------:R-:W-:-:S03]  /*80f0*/  ISETP.GE.U32.AND P5, PT, R121, 0x7fffff36, PT ;  /* 0x7fffff367900780c */ /* 0x000fc60003fa6070 */
[----:B------:R2:W-:Y:S01]  /*8100*/  LDGSTS.E [R161+0x2c600], [R74.64], !P6 ;  /* 0x2c6000004aa17fae */ /* 0x0005e2000f121844 */
[----:B-1----:R-:W-:-:S03]  /*8110*/  IMAD.WIDE R76, R192, 0x4, R146 ;  /* 0x00000004c04c7825 */ /* 0x002fc600078e0292 */
[----:B------:R-:W-:Y:S01]  /*8120*/  STL.64 [R1+0x260], R102 ;  /* 0x0002606601007387 */ /* 0x000fe20000100a00 */
[----:B------:R-:W-:-:S03]  /*8130*/  IADD3 R121, R0, -0x93, RZ ;  /* 0xffffff6d00797810 */ /* 0x000fc60007ffe0ff */
[----:B------:R1:W-:Y:S01]  /*8140*/  LDGSTS.E [R161+0x2d400], [R102.64], !P0 ;  /* 0x2d40000066a17fae */ /* 0x0003e2000c121844 */
[----:B--2---:R-:W-:-:S03]  /*8150*/  IMAD.WIDE R74, R192, 0x4, R148 ;  /* 0x00000004c04a7825 */ /* 0x004fc600078e0294 */
[----:B------:R-:W-:Y:S01]  /*8160*/  STL.64 [R1+0x3a8], R80 ;  /* 0x0003a85001007387 */ /* 0x000fe20000100a00 */
[----:B------:R-:W-:-:S03]  /*8170*/  ISETP.GE.U32.AND P6, PT, R120, 0x7fffff32, PT ;  /* 0x7fffff327800780c */ /* 0x000fc60003fc6070 */
[----:B------:R2:W-:Y:S01]  /*8180*/  LDGSTS.E [R161+0x2d600], [R80.64], !P0 ;  /* 0x2d60000050a17fae */ /* 0x0005e2000c121844 */
[----:B------:R-:W-:-:S03]  /*8190*/  IADD3 R120, R0, -0x97, RZ ;  /* 0xffffff6900787810 */ /* 0x000fc60007ffe0ff */
[----:B------:R1:W-:Y:S01]  /*81a0*/  STL.64 [R1+0x468], R76 ;  /* 0x0004684c01007387 */ /* 0x0003e20000100a00 */
[----:B------:R-:W-:-:S03]  /*81b0*/  ISETP.GE.U32.AND P0, PT, R121, 0x7fffff2e, PT ;  /* 0x7fffff2e7900780c */ /* 0x000fc60003f06070 */
[----:B------:R1:W-:Y:S04]  /*81c0*/  LDGSTS.E [R161+0x2e400], [R76.64], !P1 ;  /* 0x2e4000004ca17fae */ /* 0x0003e8000c921844 */
[----:B------:R2:W-:Y:S04]  /*81d0*/  STL.64 [R1+0x480], R74 ;  /* 0x0004804a01007387 */ /* 0x0005e80000100a00 */
[----:B------:R2:W-:Y:S01]  /*81e0*/  LDGSTS.E [R161+0x2e600], [R74.64], !P1 ;  /* 0x2e6000004aa17fae */ /* 0x0005e2000c921844 */
[----:B-1----:R-:W-:Y:S01]  /*81f0*/  IMAD.WIDE R76, R192, 0x4, R150 ;  /* 0x00000004c04c7825 */ /* 0x002fe200078e0296 */
[----:B------:R-:W-:-:S02]  /*8200*/  IADD3 R121, R0, -0x9b, RZ ;  /* 0xffffff6500797810 */ /* 0x000fc40007ffe0ff */
[----:B------:R-:W-:Y:S02]  /*8210*/  ISETP.GE.U32.AND P1, PT, R120, 0x7fffff2a, PT ;  /* 0x7fffff2a7800780c */ /* 0x000fe40003f26070 */
[----:B------:R1:W-:Y:S01]  /*8220*/  LDGSTS.E [R161+0x2f400], [R76.64], !P2 ;  /* 0x2f4000004ca17fae */ /* 0x0003e2000d121844 */
[----:B--2---:R-:W-:Y:S01]  /*8230*/  IMAD.WIDE R74, R192, 0x4, R152 ;  /* 0x00000004c04a7825 */ /* 0x004fe200078e0298 */
[----:B------:R-:W-:-:S04]  /*8240*/  IADD3 R120, R0, -0x9f, RZ ;  /* 0xffffff6100787810 */ /* 0x000fc80007ffe0ff */
[----:B------:R2:W-:Y:S01]  /*8250*/  LDGSTS.E [R161+0x2f600], [R74.64], !P2 ;  /* 0x2f6000004aa17fae */ /* 0x0005e2000d121844 */
[----:B------:R-:W-:-:S03]  /*8260*/  ISETP.GE.U32.AND P2, PT, R121, 0x7fffff26, PT ;  /* 0x7fffff267900780c */ /* 0x000fc60003f46070 */
[----:B------:R1:W-:Y:S01]  /*8270*/  LDGSTS.E [R162+0x20800], [R184.64], !P3 ;  /* 0x20800000b8a27fae */ /* 0x0003e2000d921844 */
[----:B------:R-:W-:-:S03]  /*8280*/  IADD3 R121, R0, -0xa3, RZ ;  /* 0xffffff5d00797810 */ /* 0x000fc60007ffe0ff */
[----:B------:R1:W-:Y:S01]  /*8290*/  LDGSTS.E [R162+0x20a00], [R182.64], !P3 ;  /* 0x20a00000b6a27fae */ /* 0x0003e2000d921844 */
[----:B------:R-:W-:-:S03]  /*82a0*/  ISETP.GE.U32.AND P3, PT, R120, 0x7fffff22, PT ;  /* 0x7fffff227800780c */ /* 0x000fc60003f66070 */
[----:B------:R1:W-:Y:S04]  /*82b0*/  LDGSTS.E [R162+0x21800], [R100.64], !P4 ;  /* 0x2180000064a27fae */ /* 0x0003e8000e121844 */
[----:B------:R1:W-:Y:S01]  /*82c0*/  LDGSTS.E [R162+0x21a00], [R86.64], !P4 ;  /* 0x21a0000056a27fae */ /* 0x0003e2000e121844 */
[----:B------:R-:W-:-:S03]  /*82d0*/  IADD3 R120, R0, -0xa7, RZ ;  /* 0xffffff5900787810 */ /* 0x000fc60007ffe0ff */
[----:B------:R1:W-:Y:S01]  /*82e0*/  LDGSTS.E [R162+0x22800], [R72.64], !P5 ;  /* 0x2280000048a27fae */ /* 0x0003e2000e921844 */
[----:B------:R-:W-:-:S03]  /*82f0*/  IMAD.WIDE R230, R192, 0x4, R20 ;  /* 0x00000004c0e67825 */ /* 0x000fc600078e0214 */
[----:B------:R1:W-:Y:S01]  /*8300*/  LDGSTS.E [R162+0x22a00], [R70.64], !P5 ;  /* 0x22a0000046a27fae */ /* 0x0003e2000e921844 */
[----:B------:R-:W-:-:S03]  /*8310*/  ISETP.GE.U32.AND P4, PT, R121, 0x7fffff1e, PT ;  /* 0x7fffff1e7900780c */ /* 0x000fc60003f86070 */
[----:B------:R-:W-:Y:S01]  /*8320*/  STL.64 [R1+0x4b8], R76 ;  /* 0x0004b84c01007387 */ /* 0x000fe20000100a00 */
[----:B------:R-:W-:-:S03]  /*8330*/  IADD3 R121, R0, -0xab, RZ ;  /* 0xffffff5500797810 */ /* 0x000fc60007ffe0ff */
[----:B------:R1:W-:Y:S01]  /*8340*/  LDGSTS.E [R162+0x23800], [R60.64], !P6 ;  /* 0x238000003ca27fae */ /* 0x0003e2000f121844 */
[----:B------:R-:W-:-:S03]  /*8350*/  IMAD.WIDE R240, R192, 0x4, R24 ;  /* 0x00000004c0f07825 */ /* 0x000fc600078e0218 */
[----:B------:R-:W-:Y:S04]  /*8360*/  STL.64 [R1+0x4c8], R74 ;  /* 0x0004c84a01007387 */ /* 0x000fe80000100a00 */
[----:B------:R1:W-:Y:S01]  /*8370*/  LDGSTS.E [R162+0x23a00], [R58.64], !P6 ;  /* 0x23a000003aa27fae */ /* 0x0003e2000f121844 */
[----:B------:R-:W-:-:S03]  /*8380*/  ISETP.GE.U32.AND P5, PT, R120, 0x7fffff1a, PT ;  /* 0x7fffff1a7800780c */ /* 0x000fc60003fa6070 */
[----:B------:R1:W-:Y:S04]  /*8390*/  STL.64 [R1+0x8], R16 ;  /* 0x0000081001007387 */ /* 0x0003e80000100a00 */
[----:B------:R1:W-:Y:S04]  /*83a0*/  LDGSTS.E [R162+0x24800], [R16.64], !P0 ;  /* 0x2480000010a27fae */ /* 0x0003e8000c121844 */
[----:B------:R2:W-:Y:S04]  /*83b0*/  STL.64 [R1+0x10], R18 ;  /* 0x0000101201007387 */ /* 0x0005e80000100a00 */
[----:B------:R2:W-:Y:S01]  /*83c0*/  LDGSTS.E [R162+0x24a00], [R18.64], !P0 ;  /* 0x24a0000012a27fae */ /* 0x0005e2000c121844 */
[----:B------:R-:W-:-:S02]  /*83d0*/  IADD3 R120, R0, -0xaf, RZ ;  /* 0xffffff5100787810 */ /* 0x000fc40007ffe0ff */
[----:B------:R-:W-:Y:S01]  /*83e0*/  ISETP.GE.U32.AND P6, PT, R121, 0x7fffff16, PT ;  /* 0x7fffff167900780c */ /* 0x000fe20003fc6070 */
[----:B------:R3:W-:Y:S01]  /*83f0*/  LDGSTS.E [R162+0x25800], [R230.64], !P1 ;  /* 0x25800000e6a27fae */ /* 0x0007e2000c921844 */
[----:B-1----:R-:W-:Y:S01]  /*8400*/  IADD3 R17, R0, -0xb3, RZ ;  /* 0xffffff4d00117810 */ /* 0x002fe20007ffe0ff */
[C---:B------:R-:W-:Y:S02]  /*8410*/  IMAD.WIDE R20, R192.reuse, 0x4, R30 ;  /* 0x00000004c0147825 */ /* 0x040fe400078e021e */
[----:B------:R1:W-:Y:S02]  /*8420*/  LDGSTS.E [R162+0x25a00], [R234.64], !P1 ;  /* 0x25a00000eaa27fae */ /* 0x0003e4000c921844 */
[----:B--2---:R-:W-:Y:S02]  /*8430*/  IMAD.WIDE R18, R192, 0x4, R26 ;  /* 0x00000004c0127825 */ /* 0x004fe400078e021a */
[----:B------:R1:W-:Y:S01]  /*8440*/  LDGSTS.E [R162+0x26800], [R240.64], !P2 ;  /* 0x26800000f0a27fae */ /* 0x0003e2000d121844 */
[----:B------:R-:W-:-:S03]  /*8450*/  ISETP.GE.U32.AND P0, PT, R120, 0x7fffff12, PT ;  /* 0x7fffff127800780c */ /* 0x000fc60003f06070 */
[----:B------:R2:W-:Y:S01]  /*8460*/  STL.64 [R1+0x78], R18 ;  /* 0x0000781201007387 */ /* 0x0005e20000100a00 */
[----:B------:R-:W-:-:S03]  /*8470*/  IMAD.WIDE R242, R192, 0x4, R34 ;  /* 0x00000004c0f27825 */ /* 0x000fc600078e0222 */
[----:B------:R2:W-:Y:S01]  /*8480*/  LDGSTS.E [R162+0x26a00], [R18.64], !P2 ;  /* 0x26a0000012a27fae */ /* 0x0005e2000d121844 */
[C---:B------:R-:W-:Y:S02]  /*8490*/  IADD3 R16, R0.reuse, -0xb7, RZ ;  /* 0xffffff4900107810 */ /* 0x040fe40007ffe0ff */
[----:B------:R-:W-:Y:S01]  /*84a0*/  ISETP.GE.U32.AND P1, PT, R17, 0x7fffff0e, PT ;  /* 0x7fffff0e1100780c */ /* 0x000fe20003f26070 */
[----:B------:R1:W-:Y:S01]  /*84b0*/  STL.64 [R1+0xb0], R22 ;  /* 0x0000b01601007387 */ /* 0x0003e20000100a00 */
[----:B------:R-:W-:-:S03]  /*84c0*/  IADD3 R17, R0, -0xbb, RZ ;  /* 0xffffff4500117810 */ /* 0x000fc60007ffe0ff */
[----:B------:R1:W-:Y:S01]  /*84d0*/  LDGSTS.E [R162+0x27800], [R22.64], !P3 ;  /* 0x2780000016a27fae */ /* 0x0003e2000d921844 */
[----:B--2---:R-:W-:-:S03]  /*84e0*/  IMAD.WIDE R18, R192, 0x4, R32 ;  /* 0x00000004c0127825 */ /* 0x004fc600078e0220 */
[----:B------:R2:W-:Y:S01]  /*84f0*/  STL.64 [R1+0xb8], R20 ;  /* 0x0000b81401007387 */ /* 0x0005e20000100a00 */
[----:B------:R-:W-:-:S03]  /*8500*/  ISETP.GE.U32.AND P2, PT, R16, 0x7fffff0a, PT ;  /* 0x7fffff0a1000780c */ /* 0x000fc60003f46070 */
[----:B------:R2:W-:Y:S01]  /*8510*/  LDGSTS.E [R162+0x27a00], [R20.64], !P3 ;  /* 0x27a0000014a27fae */ /* 0x0005e2000d921844 */
[----:B-1----:R-:W-:-:S03]  /*8520*/  IMAD.WIDE R22, R192, 0x4, R36 ;  /* 0x00000004c0167825 */ /* 0x002fc600078e0224 */
[----:B------:R1:W-:Y:S04]  /*8530*/  STL.64 [R1+0xf0], R18 ;  /* 0x0000f01201007387 */ /* 0x0003e80000100a00 */
[----:B------:R1:W-:Y:S01]  /*8540*/  LDGSTS.E [R162+0x28800], [R18.64], !P4 ;  /* 0x2880000012a27fae */ /* 0x0003e2000e121844 */
[----:B--2---:R-:W-:-:S03]  /*8550*/  IMAD.WIDE R20, R192, 0x4, R88 ;  /* 0x00000004c0147825 */ /* 0x004fc600078e0258 */
[----:B------:R2:W-:Y:S01]  /*8560*/  LDGSTS.E [R162+0x28a00], [R242.64], !P4 ;  /* 0x28a00000f2a27fae */ /* 0x0005e2000e121844 */
[----:B------:R-:W-:Y:S02]  /*8570*/  IADD3 R16, R0, -0xbf, RZ ;  /* 0xffffff4100107810 */ /* 0x000fe40007ffe0ff */
[----:B------:R-:W-:Y:S01]  /*8580*/  ISETP.GE.U32.AND P3, PT, R17, 0x7fffff06, PT ;  /* 0x7fffff061100780c */ /* 0x000fe20003f66070 */
[----:B------:R2:W-:Y:S01]  /*8590*/  LDGSTS.E [R162+0x29800], [R22.64], !P5 ;  /* 0x2980000016a27fae */ /* 0x0005e2000e921844 */
[----:B-1----:R-:W-:-:S03]  /*85a0*/  IMAD.WIDE R18, R192, 0x4, R90 ;  /* 0x00000004c0127825 */ /* 0x002fc600078e025a */
[----:B------:R2:W-:Y:S01]  /*85b0*/  STL.64 [R1+0x130], R22 ;  /* 0x0001301601007387 */ /* 0x0005e20000100a00 */
[----:B------:R-:W-:Y:S01]  /*85c0*/  IADD3 R17, R0, -0x84, RZ ;  /* 0xffffff7c00117810 */ /* 0x000fe20007ffe0ff */
[----:B------:R-:W-:Y:S02]  /*85d0*/  IMAD.WIDE R24, R192, 0x4, R92 ;  /* 0x00000004c0187825 */ /* 0x000fe400078e025c */
[----:B------:R1:W-:Y:S01]  /*85e0*/  LDGSTS.E [R162+0x29a00], [R232.64], !P5 ;  /* 0x29a00000e8a27fae */ /* 0x0003e2000e921844 */
[----:B------:R-:W-:-:S03]  /*85f0*/  ISETP.GE.U32.AND P4, PT, R16, 0x7fffff02, PT ;  /* 0x7fffff021000780c */ /* 0x000fc60003f86070 */
[----:B------:R1:W-:Y:S04]  /*8600*/  STL.64 [R1+0x170], R20 ;  /* 0x0001701401007387 */ /* 0x0003e80000100a00 */
        /* <DEDUP_REMOVED lines=9> */
[----:B--2---:R-:W-:-:S03]  /*86a0*/  IMAD.WIDE R18, R192, 0x4, R98 ;  /* 0x00000004c0127825 */ /* 0x004fc600078e0262 */
[----:B------:R2:W-:Y:S01]  /*86b0*/  STL.64 [R1+0x1b8], R22 ;  /* 0x0001b81601007387 */ /* 0x0005e20000100a00 */
[----:B------:R-:W-:-:S03]  /*86c0*/  IADD3 R17, R0, -0x8c, RZ ;  /* 0xffffff7400117810 */ /* 0x000fc60007ffe0ff */
[----:B------:R2:W-:Y:S01]  /*86d0*/  LDGSTS.E [R162+0x2ba00], [R22.64], !P0 ;  /* 0x2ba0000016a27fae */ /* 0x0005e2000c121844 */
[----:B------:R-:W-:Y:S01]  /*86e0*/  ISETP.GE.U32.AND P6, PT, R16, 0x7fffff39, PT ;  /* 0x7fffff391000780c */ /* 0x000fe20003fc6070 */
[----:B-1----:R-:W-:Y:S02]  /*86f0*/  IMAD.WIDE R24, R192, 0x4, R104 ;  /* 0x00000004c0187825 */ /* 0x002fe400078e0268 */
        /* <DEDUP_REMOVED lines=18> */
[----:B------:R1:W-:Y:S01]  /*8820*/  LDGSTS.E [R162+0x2e800], [R20.64], !P3 ;  /* 0x2e80000014a27fae */ /* 0x0003e2000d921844 */
[----:B------:R-:W-:-:S03]  /*8830*/  IADD3 R17, R0, -0x9c, RZ ;  /* 0xffffff6400117810 */ /* 0x000fc60007ffe0ff */
[----:B------:R2:W-:Y:S01]  /*8840*/  STL.64 [R1+0x318], R18 ;  /* 0x0003181201007387 */ /* 0x0005e20000100a00 */
[----:B------:R-:W-:-:S03]  /*8850*/  IMAD.WIDE R180, R192, 0x4, R180 ;  /* 0x00000004c0b47825 */ /* 0x000fc600078e02b4 */
[----:B------:R2:W-:Y:S01]  /*8860*/  LDGSTS.E [R162+0x2ea00], [R18.64], !P3 ;  /* 0x2ea0000012a27fae */ /* 0x0005e2000d921844 */
[----:B------:R-:W-:Y:S01]  /*8870*/  LOP3.LUT R163, R163, 0x60, RZ, 0x3c, !PT ;  /* 0x00000060a3a37812 */ /* 0x000fe200078e3cff */
[----:B-1----:R-:W-:Y:S01]  /*8880*/  IMAD.WIDE R20, R192, 0x4, R112 ;  /* 0x00000004c0147825 */ /* 0x002fe200078e0270 */
[----:B------:R-:W-:-:S03]  /*8890*/  ISETP.GE.U32.AND P3, PT, R16, 0x7fffff29, PT ;  /* 0x7fffff291000780c */ /* 0x000fc60003f66070 */
[C---:B------:R-:W-:Y:S01]  /*88a0*/  IMAD.WIDE R174, R192.reuse, 0x4, R174 ;  /* 0x00000004c0ae7825 */ /* 0x040fe200078e02ae */
[----:B------:R1:W-:Y:S03]  /*88b0*/  LDGSTS.E [R162+0x2f800], [R20.64], !P4 ;  /* 0x2f80000014a27fae */ /* 0x0003e6000e121844 */
[----:B--2---:R-:W-:-:S04]  /*88c0*/  IMAD.WIDE R18, R192, 0x4, R114 ;  /* 0x00000004c0127825 */ /* 0x004fc800078e0272 */
[C---:B------:R-:W-:Y:S01]  /*88d0*/  IMAD.WIDE R84, R192.reuse, 0x4, R84 ;  /* 0x00000004c0547825 */ /* 0x040fe200078e0254 */
[----:B------:R2:W-:Y:S01]  /*88e0*/  LDGSTS.E [R162+0x2fa00], [R18.64], !P4 ;  /* 0x2fa0000012a27fae */ /* 0x0005e2000e121844 */
[----:B------:R-:W-:Y:S02]  /*88f0*/  ISETP.GE.U32.AND P4, PT, R17, 0x7fffff25, PT ;  /* 0x7fffff251100780c */ /* 0x000fe40003f86070 */
[C---:B------:R-:W-:Y:S01]  /*8900*/  IMAD.WIDE R82, R192.reuse, 0x4, R82 ;  /* 0x00000004c0527825 */ /* 0x040fe200078e0252 */
[----:B------:R1:W-:Y:S03]  /*8910*/  LDGSTS.E [R163+0x20c00], [R180.64], !P5 ;  /* 0x20c00000b4a37fae */ /* 0x0003e6000e921844 */
        /* <DEDUP_REMOVED lines=21> */
[----:B------:R-:W-:Y:S04]  /*8a70*/  STL.64 [R1+0x388], R20 ;  /* 0x0003881401007387 */ /* 0x000fe80000100a00 */
[----:B------:R1:W-:Y:S01]  /*8a80*/  LDGSTS.E [R163+0x25e00], [R64.64], !P3 ;  /* 0x25e0000040a37fae */ /* 0x0003e2000d921844 */
[----:B------:R-:W-:-:S03]  /*8a90*/  IMAD.WIDE R12, R192, 0x4, R12 ;  /* 0x00000004c00c7825 */ /* 0x000fc600078e020c */
[----:B------:R-:W-:Y:S04]  /*8aa0*/  STL.64 [R1+0x3a0], R18 ;  /* 0x0003a01201007387 */ /* 0x000fe80000100a00 */
[----:B------:R1:W-:Y:S04]  /*8ab0*/  LDGSTS.E [R163+0x26c00], [R238.64], !P4 ;  /* 0x26c00000eea37fae */ /* 0x0003e8000e121844 */
[----:B------:R1:W-:Y:S04]  /*8ac0*/  STL.64 [R1+0x88], R6 ;  /* 0x0000880601007387 */ /* 0x0003e80000100a00 */
[----:B------:R1:W-:Y:S04]  /*8ad0*/  LDGSTS.E [R163+0x26e00], [R6.64], !P4 ;  /* 0x26e0000006a37fae */ /* 0x0003e8000e121844 */
[----:B------:R-:W-:Y:S04]  /*8ae0*/  STL.64 [R1+0xc8], R10 ;  /* 0x0000c80a01007387 */ /* 0x000fe80000100a00 */
[----:B------:R-:W-:Y:S01]  /*8af0*/  STL.64 [R1+0x100], R12 ;  /* 0x0001000c01007387 */ /* 0x000fe20000100a00 */
[----:B-1----:R-:W-:-:S05]  /*8b00*/  IMAD.WIDE R6, R192, 0x4, R14 ;  /* 0x00000004c0067825 */ /* 0x002fca00078e020e */
[----:B------:R-:W-:Y:S04]  /*8b10*/  STL.64 [R1+0x108], R6 ;  /* 0x0001080601007387 */ /* 0x000fe80000100a00 */
[----:B------:R-:W2:Y:S04]  /*8b20*/  LDL.LU.64 R202, [R1+0x2a8] ;  /* 0x0002a80001ca7983 */ /* 0x000ea80000300a00 */
[----:B------:R-:W4:Y:S04]  /*8b30*/  LDL.LU.64 R188, [R1+0x2a0] ;  /* 0x0002a00001bc7983 */ /* 0x000f280000300a00 */
[----:B------:R-:W4:Y:S04]  /*8b40*/  LDL.LU.64 R250, [R1+0x298] ;  /* 0x0002980001fa7983 */ /* 0x000f280000300a00 */
[----:B------:R-:W4:Y:S04]  /*8b50*/  LDL.LU.64 R118, [R1+0x290] ;  /* 0x0002900001767983 */ /* 0x000f280000300a00 */
[----:B------:R-:W4:Y:S04]  /*8b60*/  LDL.LU.64 R172, [R1+0x278] ;  /* 0x0002780001ac7983 */ /* 0x000f280000300a00 */
[----:B------:R-:W4:Y:S01]  /*8b70*/  LDL.LU.64 R194, [R1+0xe8] ;  /* 0x0000e80001c27983 */ /* 0x000f220000300a00 */
[----:B------:R-:W-:-:S02]  /*8b80*/  IADD3 R16, R0, -0xa0, RZ ;  /* 0xffffff6000107810 */ /* 0x000fc40007ffe0ff */
[----:B------:R-:W-:Y:S01]  /*8b90*/  IADD3 R17, R0, -0xa4, RZ ;  /* 0xffffff5c00117810 */ /* 0x000fe20007ffe0ff */
[----:B------:R-:W-:Y:S01]  /*8ba0*/  IMAD.WIDE R248, R192, 0x4, R8 ;  /* 0x00000004c0f87825 */ /* 0x000fe200078e0208 */
[----:B------:R-:W-:Y:S01]  /*8bb0*/  ISETP.GE.U32.AND P5, PT, R16, 0x7fffff21, PT ;  /* 0x7fffff211000780c */ /* 0x000fe20003fa6070 */
[----:B------:R-:W4:Y:S01]  /*8bc0*/  LDL.LU.64 R190, [R1+0x270] ;  /* 0x0002700001be7983 */ /* 0x000f220000300a00 */
[C---:B------:R-:W-:Y:S02]  /*8bd0*/  IADD3 R16, R0.reuse, -0xa8, RZ ;  /* 0xffffff5800107810 */ /* 0x040fe40007ffe0ff */
[----:B------:R-:W-:Y:S02]  /*8be0*/  ISETP.GE.U32.AND P6, PT, R17, 0x7fffff1d, PT ;  /* 0x7fffff1d1100780c */ /* 0x000fe40003fc6070 */
[----:B------:R-:W-:Y:S02]  /*8bf0*/  IADD3 R17, R0, -0xac, RZ ;  /* 0xffffff5400117810 */ /* 0x000fe40007ffe0ff */
[----:B------:R-:W-:-:S02]  /*8c00*/  ISETP.GE.U32.AND P0, PT, R16, 0x7fffff19, PT ;  /* 0x7fffff191000780c */ /* 0x000fc40003f06070 */
[----:B------:R-:W-:Y:S02]  /*8c10*/  IADD3 R16, R0, -0xb0, RZ ;  /* 0xffffff5000107810 */ /* 0x000fe40007ffe0ff */
[----:B------:R-:W-:Y:S01]  /*8c20*/  ISETP.GE.U32.AND P1, PT, R17, 0x7fffff15, PT ;  /* 0x7fffff151100780c */ /* 0x000fe20003f26070 */
[----:B------:R1:W-:Y:S01]  /*8c30*/  LDGSTS.E [R163+0x27c00], [R248.64], !P5 ;  /* 0x27c00000f8a37fae */ /* 0x0003e2000e921844 */
[----:B------:R-:W-:Y:S02]  /*8c40*/  ISETP.GE.U32.AND P2, PT, R16, 0x7fffff11, PT ;  /* 0x7fffff111000780c */ /* 0x000fe40003f46070 */
[C---:B------:R-:W-:Y:S01]  /*8c50*/  IADD3 R17, R0.reuse, -0xb4, RZ ;  /* 0xffffff4c00117810 */ /* 0x040fe20007ffe0ff */
[----:B------:R1:W-:Y:S01]  /*8c60*/  LDGSTS.E [R163+0x27e00], [R10.64], !P5 ;  /* 0x27e000000aa37fae */ /* 0x0003e2000e921844 */
[C---:B------:R-:W-:Y:S02]  /*8c70*/  IADD3 R16, R0.reuse, -0xb8, RZ ;  /* 0xffffff4800107810 */ /* 0x040fe40007ffe0ff */
[C---:B------:R-:W-:Y:S01]  /*8c80*/  IADD3 R4, R0.reuse, -0xbc, RZ ;  /* 0xffffff4400047810 */ /* 0x040fe20007ffe0ff */
[----:B------:R1:W-:Y:S01]  /*8c90*/  LDGSTS.E [R163+0x28c00], [R12.64], !P6 ;  /* 0x28c000000ca37fae */ /* 0x0003e2000f121844 */
[----:B------:R-:W-:-:S02]  /*8ca0*/  IADD3 R78, R0, -0xc0, RZ ;  /* 0xffffff40004e7810 */ /* 0x000fc40007ffe0ff */
[----:B------:R-:W-:Y:S01]  /*8cb0*/  LOP3.LUT R0, R79, 0x60, RZ, 0x3c, !PT ;  /* 0x000000604f007812 */ /* 0x000fe200078e3cff */
[----:B------:R1:W-:Y:S01]  /*8cc0*/  LDGSTS.E [R163+0x28e00], [R6.64], !P6 ;  /* 0x28e0000006a37fae */ /* 0x0003e2000f121844 */
[----:B------:R-:W-:-:S04]  /*8cd0*/  IMAD.WIDE R102, R199, 0x4, R224 ;  /* 0x00000004c7667825 */ /* 0x000fc800078e02e0 */
[----:B---3--:R-:W-:-:S04]  /*8ce0*/  IMAD.WIDE R116, R199, 0x4, R216 ;  /* 0x00000004c7747825 */ /* 0x008fc800078e02d8 */
[----:B------:R-:W-:-:S04]  /*8cf0*/  IMAD.WIDE R186, R199, 0x4, R208 ;  /* 0x00000004c7ba7825 */ /* 0x000fc800078e02d0 */
[C---:B--2---:R-:W-:Y:S02]  /*8d00*/  IMAD.WIDE R80, R192.reuse, 0x4, R202 ;  /* 0x00000004c0507825 */ /* 0x044fe400078e02ca */
[----:B------:R-:W2:Y:S02]  /*8d10*/  LDL.LU.64 R202, [R1+0xa8] ;  /* 0x0000a80001ca7983 */ /* 0x000ea40000300a00 */
[----:B----4-:R-:W-:-:S04]  /*8d20*/  IMAD.WIDE R228, R192, 0x4, R188 ;  /* 0x00000004c0e47825 */ /* 0x010fc800078e02bc */
[C---:B------:R-:W-:Y:S01]  /*8d30*/  IMAD.WIDE R76, R192.reuse, 0x4, R250 ;  /* 0x00000004c04c7825 */ /* 0x040fe200078e02fa */
[----:B------:R-:W-:Y:S03]  /*8d40*/  STL.64 [R1+0x140], R80 ;  /* 0x0001405001007387 */ /* 0x000fe60000100a00 */
[----:B------:R-:W-:Y:S01]  /*8d50*/  IMAD.WIDE R74, R192, 0x4, R118 ;  /* 0x00000004c04a7825 */ /* 0x000fe200078e0276 */
[----:B------:R2:W-:Y:S04]  /*8d60*/  LDGSTS.E [R0+0x29c00], [R80.64], !P0 ;  /* 0x29c0000050007fae */ /* 0x0005e8000c121844 */
[----:B------:R3:W-:Y:S04]  /*8d70*/  STL.64 [R1+0x180], R76 ;  /* 0x0001804c01007387 */ /* 0x0007e80000100a00 */
[----:B------:R4:W-:Y:S04]  /*8d80*/  LDGSTS.E [R0+0x29e00], [R228.64], !P0 ;  /* 0x29e00000e4007fae */ /* 0x0009e8000c121844 */
[----:B------:R1:W-:Y:S04]  /*8d90*/  STL.64 [R1+0x188], R74 ;  /* 0x0001884a01007387 */ /* 0x0003e80000100a00 */
[----:B------:R3:W-:Y:S04]  /*8da0*/  LDGSTS.E [R0+0x2ac00], [R76.64], !P1 ;  /* 0x2ac000004c007fae */ /* 0x0007e8000c921844 */
[----:B------:R-:W4:Y:S04]  /*8db0*/  LDL.LU.64 R148, [R1+0x268] ;  /* 0x0002680001947983 */ /* 0x000f280000300a00 */
[----:B------:R1:W-:Y:S01]  /*8dc0*/  LDGSTS.E [R0+0x2ae00], [R74.64], !P1 ;  /* 0x2ae000004a007fae */ /* 0x0003e2000c921844 */
[----:B---3--:R-:W-:-:S04]  /*8dd0*/  IMAD.WIDE R76, R199, 0x4, R194 ;  /* 0x00000004c74c7825 */ /* 0x008fc800078e02c2 */
[----:B-1----:R-:W-:-:S04]  /*8de0*/  IMAD.WIDE R74, R199, 0x4, R172 ;  /* 0x00000004c74a7825 */ /* 0x002fc800078e02ac */
[C---:B------:R-:W-:Y:S01]  /*8df0*/  IMAD.WIDE R188, R199.reuse, 0x4, R176 ;  /* 0x00000004c7bc7825 */ /* 0x040fe200078e02b0 */
[----:B------:R1:W-:Y:S04]  /*8e00*/  STL.64 [R1+0x2f0], R74 ;  /* 0x0002f04a01007387 */ /* 0x0003e80000100a00 */
[----:B------:R3:W-:Y:S04]  /*8e10*/  STL.64 [R1+0x340], R76 ;  /* 0x0003404c01007387 */ /* 0x0007e80000100a00 */
[----:B------:R1:W-:Y:S04]  /*8e20*/  STL.64 [R1+0x370], R102 ;  /* 0x0003706601007387 */ /* 0x0003e80000100a00 */
[----:B------:R1:W-:Y:S04]  /*8e30*/  STL.64 [R1+0x3b8], R116 ;  /* 0x0003b87401007387 */ /* 0x0003e80000100a00 */
[----:B------:R1:W-:Y:S04]  /*8e40*/  STL.64 [R1+0x450], R186 ;  /* 0x000450ba01007387 */ /* 0x0003e80000100a00 */
[----:B------:R1:W-:Y:S04]  /*8e50*/  STL.64 [R1+0x490], R188 ;  /* 0x000490bc01007387 */ /* 0x0003e80000100a00 */
[----:B------:R-:W3:Y:S01]  /*8e60*/  LDL.LU.64 R134, [R1+0x118] ;  /* 0x0001180001867983 */ /* 0x000ee20000300a00 */
[----:B------:R-:W-:Y:S01]  /*8e70*/  IMAD.WIDE R250, R199, 0x4, R200 ;  /* 0x00000004c7fa7825 */ /* 0x000fe200078e02c8 */
[----:B------:R-:W-:-:S03]  /*8e80*/  ISETP.GE.U32.AND P0, PT, R78, 0x7fffff01, PT ;  /* 0x7fffff014e00780c */ /* 0x000fc60003f06070 */
[C---:B------:R-:W-:Y:S01]  /*8e90*/  IMAD.WIDE R194, R199.reuse, 0x4, R46 ;  /* 0x00000004c7c27825 */ /* 0x040fe200078e022e */
[----:B------:R1:W-:Y:S03]  /*8ea0*/  STL.64 [R1+0x4a8], R250 ;  /* 0x0004a8fa01007387 */ /* 0x0003e60000100a00 */
[C---:B------:R-:W-:Y:S01]  /*8eb0*/  IMAD.WIDE R78, R199.reuse, 0x4, R190 ;  /* 0x00000004c74e7825 */ /* 0x040fe200078e02be */
[----:B------:R1:W-:Y:S03]  /*8ec0*/  STL.64 [R1+0x4d8], R194 ;  /* 0x0004d8c201007387 */ /* 0x0003e60000100a00 */
[C---:B------:R-:W-:Y:S01]  /*8ed0*/  IMAD.WIDE R118, R199.reuse, 0x4, R222 ;  /* 0x00000004c7767825 */ /* 0x040fe200078e02de */
[----:B------:R1:W-:Y:S03]  /*8ee0*/  STL.64 [R1+0x2d8], R78 ;  /* 0x0002d84e01007387 */ /* 0x0003e60000100a00 */
        /* <DEDUP_REMOVED lines=13> */
[----:B--2---:R-:W-:-:S04]  /*8fc0*/  IMAD.WIDE R80, R199, 0x4, R202 ;  /* 0x00000004c7507825 */ /* 0x004fc800078e02ca */
[C---:B------:R-:W-:Y:S01]  /*8fd0*/  IMAD.WIDE R202, R199.reuse, 0x4, R170 ;  /* 0x00000004c7ca7825 */ /* 0x040fe200078e02aa */
[----:B------:R2:W-:Y:S04]  /*8fe0*/  STL.64 [R1+0x2f8], R80 ;  /* 0x0002f85001007387 */ /* 0x0005e80000100a00 */
[----:B------:R1:W-:Y:S04]  /*8ff0*/  STL.64 [R1+0x358], R118 ;  /* 0x0003587601007387 */ /* 0x0003e80000100a00 */
[----:B------:R1:W-:Y:S04]  /*9000*/  STL.64 [R1+0x378], R172 ;  /* 0x000378ac01007387 */ /* 0x0003e80000100a00 */
[----:B------:R1:W-:Y:S04]  /*9010*/  STL.64 [R1+0x3c0], R190 ;  /* 0x0003c0be01007387 */ /* 0x0003e80000100a00 */
[----:B------:R1:W-:Y:S04]  /*9020*/  STL.64 [R1+0x458], R202 ;  /* 0x000458ca01007387 */ /* 0x0003e80000100a00 */
[----:B------:R-:W2:Y:S04]  /*9030*/  LDL.LU.64 R246, [R1+0x2c0] ;  /* 0x0002c00001f67983 */ /* 0x000ea80000300a00 */
[----:B------:R-:W-:Y:S01]  /*9040*/  STL.64 [R1+0x498], R222 ;  /* 0x000498de01007387 */ /* 0x000fe20000100a00 */
[----:B----4-:R-:W-:-:S03]  /*9050*/  IMAD.WIDE R216, R199, 0x4, R148 ;  /* 0x00000004c7d87825 */ /* 0x010fc600078e0294 */
[----:B------:R-:W-:Y:S04]  /*9060*/  STL.64 [R1+0x4b0], R224 ;  /* 0x0004b0e001007387 */ /* 0x000fe80000100a00 */
[----:B------:R-:W4:Y:S04]  /*9070*/  LDL.LU.64 R212, [R1+0x2b0] ;  /* 0x0002b00001d47983 */ /* 0x000f280000300a00 */
[----:B------:R-:W-:Y:S04]  /*9080*/  STL.64 [R1+0x2e0], R216 ;  /* 0x0002e0d801007387 */ /* 0x000fe80000100a00 */
[----:B------:R-:W-:Y:S04]  /*9090*/  STL.64 [R1+0x300], R214 ;  /* 0x000300d601007387 */ /* 0x000fe80000100a00 */
[----:B------:R-:W-:Y:S01]  /*90a0*/  STL.64 [R1+0x320], R208 ;  /* 0x000320d001007387 */ /* 0x000fe20000100a00 */
[----:B------:R-:W-:-:S03]  /*90b0*/  IMAD.WIDE R170, R199, 0x4, R50 ;  /* 0x00000004c7aa7825 */ /* 0x000fc600078e0232 */
[----:B------:R-:W-:Y:S01]  /*90c0*/  STL.64 [R1+0x360], R206 ;  /* 0x000360ce01007387 */ /* 0x000fe20000100a00 */
[----:B------:R-:W-:-:S03]  /*90d0*/  IMAD.WIDE R148, R199, 0x4, R226 ;  /* 0x00000004c7947825 */ /* 0x000fc600078e02e2 */
[----:B------:R-:W-:Y:S04]  /*90e0*/  STL.64 [R1+0x380], R204 ;  /* 0x000380cc01007387 */ /* 0x000fe80000100a00 */
[----:B------:R-:W4:Y:S04]  /*90f0*/  LDL.LU.64 R220, [R1+0x350] ;  /* 0x0003500001dc7983 */ /* 0x000f280000300a00 */
[----:B------:R-:W4:Y:S04]  /*9100*/  LDL.LU.64 R200, [R1+0x338] ;  /* 0x0003380001c87983 */ /* 0x000f280000300a00 */
[----:B------:R-:W-:Y:S01]  /*9110*/  STL.64 [R1+0x440], R166 ;  /* 0x000440a601007387 */ /* 0x000fe20000100a00 */
[----:B------:R-:W-:-:S03]  /*9120*/  IMAD.WIDE R50, R199, 0x4, R210 ;  /* 0x00000004c7327825 */ /* 0x000fc600078e02d2 */
[----:B------:R-:W4:Y:S01]  /*9130*/  LDL.LU.64 R226, [R1+0x2c8] ;  /* 0x0002c80001e27983 */ /* 0x000f220000300a00 */
[----:B---3--:R-:W-:-:S03]  /*9140*/  IMAD.WIDE R150, R199, 0x4, R134 ;  /* 0x00000004c7967825 */ /* 0x008fc600078e0286 */
[----:B------:R-:W-:Y:S01]  /*9150*/  STL.64 [R1+0x460], R176 ;  /* 0x000460b001007387 */ /* 0x000fe20000100a00 */
[----:B------:R-:W-:-:S03]  /*9160*/  IMAD.WIDE R134, R199, 0x4, R218 ;  /* 0x00000004c7867825 */ /* 0x000fc600078e02da */
[----:B------:R-:W3:Y:S04]  /*9170*/  LDL.LU.64 R218, [R1+0x2b8] ;  /* 0x0002b80001da7983 */ /* 0x000ee80000300a00 */
[----:B------:R1:W-:Y:S04]  /*9180*/  STL.64 [R1+0x4a0], R170 ;  /* 0x0004a0aa01007387 */ /* 0x0003e80000100a00 */
[----:B------:R-:W3:Y:S04]  /*9190*/  LDL.LU.64 R210, [R1+0x330] ;  /* 0x0003300001d27983 */ /* 0x000ee80000300a00 */
[----:B------:R-:W-:Y:S04]  /*91a0*/  STL.64 [R1+0x2e8], R150 ;  /* 0x0002e89601007387 */ /* 0x000fe80000100a00 */
[----:B------:R-:W3:Y:S04]  /*91b0*/  LDL.LU.64 R178, [R1+0x280] ;  /* 0x0002800001b27983 */ /* 0x000ee80000300a00 */
[----:B------:R-:W-:Y:S04]  /*91c0*/  STL.64 [R1+0x308], R148 ;  /* 0x0003089401007387 */ /* 0x000fe80000100a00 */
[----:B------:R-:W3:Y:S04]  /*91d0*/  LDL.LU.64 R164, [R1+0x2d0] ;  /* 0x0002d00001a47983 */ /* 0x000ee80000300a00 */
[----:B------:R-:W-:Y:S04]  /*91e0*/  STL.64 [R1+0x328], R134 ;  /* 0x0003288601007387 */ /* 0x000fe80000100a00 */
[----:B------:R-:W3:Y:S01]  /*91f0*/  LDL.LU.64 R44, [R1+0x288] ;  /* 0x00028800012c7983 */ /* 0x000ee20000300a00 */
[----:B------:R-:W-:-:S02]  /*9200*/  ISETP.GE.U32.AND P3, PT, R17, 0x7fffff0d, PT ;  /* 0x7fffff0d1100780c */ /* 0x000fc40003f66070 */
[----:B------:R-:W-:Y:S02]  /*9210*/  ISETP.GE.U32.AND P4, PT, R16, 0x7fffff09, PT ;  /* 0x7fffff091000780c */ /* 0x000fe40003f86070 */
[----:B------:R-:W-:Y:S01]  /*9220*/  ISETP.GE.U32.AND P5, PT, R4, 0x7fffff05, PT ;  /* 0x7fffff050400780c */ /* 0x000fe20003fa6070 */
[----:B------:R-:W-:Y:S01]  /*9230*/  STL.64 [R1+0x348], R50 ;  /* 0x0003483201007387 */ /* 0x000fe20000100a00 */
[----:B------:R-:W-:Y:S01]  /*9240*/  ISETP.NE.U32.AND P6, PT, R193, RZ, PT ;  /* 0x000000ffc100720c */ /* 0x000fe20003fc5070 */
[----:B------:R-:W-:Y:S02]  /*9250*/  IMAD.WIDE R40, R199, 0x4, R132 ;  /* 0x00000004c7287825 */ /* 0x000fe400078e0284 */
[----:B------:R-:W-:Y:S04]  /*9260*/  STL.64 [R1+0x368], R48 ;  /* 0x0003683001007387 */ /* 0x000fe80000100a00 */
[----:B------:R-:W-:Y:S04]  /*9270*/  STL.64 [R1+0x398], R46 ;  /* 0x0003982e01007387 */ /* 0x000fe80000100a00 */
[----:B------:R-:W-:Y:S01]  /*9280*/  STL.64 [R1+0x448], R42 ;  /* 0x0004482a01007387 */ /* 0x000fe20000100a00 */
[----:B--2---:R-:W-:-:S05]  /*9290*/  IMAD.WIDE R246, R192, 0x4, R246 ;  /* 0x00000004c0f67825 */ /* 0x004fca00078e02f6 */
[----:B------:R2:W-:Y:S04]  /*92a0*/  LDGSTS.E [R0+0x2bc00], [R246.64], !P2 ;  /* 0x2bc00000f6007fae */ /* 0x0005e8000d121844 */
[----:B------:R-:W-:Y:S01]  /*92b0*/  STL.64 [R1+0x1c0], R246 ;  /* 0x0001c0f601007387 */ /* 0x000fe20000100a00 */
[----:B----4-:R-:W-:-:S03]  /*92c0*/  IMAD.WIDE R212, R192, 0x4, R212 ;  /* 0x00000004c0d47825 */ /* 0x010fc600078e02d4 */
[----:B------:R-:W-:Y:S01]  /*92d0*/  STL.64 [R1+0x478], R40 ;  /* 0x0004782801007387 */ /* 0x000fe20000100a00 */
[----:B------:R-:W-:-:S04]  /*92e0*/  IMAD.WIDE R220, R192, 0x4, R220 ;  /* 0x00000004c0dc7825 */ /* 0x000fc800078e02dc */
[C---:B------:R-:W-:Y:S01]  /*92f0*/  IMAD.WIDE R200, R192.reuse, 0x4, R200 ;  /* 0x00000004c0c87825 */ /* 0x040fe200078e02c8 */
[----:B------:R2:W-:Y:S03]  /*9300*/  LDGSTS.E [R0+0x2be00], [R220.64], !P2 ;  /* 0x2be00000dc007fae */ /* 0x0005e6000d121844 */
[----:B---3--:R-:W-:-:S05]  /*9310*/  IMAD.WIDE R218, R192, 0x4, R218 ;  /* 0x00000004c0da7825 */ /* 0x008fca00078e02da */
[----:B------:R2:W-:Y:S01]  /*9320*/  LDGSTS.E [R0+0x2cc00], [R218.64], !P3 ;  /* 0x2cc00000da007fae */ /* 0x0005e2000d921844 */
[----:B------:R-:W-:-:S03]  /*9330*/  IMAD.WIDE R210, R192, 0x4, R210 ;  /* 0x00000004c0d27825 */ /* 0x000fc600078e02d2 */
[----:B------:R2:W-:Y:S04]  /*9340*/  LDGSTS.E [R0+0x2ce00], [R200.64], !P3 ;  /* 0x2ce00000c8007fae */ /* 0x0005e8000d921844 */
[----:B------:R-:W-:Y:S01]  /*9350*/  STL.64 [R1+0x200], R218 ;  /* 0x000200da01007387 */ /* 0x000fe20000100a00 */
[----:B------:R-:W-:-:S03]  /*9360*/  IMAD.WIDE R178, R192, 0x4, R178 ;  /* 0x00000004c0b27825 */ /* 0x000fc600078e02b2 */
[----:B------:R2:W-:Y:S04]  /*9370*/  LDGSTS.E [R0+0x2dc00], [R212.64], !P4 ;  /* 0x2dc00000d4007fae */ /* 0x0005e8000e121844 */
[----:B------:R-:W-:Y:S01]  /*9380*/  STL.64 [R1+0x240], R212 ;  /* 0x000240d401007387 */ /* 0x000fe20000100a00 */
[----:B------:R-:W-:-:S03]  /*9390*/  IMAD.WIDE R164, R192, 0x4, R164 ;  /* 0x00000004c0a47825 */ /* 0x000fc600078e02a4 */
[----:B------:R2:W-:Y:S04]  /*93a0*/  LDGSTS.E [R0+0x2de00], [R210.64], !P4 ;  /* 0x2de00000d2007fae */ /* 0x0005e8000e121844 */
[----:B------:R-:W-:Y:S01]  /*93b0*/  STL.64 [R1+0x280], R178 ;  /* 0x000280b201007387 */ /* 0x000fe20000100a00 */
[----:B------:R-:W-:-:S03]  /*93c0*/  IMAD.WIDE R132, R192, 0x4, R44 ;  /* 0x00000004c0847825 */ /* 0x000fc600078e022c */
[----:B------:R2:W-:Y:S01]  /*93d0*/  LDGSTS.E [R0+0x2ec00], [R178.64], !P5 ;  /* 0x2ec00000b2007fae */ /* 0x0005e2000e921844 */
[----:B------:R-:W-:-:S03]  /*93e0*/  IMAD.WIDE R44, R192, 0x4, R226 ;  /* 0x00000004c02c7825 */ /* 0x000fc600078e02e2 */
[----:B------:R-:W-:Y:S04]  /*93f0*/  STL.64 [R1+0x1c8], R220 ;  /* 0x0001c8dc01007387 */ /* 0x000fe80000100a00 */
[----:B------:R2:W-:Y:S04]  /*9400*/  LDGSTS.E [R0+0x2ee00], [R164.64], !P5 ;  /* 0x2ee00000a4007fae */ /* 0x0005e8000e921844 */
[----:B------:R-:W-:Y:S04]  /*9410*/  STL.64 [R1+0x2c0], R132 ;  /* 0x0002c08401007387 */ /* 0x000fe80000100a00 */
[----:B------:R2:W-:Y:S04]  /*9420*/  LDGSTS.E [R0+0x2fc00], [R132.64], !P0 ;  /* 0x2fc0000084007fae */ /* 0x0005e8000c121844 */
[----:B------:R-:W-:Y:S04]  /*9430*/  STL.64 [R1+0x248], R210 ;  /* 0x000248d201007387 */ /* 0x000fe80000100a00 */
[----:B------:R2:W-:Y:S04]  /*9440*/  LDGSTS.E [R0+0x2fe00], [R44.64], !P0 ;  /* 0x2fe000002c007fae */ /* 0x0005e8000c121844 */
[----:B------:R3:W-:Y:S04]  /*9450*/  STL.64 [R1+0x288], R164 ;  /* 0x000288a401007387 */ /* 0x0007e80000100a00 */
[----:B------:R-:W0:Y:S04]  /*9460*/  LDGDEPBAR ;  /* 0x00000000000079af */ /* 0x000e280000000000 */
[----:B------:R4:W-:Y:S01]  /*9470*/  STL.64 [R1+0x2c8], R44 ;  /* 0x0002c82c01007387 */ /* 0x0009e20000100a00 */
[----:B--2---:R-:W-:-:S03]  /*9480*/  LOP3.LUT R0, R196, 0x20, RZ, 0x3c, !PT ;  /* 0x00000020c4007812 */ /* 0x004fc600078e3cff */
[----:B------:R1:W-:Y:S04]  /*9490*/  LDGSTS.E [R196+0x38000], [R74.64], P6 ;  /* 0x380000004ac47fae */ /* 0x0003e8000b121844 */
[----:B------:R2:W-:Y:S04]  /*94a0*/  LDGSTS.E [R196+0x38800], [R76.64], P6 ;  /* 0x388000004cc47fae */ /* 0x0005e8000b121844 */
[----:B------:R3:W-:Y:S04]  /*94b0*/  LDGSTS.E [R196+0x39000], [R102.64], P6 ;  /* 0x3900000066c47fae */ /* 0x0007e8000b121844 */
[----:B-1----:R1:W5:Y:S04]  /*94c0*/  LDL.LU.64 R74, [R1+0x578] ;  /* 0x00057800014a7983 */ /* 0x0023680000300a00 */
[----:B--2---:R1:W5:Y:S04]  /*94d0*/  LDL.LU.64 R76, [R1+0x570] ;  /* 0x00057000014c7983 */ /* 0x0043680000300a00 */
[----:B---3--:R1:W5:Y:S04]  /*94e0*/  LDL.LU.64 R102, [R1+0x568] ;  /* 0x0005680001667983 */ /* 0x0083680000300a00 */
[----:B------:R2:W-:Y:S04]  /*94f0*/  LDGSTS.E [R196+0x39800], [R116.64], P6 ;  /* 0x3980000074c47fae */ /* 0x0005e8000b121844 */
[----:B------:R3:W-:Y:S04]  /*9500*/  LDGSTS.E [R196+0x3a000], [R186.64], P6 ;  /* 0x3a000000bac47fae */ /* 0x0007e8000b121844 */
[----:B------:R1:W-:Y:S04]  /*9510*/  LDGSTS.E [R196+0x3a800], [R188.64], P6 ;  /* 0x3a800000bcc47fae */ /* 0x0003e8000b121844 */
[----:B--2---:R2:W5:Y:S04]  /*9520*/  LDL.LU.64 R116, [R1+0x560] ;  /* 0x0005600001747983 */ /* 0x0045680000300a00 */
[----:B---3--:R2:W5:Y:S04]  /*9530*/  LDL.LU.64 R186, [R1+0x558] ;  /* 0x0005580001ba7983 */ /* 0x0085680000300a00 */
[----:B-1----:R2:W5:Y:S04]  /*9540*/  LDL.LU.64 R188, [R1+0x550] ;  /* 0x0005500001bc7983 */ /* 0x0025680000300a00 */
[----:B------:R1:W-:Y:S04]  /*9550*/  LDGSTS.E [R196+0x3b000], [R250.64], P6 ;  /* 0x3b000000fac47fae */ /* 0x0003e8000b121844 */
[----:B------:R3:W-:Y:S04]  /*9560*/  LDGSTS.E [R196+0x3b800], [R194.64], P6 ;  /* 0x3b800000c2c47fae */ /* 0x0007e8000b121844 */
[----:B------:R2:W-:Y:S04]  /*9570*/  LDGSTS.E [R0+0x38200], [R78.64], P6 ;  /* 0x382000004e007fae */ /* 0x0005e8000b121844 */
[----:B-1----:R1:W5:Y:S04]  /*9580*/  LDL.LU.64 R250, [R1+0x548] ;  /* 0x0005480001fa7983 */ /* 0x0023680000300a00 */
[----:B---3--:R1:W5:Y:S04]  /*9590*/  LDL.LU R195, [R1+0x540] ;  /* 0x0005400001c37983 */ /* 0x0083680000300800 */
[----:B--2---:R1:W5:Y:S04]  /*95a0*/  LDL.LU.64 R78, [R1+0x538] ;  /* 0x00053800014e7983 */ /* 0x0043680000300a00 */
[----:B------:R2:W-:Y:S04]  /*95b0*/  LDGSTS.E [R0+0x38a00], [R80.64], P6 ;  /* 0x38a0000050007fae */ /* 0x0005e8000b121844 */
[----:B------:R3:W-:Y:S04]  /*95c0*/  LDGSTS.E [R0+0x39200], [R118.64], P6 ;  /* 0x3920000076007fae */ /* 0x0007e8000b121844 */
[----:B------:R1:W-:Y:S04]  /*95d0*/  LDGSTS.E [R0+0x39a00], [R172.64], P6 ;  /* 0x39a00000ac007fae */ /* 0x0003e8000b121844 */
[----:B--2---:R2:W5:Y:S04]  /*95e0*/  LDL.LU.64 R80, [R1+0x530] ;  /* 0x0005300001507983 */ /* 0x0045680000300a00 */
[----:B---3--:R2:W5:Y:S04]  /*95f0*/  LDL.LU.64 R118, [R1+0x528] ;  /* 0x0005280001767983 */ /* 0x0085680000300a00 */
[----:B-1----:R2:W5:Y:S04]  /*9600*/  LDL.LU.64 R172, [R1+0x520] ;  /* 0x0005200001ac7983 */ /* 0x0025680000300a00 */
[----:B------:R1:W-:Y:S04]  /*9610*/  LDGSTS.E [R0+0x3a200], [R190.64], P6 ;  /* 0x3a200000be007fae */ /* 0x0003e8000b121844 */
[----:B------:R3:W-:Y:S01]  /*9620*/  LDGSTS.E [R0+0x3aa00], [R202.64], P6 ;  /* 0x3aa00000ca007fae */ /* 0x0007e2000b121844 */
[----:B------:R-:W-:-:S02]  /*9630*/  LOP3.LUT R194, R196, 0x40, RZ, 0x3c, !PT ;  /* 0x00000040c4c27812 */ /* 0x000fc400078e3cff */
[----:B------:R-:W-:Y:S01]  /*9640*/  MOV R193, 0x3f ;  /* 0x0000003f00c17802 */ /* 0x000fe20000000f00 */
[----:B------:R2:W-:Y:S04]  /*9650*/  LDGSTS.E [R0+0x3b200], [R222.64], P6 ;  /* 0x3b200000de007fae */ /* 0x0005e8000b121844 */
[----:B-1----:R2:W5:Y:S04]  /*9660*/  LDL.LU.64 R190, [R1+0x518] ;  /* 0x0005180001be7983 */ /* 0x0025680000300a00 */
[----:B---3--:R2:W5:Y:S01]  /*9670*/  LDL.LU.64 R202, [R1+0x510] ;  /* 0x0005100001ca7983 */ /* 0x0085620000300a00 */
[----:B------:R-:W-:-:S03]  /*9680*/  IADD3 R193, R193, c[0x0][0x180], RZ ;  /* 0x00006000c1c17a10 */ /* 0x000fc60007ffe0ff */
[----:B------:R2:W-:Y:S04]  /*9690*/  LDGSTS.E [R0+0x3ba00], [R224.64], P6 ;  /* 0x3ba00000e0007fae */ /* 0x0005e8000b121844 */
[----:B------:R2:W-:Y:S01]  /*96a0*/  LDGSTS.E [R194+0x38400], [R216.64], P6 ;  /* 0x38400000d8c27fae */ /* 0x0005e2000b121844 */
[----:B------:R-:W-:-:S03]  /*96b0*/  ISETP.GE.AND P1, PT, R193, 0x40, PT ;  /* 0x00000040c100780c */ /* 0x000fc60003f26270 */
        /* <DEDUP_REMOVED lines=15> */
[----:B------:R-:W-:-:S03]  /*97b0*/  CS2R R88, SRZ ;  /* 0x0000000000587805 */ /* 0x000fc6000001ff00 */
[----:B------:R-:W0:Y:S01]  /*97c0*/  LDGDEPBAR ;  /* 0x00000000000079af */ /* 0x000e220000000000 */
[----:B------:R-:W-:Y:S01]  /*97d0*/  CS2R R90, SRZ ;  /* 0x00000000005a7805 */ /* 0x000fe2000001ff00 */
        /* <DEDUP_REMOVED lines=47> */
[----:B-1----:R-:W-:Y:S01]  /*9ad0*/  CS2R R170, SRZ ;  /* 0x0000000000aa7805 */ /* 0x002fe2000001ff00 */
[----:B------:R-:W-:Y:S01]  /*9ae0*/  CS2R R164, SRZ ;  /* 0x0000000000a47805 */ /* 0x000fe2000001ff00 */
[----:B------:R-:W-:Y:S01]  /*9af0*/  CS2R R166, SRZ ;  /* 0x0000000000a67805 */ /* 0x000fe2000001ff00 */
[----:B------:R-:W-:Y:S01]  /*9b00*/  CS2R R132, SRZ ;  /* 0x0000000000847805 */ /* 0x000fe2000001ff00 */
[----:B------:R-:W-:Y:S01]  /*9b10*/  CS2R R134, SRZ ;  /* 0x0000000000867805 */ /* 0x000fe2000001ff00 */
[----:B------:R-:W-:Y:S01]  /*9b20*/  CS2R R148, SRZ ;  /* 0x0000000000947805 */ /* 0x000fe2000001ff00 */
[----:B------:R-:W-:Y:S01]  /*9b30*/  CS2R R150, SRZ ;  /* 0x0000000000967805 */ /* 0x000fe2000001ff00 */
[----:B---3--:R-:W-:Y:S01]  /*9b40*/  CS2R R176, SRZ ;  /* 0x0000000000b07805 */ /* 0x008fe2000001ff00 */
[----:B------:R-:W-:Y:S01]  /*9b50*/  CS2R R178, SRZ ;  /* 0x0000000000b27805 */ /* 0x000fe2000001ff00 */
[----:B------:R-:W-:Y:S01]  /*9b60*/  CS2R R40, SRZ ;  /* 0x0000000000287805 */ /* 0x000fe2000001ff00 */
[----:B------:R-:W-:Y:S01]  /*9b70*/  CS2R R42, SRZ ;  /* 0x00000000002a7805 */ /* 0x000fe2000001ff00 */
[----:B----4-:R-:W-:Y:S01]  /*9b80*/  CS2R R44, SRZ ;  /* 0x00000000002c7805 */ /* 0x010fe2000001ff00 */
[----:B------:R-:W-:Y:S01]  /*9b90*/  CS2R R46, SRZ ;  /* 0x00000000002e7805 */ /* 0x000fe2000001ff00 */
[----:B------:R-:W-:Y:S01]  /*9ba0*/  CS2R R48, SRZ ;  /* 0x0000000000307805 */ /* 0x000fe2000001ff00 */
[----:B------:R-:W-:Y:S01]  /*9bb0*/  CS2R R50, SRZ ;  /* 0x0000000000327805 */ /* 0x000fe2000001ff00 */
[----:B------:R-:W-:Y:S05]  /*9bc0*/  @!P1 BRA `(.L_x_0) ;  /* 0x0000bd4000009947 */ /* 0x000fea0003800000 */
[----:B--2---:R-:W2:Y:S04]  /*9bd0*/  LDL.LU.64 R36, [R1+0x10] ;  /* 0x0000100001247983 */ /* 0x004ea80000300a00 */
[----:B------:R-:W3:Y:S04]  /*9be0*/  LDL.LU.64 R148, [R1+0x130] ;  /* 0x0001300001947983 */ /* 0x000ee80000300a00 */
[----:B------:R-:W4:Y:S04]  /*9bf0*/  LDL.LU.64 R134, [R1+0xb8] ;  /* 0x0000b80001867983 */ /* 0x000f280000300a00 */
[----:B------:R-:W2:Y:S04]  /*9c00*/  LDL.LU.64 R132, [R1+0x158] ;  /* 0x0001580001847983 */ /* 0x000ea80000300a00 */
[----:B------:R-:W2:Y:S04]  /*9c10*/  LDL.LU.64 R166, [R1+0xc8] ;  /* 0x0000c80001a67983 */ /* 0x000ea80000300a00 */
[----:B------:R-:W2:Y:S04]  /*9c20*/  LDL.LU.64 R50, [R1+0x250] ;  /* 0x0002500001327983 */ /* 0x000ea80000300a00 */
[----:B------:R-:W2:Y:S01]  /*9c30*/  LDL.LU.64 R48, [R1+0x220] ;  /* 0x0002200001307983 */ /* 0x000ea20000300a00 */
[----:B------:R-:W-:-:S02]  /*9c40*/  IMAD.MOV.U32 R164, RZ, RZ, R248 ;  /* 0x000000ffffa47224 */ /* 0x000fc400078e00f8 */
[----:B------:R-:W-:Y:S01]  /*9c50*/  IMAD.MOV.U32 R165, RZ, RZ, R249 ;  /* 0x000000ffffa57224 */ /* 0x000fe200078e00f9 */
[----:B------:R-:W2:Y:S01]  /*9c60*/  LDL.LU.64 R44, [R1+0x488] ;  /* 0x00048800012c7983 */ /* 0x000ea20000300a00 */
[----:B------:R-:W-:Y:S01]  /*9c70*/  IMAD.MOV.U32 R171, RZ, RZ, R241 ;  /* 0x000000ffffab7224 */ /* 0x000fe200078e00f1 */
[----:B------:R-:W-:Y:S01]  /*9c80*/  MOV R169, R239 ;  /* 0x000000ef00a97202 */ /* 0x000fe20000000f00 */
[----:B------:R-:W-:Y:S01]  /*9c90*/  IMAD.MOV.U32 R170, RZ, RZ, R240 ;  /* 0x000000ffffaa7224 */ /* 0x000fe200078e00f0 */
[----:B------:R-:W2:Y:S01]  /*9ca0*/  LDL.LU.64 R28, [R1] ;  /* 0x00000000011c7983 */ /* 0x000ea20000300a00 */
[----:B------:R-:W-:Y:S01]  /*9cb0*/  IMAD.MOV.U32 R46, RZ, RZ, R236 ;  /* 0x000000ffff2e7224 */ /* 0x000fe200078e00ec */
[----:B------:R-:W-:Y:S01]  /*9cc0*/  MOV R151, R233 ;  /* 0x000000e900977202 */ /* 0x000fe20000000f00 */
[----:B------:R-:W-:Y:S01]  /*9cd0*/  IMAD.MOV.U32 R47, RZ, RZ, R237 ;  /* 0x000000ffff2f7224 */ /* 0x000fe200078e00ed */
[----:B------:R-:W3:Y:S01]  /*9ce0*/  LDL.LU.64 R30, [R1+0x18] ;  /* 0x00001800011e7983 */ /* 0x000ee20000300a00 */
[----:B------:R-:W-:Y:S01]  /*9cf0*/  IMAD.MOV.U32 R34, RZ, RZ, R230 ;  /* 0x000000ffff227224 */ /* 0x000fe200078e00e6 */
[----:B------:R-:W-:Y:S01]  /*9d00*/  MOV R177, R245 ;  /* 0x000000f500b17202 */ /* 0x000fe20000000f00 */
[----:B------:R-:W-:Y:S01]  /*9d10*/  IMAD.MOV.U32 R35, RZ, RZ, R231 ;  /* 0x000000ffff237224 */ /* 0x000fe200078e00e7 */
[----:B------:R-:W4:Y:S01]  /*9d20*/  LDL.LU.64 R32, [R1+0x20] ;  /* 0x0000200001207983 */ /* 0x000f220000300a00 */
[----:B------:R-:W-:-:S02]  /*9d30*/  IMAD.MOV.U32 R38, RZ, RZ, R234 ;  /* 0x000000ffff267224 */ /* 0x000fc400078e00ea */
[----:B------:R-:W-:Y:S02]  /*9d40*/  IMAD.MOV.U32 R39, RZ, RZ, R235 ;  /* 0x000000ffff277224 */ /* 0x000fe400078e00eb */
[----:B------:R-:W-:Y:S02]  /*9d50*/  IMAD.MOV.U32 R168, RZ, RZ, R238 ;  /* 0x000000ffffa87224 */ /* 0x000fe400078e00ee */
[----:B------:R-:W-:Y:S02]  /*9d60*/  IMAD.MOV.U32 R150, RZ, RZ, R232 ;  /* 0x000000ffff967224 */ /* 0x000fe400078e00e8 */
[----:B------:R-:W-:Y:S02]  /*9d70*/  IMAD.MOV.U32 R42, RZ, RZ, R228 ;  /* 0x000000ffff2a7224 */ /* 0x000fe400078e00e4 */
[----:B------:R-:W-:Y:S02]  /*9d80*/  IMAD.MOV.U32 R43, RZ, RZ, R229 ;  /* 0x000000ffff2b7224 */ /* 0x000fe400078e00e5 */
[----:B------:R-:W-:-:S02]  /*9d90*/  IMAD.MOV.U32 R178, RZ, RZ, R242 ;  /* 0x000000ffffb27224 */ /* 0x000fc400078e00f2 */
[----:B------:R-:W-:Y:S02]  /*9da0*/  IMAD.MOV.U32 R179, RZ, RZ, R243 ;  /* 0x000000ffffb37224 */ /* 0x000fe400078e00f3 */
[----:B------:R-:W-:Y:S02]  /*9db0*/  IMAD.MOV.U32 R176, RZ, RZ, R244 ;  /* 0x000000ffffb07224 */ /* 0x000fe400078e00f4 */
[----:B------:R-:W-:Y:S02]  /*9dc0*/  IMAD.MOV.U32 R41, RZ, RZ, R201 ;  /* 0x000000ffff297224 */ /* 0x000fe400078e00c9 */
[----:B------:R-:W-:Y:S02]  /*9dd0*/  IMAD.MOV.U32 R40, RZ, RZ, R200 ;  /* 0x000000ffff287224 */ /* 0x000fe400078e00c8 */
[----:B--2---:R-:W-:Y:S01]  /*9de0*/  IMAD.MOV.U32 R0, RZ, RZ, R29 ;  /* 0x000000ffff007224 */ /* 0x004fe200078e001d */
[----:B------:R-:W-:Y:S04]  /*9df0*/  STL [R1+0x414], R28 ;  /* 0x0004141c01007387 */ /* 0x000fe80000100800 */
[----:B---3--:R-:W-:Y:S04]  /*9e00*/  STL [R1+0x41c], R30 ;  /* 0x00041c1e01007387 */ /* 0x008fe80000100800 */
[----:B------:R1:W-:Y:S04]  /*9e10*/  STL [R1+0x410], R0 ;  /* 0x0004100001007387 */ /* 0x0003e80000100800 */
[----:B----4-:R-:W-:Y:S01]  /*9e20*/  STL [R1+0x424], R32 ;  /* 0x0004242001007387 */ /* 0x010fe20000100800 */
[----:B-1----:R-:W-:-:S05]  /*9e30*/  IMAD.MOV.U32 R0, RZ, RZ, R31 ;  /* 0x000000ffff007224 */ /* 0x002fca00078e001f */
[----:B------:R1:W-:Y:S04]  /*9e40*/  STL [R1+0x418], R0 ;  /* 0x0004180001007387 */ /* 0x0003e80000100800 */
[----:B------:R-:W-:Y:S01]  /*9e50*/  STL [R1+0x428], R60 ;  /* 0x0004283c01007387 */ /* 0x000fe20000100800 */
[----:B-1----:R-:W-:-:S05]  /*9e60*/  IMAD.MOV.U32 R0, RZ, RZ, R33 ;  /* 0x000000ffff007224 */ /* 0x002fca00078e0021 */
[----:B------:R1:W-:Y:S04]  /*9e70*/  STL [R1+0x420], R0 ;  /* 0x0004200001007387 */ /* 0x0003e80000100800 */
[----:B------:R-:W2:Y:S04]  /*9e80*/  LDL.LU.64 R162, [R1+0x8] ;  /* 0x0000080001a27983 */ /* 0x000ea80000300a00 */
[----:B------:R-:W1:Y:S04]  /*9e90*/  LDL.LU.64 R160, [R1+0x28] ;  /* 0x0000280001a07983 */ /* 0x000e680000300a00 */
[----:B------:R-:W3:Y:S04]  /*9ea0*/  LDL.LU.64 R30, [R1+0x40] ;  /* 0x00004000011e7983 */ /* 0x000ee80000300a00 */
[----:B------:R-:W-:Y:S04]  /*9eb0*/  STL [R1+0x40c], R58 ;  /* 0x00040c3a01007387 */ /* 0x000fe80000100800 */
[----:B------:R-:W4:Y:S01]  /*9ec0*/  LDL.LU.64 R32, [R1+0x48] ;  /* 0x0000480001207983 */ /* 0x000f220000300a00 */
[----:B------:R-:W-:Y:S01]  /*9ed0*/  MOV R28, R36 ;  /* 0x00000024001c7202 */ /* 0x000fe20000000f00 */
[----:B------:R-:W-:-:S02]  /*9ee0*/  IMAD.MOV.U32 R29, RZ, RZ, R37 ;  /* 0x000000ffff1d7224 */ /* 0x000fc400078e0025 */
[----:B------:R-:W2:Y:S04]  /*9ef0*/  LDL.LU.64 R36, [R1+0x50] ;  /* 0x0000500001247983 */ /* 0x000ea80000300a00 */
[----:B------:R-:W2:Y:S04]  /*9f00*/  LDL.LU.64 R112, [R1+0x90] ;  /* 0x0000900001707983 */ /* 0x000ea80000300a00 */
[----:B------:R-:W-:Y:S04]  /*9f10*/  STL [R1+0x408], R56 ;  /* 0x0004083801007387 */ /* 0x000fe80000100800 */
[----:B------:R-:W-:Y:S04]  /*9f20*/  STL [R1+0x404], R54 ;  /* 0x0004043601007387 */ /* 0x000fe80000100800 */
[----:B------:R-:W-:Y:S01]  /*9f30*/  STL [R1], R55 ;  /* 0x0000003701007387 */ /* 0x000fe20000100800 */
[----:B-1----:R-:W-:-:S03]  /*9f40*/  IMAD.MOV.U32 R0, RZ, RZ, R161 ;  /* 0x000000ffff007224 */ /* 0x002fc600078e00a1 */
[----:B------:R-:W-:Y:S04]  /*9f50*/  STL [R1+0x3d4], R160 ;  /* 0x0003d4a001007387 */ /* 0x000fe80000100800 */
[----:B------:R1:W-:Y:S04]  /*9f60*/  STL [R1+0x3d0], R0 ;  /* 0x0003d00001007387 */ /* 0x0003e80000100800 */
[----:B---3--:R-:W-:Y:S01]  /*9f70*/  STL [R1+0x3dc], R30 ;  /* 0x0003dc1e01007387 */ /* 0x008fe20000100800 */
[----:B-1----:R-:W-:-:S03]  /*9f80*/  MOV R0, R31 ;  /* 0x0000001f00007202 */ /* 0x002fc60000000f00 */
[----:B----4-:R-:W-:Y:S04]  /*9f90*/  STL [R1+0x3e4], R32 ;  /* 0x0003e42001007387 */ /* 0x010fe80000100800 */
[----:B------:R1:W-:Y:S04]  /*9fa0*/  STL [R1+0x3d8], R0 ;  /* 0x0003d80001007387 */ /* 0x0003e80000100800 */
[----:B--2---:R-:W-:Y:S01]  /*9fb0*/  STL [R1+0x3ec], R36 ;  /* 0x0003ec2401007387 */ /* 0x004fe20000100800 */
[----:B-1----:R-:W-:-:S05]  /*9fc0*/  IMAD.MOV.U32 R0, RZ, RZ, R33 ;  /* 0x000000ffff007224 */ /* 0x002fca00078e0021 */
[----:B------:R1:W-:Y:S04]  /*9fd0*/  STL [R1+0x3e0], R0 ;  /* 0x0003e00001007387 */ /* 0x0003e80000100800 */
[----:B------:R-:W2:Y:S04]  /*9fe0*/  LDL.LU.64 R30, [R1+0x58] ;  /* 0x00005800011e7983 */ /* 0x000ea80000300a00 */
[----:B------:R-:W3:Y:S04]  /*9ff0*/  LDL.LU.64 R128, [R1+0xd0] ;  /* 0x0000d00001807983 */ /* 0x000ee80000300a00 */
[----:B------:R-:W4:Y:S01]  /*a000*/  LDL.LU.64 R32, [R1+0x60] ;  /* 0x0000600001207983 */ /* 0x000f220000300a00 */
[----:B-1----:R-:W-:-:S03]  /*a010*/  IMAD.MOV.U32 R0, RZ, RZ, R37 ;  /* 0x000000ffff007224 */ /* 0x002fc600078e0025 */
[----:B------:R-:W3:Y:S04]  /*a020*/  LDL.LU.64 R36, [R1+0x68] ;  /* 0x0000680001247983 */ /* 0x000ee80000300a00 */
[----:B------:R1:W-:Y:S04]  /*a030*/  STL [R1+0x3e8], R0 ;  /* 0x0003e80001007387 */ /* 0x0003e80000100800 */
[----:B------:R-:W-:Y:S01]  /*a040*/  STL [R1+0x3f4], R162 ;  /* 0x0003f4a201007387 */ /* 0x000fe20000100800 */
[----:B-1----:R-:W-:-:S05]  /*a050*/  IMAD.MOV.U32 R0, RZ, RZ, R163 ;  /* 0x000000ffff007224 */ /* 0x002fca00078e00a3 */
[----:B------:R1:W-:Y:S04]  /*a060*/  STL [R1+0x3f0], R0 ;  /* 0x0003f00001007387 */ /* 0x0003e80000100800 */
[----:B------:R-:W3:Y:S01]  /*a070*/  LDL.LU.64 R114, [R1+0x98] ;  /* 0x0000980001727983 */ /* 0x000ee20000300a00 */
[----:B-1----:R-:W-:-:S03]  /*a080*/  IMAD.MOV.U32 R0, RZ, RZ, R29 ;  /* 0x000000ffff007224 */ /* 0x002fc600078e001d */
[----:B------:R1:W-:Y:S04]  /*a090*/  STL [R1+0x3fc], R28 ;  /* 0x0003fc1c01007387 */ /* 0x0003e80000100800 */
[----:B------:R-:W-:Y:S04]  /*a0a0*/  STL [R1+0x400], R52 ;  /* 0x0004003401007387 */ /* 0x000fe80000100800 */
[----:B------:R2:W-:Y:S04]  /*a0b0*/  STL [R1+0x3f8], R0 ;  /* 0x0003f80001007387 */ /* 0x0005e80000100800 */
[----:B------:R-:W-:Y:S04]  /*a0c0*/  STL [R1+0x4], R53 ;  /* 0x0000043501007387 */ /* 0x000fe80000100800 */
[----:B------:R-:W-:Y:S04]  /*a0d0*/  STL [R1+0x3cc], R2 ;  /* 0x0003cc0201007387 */ /* 0x000fe80000100800 */
[----:B------:R-:W-:Y:S01]  /*a0e0*/  STL [R1+0x8], R3 ;  /* 0x0000080301007387 */ /* 0x000fe20000100800 */
[----:B------:R-:W-:-:S02]  /*a0f0*/  IMAD.MOV.U32 R162, RZ, RZ, R164 ;  /* 0x000000ffffa27224 */ /* 0x000fc400078e00a4 */
[----:B------:R-:W-:Y:S01]  /*a100*/  IMAD.MOV.U32 R163, RZ, RZ, R165 ;  /* 0x000000ffffa37224 */ /* 0x000fe200078e00a5 */
[----:B------:R-:W-:Y:S01]  /*a110*/  MOV R161, R171 ;  /* 0x000000ab00a17202 */ /* 0x000fe20000000f00 */
[----:B-1----:R-:W-:Y:S02]  /*a120*/  IMAD.MOV.U32 R28, RZ, RZ, R166 ;  /* 0x000000ffff1c7224 */ /* 0x002fe400078e00a6 */
[----:B------:R-:W-:Y:S02]  /*a130*/  IMAD.MOV.U32 R29, RZ, RZ, R167 ;  /* 0x000000ffff1d7224 */ /* 0x000fe400078e00a7 */
[----:B------:R-:W-:Y:S01]  /*a140*/  IMAD.MOV.U32 R160, RZ, RZ, R170 ;  /* 0x000000ffffa07224 */ /* 0x000fe200078e00aa */
[----:B------:R-:W-:Y:S01]  /*a150*/  MOV R170, R46 ;  /* 0x0000002e00aa7202 */ /* 0x000fe20000000f00 */
[----:B------:R-:W-:Y:S01]  /*a160*/  IMAD.MOV.U32 R171, RZ, RZ, R47 ;  /* 0x000000ffffab7224 */ /* 0x000fe200078e002f */
[----:B------:R-:W-:Y:S01]  /*a170*/  MOV R144, R38 ;  /* 0x0000002600907202 */ /* 0x000fe20000000f00 */
[----:B------:R-:W-:-:S02]  /*a180*/  IMAD.MOV.U32 R130, RZ, RZ, R34 ;  /* 0x000000ffff827224 */ /* 0x000fc400078e0022 */
[----:B------:R-:W-:Y:S02]  /*a190*/  IMAD.MOV.U32 R131, RZ, RZ, R35 ;  /* 0x000000ffff837224 */ /* 0x000fe400078e0023 */
[----:B------:R-:W-:Y:S01]  /*a1a0*/  IMAD.MOV.U32 R145, RZ, RZ, R39 ;  /* 0x000000ffff917224 */ /* 0x000fe200078e0027 */
[----:B------:R-:W-:Y:S01]  /*a1b0*/  MOV R39, R149 ;  /* 0x0000009500277202 */ /* 0x000fe20000000f00 */
[----:B------:R-:W-:Y:S02]  /*a1c0*/  IMAD.MOV.U32 R146, RZ, RZ, R168 ;  /* 0x000000ffff927224 */ /* 0x000fe400078e00a8 */
[----:B------:R-:W-:Y:S02]  /*a1d0*/  IMAD.MOV.U32 R147, RZ, RZ, R169 ;  /* 0x000000ffff937224 */ /* 0x000fe400078e00a9 */
[----:B------:R-:W-:Y:S02]  /*a1e0*/  IMAD.MOV.U32 R38, RZ, RZ, R148 ;  /* 0x000000ffff267224 */ /* 0x000fe400078e0094 */
[----:B------:R-:W-:-:S02]  /*a1f0*/  IMAD.MOV.U32 R168, RZ, RZ, R150 ;  /* 0x000000ffffa87224 */ /* 0x000fc400078e0096 */
[----:B------:R-:W-:Y:S01]  /*a200*/  IMAD.MOV.U32 R169, RZ, RZ, R151 ;  /* 0x000000ffffa97224 */ /* 0x000fe200078e0097 */
[----:B--2---:R-:W-:Y:S01]  /*a210*/  MOV R0, R31 ;  /* 0x0000001f00007202 */ /* 0x004fe20000000f00 */
[----:B------:R-:W-:Y:S04]  /*a220*/  STL [R1+0x10], R30 ;  /* 0x0000101e01007387 */ /* 0x000fe80000100800 */
[----:B----4-:R-:W-:Y:S04]  /*a230*/  STL [R1+0x18], R32 ;  /* 0x0000182001007387 */ /* 0x010fe80000100800 */
[----:B------:R1:W-:Y:S04]  /*a240*/  STL [R1+0xc], R0 ;  /* 0x00000c0001007387 */ /* 0x0003e80000100800 */
[----:B---3--:R-:W-:Y:S01]  /*a250*/  STL [R1+0x20], R36 ;  /* 0x0000202401007387 */ /* 0x008fe20000100800 */
[----:B-1----:R-:W-:-:S05]  /*a260*/  IMAD.MOV.U32 R0, RZ, RZ, R33 ;  /* 0x000000ffff007224 */ /* 0x002fca00078e0021 */
[----:B------:R1:W-:Y:S02]  /*a270*/  STL [R1+0x14], R0 ;  /* 0x0000140001007387 */ /* 0x0003e40000100800 */
[----:B-1----:R-:W-:-:S05]  /*a280*/  IMAD.MOV.U32 R0, RZ, RZ, R37 ;  /* 0x000000ffff007224 */ /* 0x002fca00078e0025 */
[----:B------:R1:W-:Y:S04]  /*a290*/  STL [R1+0x1c], R0 ;  /* 0x00001c0001007387 */ /* 0x0003e80000100800 */
[----:B------:R-:W-:Y:S04]  /*a2a0*/  STL [R1+0x28], R112 ;  /* 0x0000287001007387 */ /* 0x000fe80000100800 */
[----:B------:R-:W2:Y:S01]  /*a2b0*/  LDL.LU.64 R164, [R1+0x140] ;  /* 0x0001400001a47983 */ /* 0x000ea20000300a00 */
[----:B------:R-:W-:-:S03]  /*a2c0*/  MOV R36, R132 ;  /* 0x0000008400247202 */ /* 0x000fc60000000f00 */
[----:B------:R-:W3:Y:S01]  /*a2d0*/  LDL.LU.64 R166, [R1+0x168] ;  /* 0x0001680001a67983 */ /* 0x000ee20000300a00 */
[----:B------:R-:W-:-:S03]  /*a2e0*/  IMAD.MOV.U32 R37, RZ, RZ, R133 ;  /* 0x000000ffff257224 */ /* 0x000fc600078e0085 */
[----:B------:R-:W4:Y:S04]  /*a2f0*/  LDL.LU.64 R32, [R1+0x100] ;  /* 0x0001000001207983 */ /* 0x000f280000300a00 */
[----:B------:R-:W2:Y:S04]  /*a300*/  LDL.LU.64 R46, [R1+0x170] ;  /* 0x00017000012e7983 */ /* 0x000ea80000300a00 */
[----:B------:R-:W2:Y:S04]  /*a310*/  LDL.LU.64 R34, [R1+0x120] ;  /* 0x0001200001227983 */ /* 0x000ea80000300a00 */
[----:B------:R-:W3:Y:S04]  /*a320*/  LDL.LU.64 R132, [R1+0x128] ;  /* 0x0001280001847983 */ /* 0x000ee80000300a00 */
[----:B------:R-:W4:Y:S04]  /*a330*/  LDL.LU.64 R148, [R1+0xf0] ;  /* 0x0000f00001947983 */ /* 0x000f280000300a00 */
[----:B------:R-:W4:Y:S01]  /*a340*/  LDL.LU.64 R150, [R1+0xb0] ;  /* 0x0000b00001967983 */ /* 0x000f220000300a00 */
[----:B------:R-:W-:-:S02]  /*a350*/  IMAD.MOV.U32 R30, RZ, RZ, R134 ;  /* 0x000000ffff1e7224 */ /* 0x000fc400078e0086 */
[----:B------:R-:W-:Y:S02]  /*a360*/  IMAD.MOV.U32 R31, RZ, RZ, R135 ;  /* 0x000000ffff1f7224 */ /* 0x000fe400078e0087 */
[----:B-1----:R-:W-:Y:S02]  /*a370*/  IMAD.MOV.U32 R0, RZ, RZ, R113 ;  /* 0x000000ffff007224 */ /* 0x002fe400078e0071 */
[----:B------:R-:W-:Y:S02]  /*a380*/  IMAD.MOV.U32 R134, RZ, RZ, R42 ;  /* 0x000000ffff867224 */ /* 0x000fe400078e002a */
[----:B------:R-:W-:Y:S02]  /*a390*/  IMAD.MOV.U32 R135, RZ, RZ, R43 ;  /* 0x000000ffff877224 */ /* 0x000fe400078e002b */
[----:B------:R-:W4:Y:S04]  /*a3a0*/  LDL.LU.64 R42, [R1+0x3b0] ;  /* 0x0003b000012a7983 */ /* 0x000f280000300a00 */
[----:B------:R-:W4:Y:S04]  /*a3b0*/  LDL.LU.64 R98, [R1+0xd8] ;  /* 0x0000d80001627983 */ /* 0x000f280000300a00 */
[----:B------:R-:W-:Y:S04]  /*a3c0*/  STL [R1+0x30], R130 ;  /* 0x0000308201007387 */ /* 0x000fe80000100800 */
[----:B------:R1:W-:Y:S04]  /*a3d0*/  STL [R1+0x24], R0 ;  /* 0x0000240001007387 */ /* 0x0003e80000100800 */
[----:B------:R1:W-:Y:S02]  /*a3e0*/  STL [R1+0x38], R144 ;  /* 0x0000389001007387 */ /* 0x0003e40000100800 */
[----:B-1----:R-:W-:-:S05]  /*a3f0*/  IMAD.MOV.U32 R0, RZ, RZ, R131 ;  /* 0x000000ffff007224 */ /* 0x002fca00078e0083 */
[----:B------:R1:W-:Y:S01]  /*a400*/  STL [R1+0x2c], R0 ;  /* 0x00002c0001007387 */ /* 0x0003e20000100800 */
[----:B------:R-:W-:Y:S01]  /*a410*/  MOV R144, R146 ;  /* 0x0000009200907202 */ /* 0x000fe20000000f00 */
[----:B------:R-:W-:Y:S02]  /*a420*/  IMAD.MOV.U32 R146, RZ, RZ, R160 ;  /* 0x000000ffff927224 */ /* 0x000fe400078e00a0 */
[----:B------:R-:W-:Y:S02]  /*a430*/  IMAD.MOV.U32 R160, RZ, RZ, R162 ;  /* 0x000000ffffa07224 */ /* 0x000fe400078e00a2 */
[----:B------:R-:W-:Y:S02]  /*a440*/  IMAD.MOV.U32 R162, RZ, RZ, R28 ;  /* 0x000000ffffa27224 */ /* 0x000fe400078e001c */
[----:B-1----:R-:W-:Y:S02]  /*a450*/  IMAD.MOV.U32 R0, RZ, RZ, R145 ;  /* 0x000000ffff007224 */ /* 0x002fe400078e0091 */
[----:B------:R-:W-:-:S02]  /*a460*/  IMAD.MOV.U32 R145, RZ, RZ, R147 ;  /* 0x000000ffff917224 */ /* 0x000fc400078e0093 */
[----:B------:R-:W-:Y:S01]  /*a470*/  IMAD.MOV.U32 R147, RZ, RZ, R161 ;  /* 0x000000ffff937224 */ /* 0x000fe200078e00a1 */
[----:B------:R-:W-:Y:S01]  /*a480*/  MOV R161, R163 ;  /* 0x000000a300a17202 */ /* 0x000fe20000000f00 */
[----:B------:R-:W-:Y:S02]  /*a490*/  IMAD.MOV.U32 R163, RZ, RZ, R29 ;  /* 0x000000ffffa37224 */ /* 0x000fe400078e001d */
[----:B------:R-:W-:Y:S02]  /*a4a0*/  IMAD.MOV.U32 R28, RZ, RZ, R30 ;  /* 0x000000ffff1c7224 */ /* 0x000fe400078e001e */
[----:B------:R-:W-:Y:S01]  /*a4b0*/  IMAD.MOV.U32 R29, RZ, RZ, R31 ;  /* 0x000000ffff1d7224 */ /* 0x000fe200078e001f */
[----:B------:R1:W-:Y:S04]  /*a4c0*/  STL [R1+0x34], R0 ;  /* 0x0000340001007387 */ /* 0x0003e80000100800 */
[----:B------:R-:W-:Y:S01]  /*a4d0*/  STL [R1+0x40], R62 ;  /* 0x0000403e01007387 */ /* 0x000fe20000100800 */
[----:B--2---:R-:W-:Y:S01]  /*a4e0*/  MOV R30, R34 ;  /* 0x00000022001e7202 */ /* 0x004fe20000000f00 */
[----:B------:R-:W-:-:S02]  /*a4f0*/  IMAD.MOV.U32 R31, RZ, RZ, R35 ;  /* 0x000000ffff1f7224 */ /* 0x000fc400078e0023 */
[----:B---3--:R-:W-:Y:S02]  /*a500*/  IMAD.MOV.U32 R34, RZ, RZ, R132 ;  /* 0x000000ffff227224 */ /* 0x008fe400078e0084 */
[----:B------:R-:W-:Y:S02]  /*a510*/  IMAD.MOV.U32 R35, RZ, RZ, R133 ;  /* 0x000000ffff237224 */ /* 0x000fe400078e0085 */
[----:B----4-:R-:W-:Y:S01]  /*a520*/  IMAD.MOV.U32 R132, RZ, RZ, R148 ;  /* 0x000000ffff847224 */ /* 0x010fe200078e0094 */
[----:B------:R-:W-:Y:S01]  /*a530*/  MOV R133, R149 ;  /* 0x0000009500857202 */ /* 0x000fe20000000f00 */
[----:B------:R-:W-:Y:S02]  /*a540*/  IMAD.MOV.U32 R148, RZ, RZ, R150 ;  /* 0x000000ffff947224 */ /* 0x000fe400078e0096 */
[----:B------:R-:W-:Y:S02]  /*a550*/  IMAD.MOV.U32 R149, RZ, RZ, R151 ;  /* 0x000000ffff957224 */ /* 0x000fe400078e0097 */
[----:B------:R-:W-:-:S02]  /*a560*/  IMAD.MOV.U32 R150, RZ, RZ, R178 ;  /* 0x000000ffff967224 */ /* 0x000fc400078e00b2 */
[----:B------:R-:W-:Y:S02]  /*a570*/  IMAD.MOV.U32 R151, RZ, RZ, R179 ;  /* 0x000000ffff977224 */ /* 0x000fe400078e00b3 */
[----:B------:R-:W2:Y:S04]  /*a580*/  LDL.LU.64 R178, [R1+0x470] ;  /* 0x0004700001b27983 */ /* 0x000ea80000300a00 */
[----:B------:R-:W-:Y:S04]  /*a590*/  STL [R1+0x3c], R63 ;  /* 0x00003c3f01007387 */ /* 0x000fe80000100800 */
[----:B------:R-:W3:Y:S01]  /*a5a0*/  LDL.LU.64 R130, [R1+0x110] ;  /* 0x0001100001827983 */ /* 0x000ee20000300a00 */
[----:B-1----:R-:W-:-:S03]  /*a5b0*/  MOV R0, R129 ;  /* 0x0000008100007202 */ /* 0x002fc60000000f00 */
[----:B------:R-:W-:Y:S04]  /*a5c0*/  STL [R1+0x48], R64 ;  /* 0x0000484001007387 */ /* 0x000fe80000100800 */
[----:B------:R-:W-:Y:S04]  /*a5d0*/  STL [R1+0x44], R65 ;  /* 0x0000444101007387 */ /* 0x000fe80000100800 */
[----:B------:R1:W-:Y:S04]  /*a5e0*/  STL [R1+0x50], R128 ;  /* 0x0000508001007387 */ /* 0x0003e80000100800 */
[----:B---3--:R-:W-:Y:S04]  /*a5f0*/  STL [R1+0x58], R130 ;  /* 0x0000588201007387 */ /* 0x008fe80000100800 */
[----:B------:R3:W-:Y:S04]  /*a600*/  STL [R1+0x4c], R0 ;  /* 0x00004c0001007387 */ /* 0x0007e80000100800 */
[----:B-1----:R-:W4:Y:S01]  /*a610*/  LDL.LU.64 R128, [R1+0xa0] ;  /* 0x0000a00001807983 */ /* 0x002f220000300a00 */
[----:B---3--:R-:W-:-:S02]  /*a620*/  IMAD.MOV.U32 R0, RZ, RZ, R131 ;  /* 0x000000ffff007224 */ /* 0x008fc400078e0083 */
[----:B------:R-:W-:Y:S02]  /*a630*/  IMAD.MOV.U32 R130, RZ, RZ, R144 ;  /* 0x000000ffff827224 */ /* 0x000fe400078e0090 */
[----:B------:R-:W-:Y:S01]  /*a640*/  IMAD.MOV.U32 R131, RZ, RZ, R145 ;  /* 0x000000ffff837224 */ /* 0x000fe200078e0091 */
[----:B------:R1:W-:Y:S01]  /*a650*/  STL [R1+0x54], R0 ;  /* 0x0000540001007387 */ /* 0x0003e20000100800 */
[----:B------:R-:W-:Y:S01]  /*a660*/  IMAD.MOV.U32 R144, RZ, RZ, R146 ;  /* 0x000000ffff907224 */ /* 0x000fe200078e0092 */
[----:B------:R-:W-:Y:S02]  /*a670*/  MOV R145, R147 ;  /* 0x0000009300917202 */ /* 0x000fe40000000f00 */
[----:B------:R-:W-:Y:S04]  /*a680*/  STL [R1+0x60], R114 ;  /* 0x0000607201007387 */ /* 0x000fe80000100800 */
[----:B------:R-:W3:Y:S01]  /*a690*/  LDL.LU.64 R146, [R1+0x78] ;  /* 0x0000780001927983 */ /* 0x000ee20000300a00 */
[----:B-1----:R-:W-:-:S03]  /*a6a0*/  IMAD.MOV.U32 R0, RZ, RZ, R115 ;  /* 0x000000ffff007224 */ /* 0x002fc600078e0073 */
[----:B----4-:R-:W-:Y:S04]  /*a6b0*/  STL [R1+0x68], R128 ;  /* 0x0000688001007387 */ /* 0x010fe80000100800 */
[----:B------:R1:W-:Y:S02]  /*a6c0*/  STL [R1+0x5c], R0 ;  /* 0x00005c0001007387 */ /* 0x0003e40000100800 */
[----:B-1----:R-:W-:-:S05]  /*a6d0*/  IMAD.MOV.U32 R0, RZ, RZ, R129 ;  /* 0x000000ffff007224 */ /* 0x002fca00078e0081 */
[----:B------:R1:W-:Y:S01]  /*a6e0*/  STL [R1+0x64], R0 ;  /* 0x0000640001007387 */ /* 0x0003e20000100800 */
[----:B------:R-:W-:-:S03]  /*a6f0*/  IMAD.MOV.U32 R128, RZ, RZ, R130 ;  /* 0x000000ffff807224 */ /* 0x000fc600078e0082 */
[----:B------:R-:W-:Y:S01]  /*a700*/  STL [R1+0x70], R144 ;  /* 0x0000709001007387 */ /* 0x000fe20000100800 */
[----:B-1----:R-:W-:Y:S01]  /*a710*/  MOV R0, R145 ;  /* 0x0000009100007202 */ /* 0x002fe20000000f00 */
[----:B------:R-:W-:-:S04]  /*a720*/  IMAD.MOV.U32 R129, RZ, RZ, R131 ;  /* 0x000000ffff817224 */ /* 0x000fc800078e0083 */
[----:B------:R1:W-:Y:S04]  /*a730*/  STL [R1+0x6c], R0 ;  /* 0x00006c0001007387 */ /* 0x0003e80000100800 */
[----:B---3--:R3:W-:Y:S04]  /*a740*/  STL [R1+0x78], R146 ;  /* 0x0000789201007387 */ /* 0x0087e80000100800 */
[----:B------:R-:W4:Y:S01]  /*a750*/  LDL.LU.64 R130, [R1+0x88] ;  /* 0x0000880001827983 */ /* 0x000f220000300a00 */
[----:B-1----:R-:W-:-:S03]  /*a760*/  IMAD.MOV.U32 R0, RZ, RZ, R147 ;  /* 0x000000ffff007224 */ /* 0x002fc600078e0093 */
[----:B------:R-:W2:Y:S04]  /*a770*/  LDL.LU.64 R144, [R1+0x1f0] ;  /* 0x0001f00001907983 */ /* 0x000ea80000300a00 */
[----:B------:R1:W-:Y:S04]  /*a780*/  STL [R1+0x74], R0 ;  /* 0x0000740001007387 */ /* 0x0003e80000100800 */
[----:B------:R1:W-:Y:S04]  /*a790*/  STL [R1+0x80], R128 ;  /* 0x0000808001007387 */ /* 0x0003e80000100800 */
[----:B---3--:R-:W3:Y:S01]  /*a7a0*/  LDL.LU.64 R146, [R1+0x1e8] ;  /* 0x0001e80001927983 */ /* 0x008ee20000300a00 */
[----:B-1----:R-:W-:-:S05]  /*a7b0*/  IMAD.MOV.U32 R0, RZ, RZ, R129 ;  /* 0x000000ffff007224 */ /* 0x002fca00078e0081 */
[----:B------:R4:W-:Y:S04]  /*a7c0*/  STL [R1+0x7c], R0 ;  /* 0x00007c0001007387 */ /* 0x0009e80000100800 */
[----:B------:R-:W3:Y:S01]  /*a7d0*/  LDL.LU.64 R112, [R1+0xe0] ;  /* 0x0000e00001707983 */ /* 0x000ee20000300a00 */
        /* <DEDUP_REMOVED lines=8> */
[----:B----4-:R-:W-:Y:S01]  /*a860*/  IMAD.MOV.U32 R0, RZ, RZ, R131 ;  /* 0x000000ffff007224 */ /* 0x010fe200078e0083 */
[----:B------:R-:W-:Y:S04]  /*a870*/  STL [R1+0x88], R130 ;  /* 0x0000888201007387 */ /* 0x000fe80000100800 */
[----:B--2---:R-:W-:Y:S04]  /*a880*/  STL [R1+0x90], R144 ;  /* 0x0000909001007387 */ /* 0x004fe80000100800 */
[----:B------:R1:W-:Y:S02]  /*a890*/  STL [R1+0x84], R0 ;  /* 0x0000840001007387 */ /* 0x0003e40000100800 */
[----:B-1----:R-:W-:-:S02]  /*a8a0*/  IMAD.MOV.U32 R0, RZ, RZ, R145 ;  /* 0x000000ffff007224 */ /* 0x002fc400078e0091 */
[----:B---3--:R-:W-:Y:S04]  /*a8b0*/  STL [R1+0x98], R146 ;  /* 0x0000989201007387 */ /* 0x008fe80000100800 */
[----:B------:R1:W-:Y:S01]  /*a8c0*/  STL [R1+0x8c], R0 ;  /* 0x00008c0001007387 */ /* 0x0003e20000100800 */
[----:B------:R-:W-:Y:S01]  /*a8d0*/  IMAD.MOV.U32 R144, RZ, RZ, R148 ;  /* 0x000000ffff907224 */ /* 0x000fe200078e0094 */
[----:B------:R-:W-:Y:S02]  /*a8e0*/  MOV R145, R149 ;  /* 0x0000009500917202 */ /* 0x000fe40000000f00 */
[----:B------:R-:W-:Y:S01]  /*a8f0*/  STL [R1+0xa0], R98 ;  /* 0x0000a06201007387 */ /* 0x000fe20000100800 */
[----:B-1----:R-:W-:Y:S01]  /*a900*/  MOV R0, R147 ;  /* 0x0000009300007202 */ /* 0x002fe20000000f00 */
[----:B------:R-:W-:Y:S01]  /*a910*/  IMAD.MOV.U32 R147, RZ, RZ, R31 ;  /* 0x000000ffff937224 */ /* 0x000fe200078e001f */
[----:B------:R-:W-:-:S03]  /*a920*/  MOV R146, R30 ;  /* 0x0000001e00927202 */ /* 0x000fc60000000f00 */
[----:B------:R1:W-:Y:S01]  /*a930*/  STL [R1+0x94], R0 ;  /* 0x0000940001007387 */ /* 0x0003e20000100800 */
[----:B------:R-:W-:-:S03]  /*a940*/  IMAD.MOV.U32 R30, RZ, RZ, R176 ;  /* 0x000000ffff1e7224 */ /* 0x000fc600078e00b0 */
[----:B------:R-:W2:Y:S01]  /*a950*/  LDL.LU.64 R34, [R1+0x108] ;  /* 0x0001080001227983 */ /* 0x000ea20000300a00 */
[----:B------:R-:W-:-:S03]  /*a960*/  IMAD.MOV.U32 R31, RZ, RZ, R177 ;  /* 0x000000ffff1f7224 */ /* 0x000fc600078e00b1 */
[----:B------:R-:W3:Y:S01]  /*a970*/  LDL.LU.64 R148, [R1+0x1c0] ;  /* 0x0001c00001947983 */ /* 0x000ee20000300a00 */
[----:B-1----:R-:W-:-:S03]  /*a980*/  MOV R0, R99 ;  /* 0x0000006300007202 */ /* 0x002fc60000000f00 */
[----:B------:R-:W4:Y:S04]  /*a990*/  LDL.LU.64 R150, [R1+0x390] ;  /* 0x0003900001967983 */ /* 0x000f280000300a00 */
[----:B------:R-:W2:Y:S04]  /*a9a0*/  LDL.LU.64 R176, [R1+0x1c8] ;  /* 0x0001c80001b07983 */ /* 0x000ea80000300a00 */
[----:B------:R-:W2:Y:S04]  /*a9b0*/  LDL.LU.64 R130, [R1+0x1e0] ;  /* 0x0001e00001827983 */ /* 0x000ea80000300a00 */
[----:B------:R-:W-:Y:S04]  /*a9c0*/  STL [R1+0xa8], R112 ;  /* 0x0000a87001007387 */ /* 0x000fe80000100800 */
[----:B------:R1:W-:Y:S02]  /*a9d0*/  STL [R1+0x9c], R0 ;  /* 0x00009c0001007387 */ /* 0x0003e40000100800 */
[----:B-1----:R-:W-:-:S05]  /*a9e0*/  IMAD.MOV.U32 R0, RZ, RZ, R113 ;  /* 0x000000ffff007224 */ /* 0x002fca00078e0071 */
[----:B------:R1:W-:Y:S04]  /*a9f0*/  STL [R1+0xa4], R0 ;  /* 0x0000a40001007387 */ /* 0x0003e80000100800 */
[----:B------:R1:W-:Y:S02]  /*aa00*/  STL [R1+0xb0], R144 ;  /* 0x0000b09001007387 */ /* 0x0003e40000100800 */
[----:B-1----:R-:W-:-:S05]  /*aa10*/  IMAD.MOV.U32 R0, RZ, RZ, R145 ;  /* 0x000000ffff007224 */ /* 0x002fca00078e0091 */
[----:B------:R1:W-:Y:S04]  /*aa20*/  STL [R1+0xac], R0 ;  /* 0x0000ac0001007387 */ /* 0x0003e80000100800 */
[----:B------:R-:W3:Y:S01]  /*aa30*/  LDL.LU.64 R144, [R1+0x1d8] ;  /* 0x0001d80001907983 */ /* 0x000ee20000300a00 */
[----:B-1----:R-:W-:-:S03]  /*aa40*/  IMAD.MOV.U32 R0, RZ, RZ, R115 ;  /* 0x000000ffff007224 */ /* 0x002fc600078e0073 */
[----:B------:R-:W-:Y:S04]  /*aa50*/  STL [R1+0xb8], R114 ;  /* 0x0000b87201007387 */ /* 0x000fe80000100800 */
[----:B------:R1:W-:Y:S04]  /*aa60*/  STL [R1+0xb4], R0 ;  /* 0x0000b40001007387 */ /* 0x0003e80000100800 */
[----:B------:R1:W-:Y:S02]  /*aa70*/  STL [R1+0xc0], R160 ;  /* 0x0000c0a001007387 */ /* 0x0003e40000100800 */
[----:B-1----:R-:W-:-:S05]  /*aa80*/  IMAD.MOV.U32 R0, RZ, RZ, R161 ;  /* 0x000000ffff007224 */ /* 0x002fca00078e00a1 */
[----:B------:R1:W-:Y:S01]  /*aa90*/  STL [R1+0xbc], R0 ;  /* 0x0000bc0001007387 */ /* 0x0003e20000100800 */
[----:B------:R-:W-:Y:S01]  /*aaa0*/  MOV R160, R162 ;  /* 0x000000a200a07202 */ /* 0x000fe20000000f00 */
[----:B------:R-:W-:Y:S02]  /*aab0*/  IMAD.MOV.U32 R161, RZ, RZ, R163 ;  /* 0x000000ffffa17224 */ /* 0x000fe400078e00a3 */
[----:B------:R-:W-:Y:S01]  /*aac0*/  STL [R1+0xc8], R128 ;  /* 0x0000c88001007387 */ /* 0x000fe20000100800 */
[----:B------:R-:W-:Y:S02]  /*aad0*/  IMAD.MOV.U32 R162, RZ, RZ, R132 ;  /* 0x000000ffffa27224 */ /* 0x000fe400078e0084 */
[----:B------:R-:W-:Y:S02]  /*aae0*/  IMAD.MOV.U32 R163, RZ, RZ, R133 ;  /* 0x000000ffffa37224 */ /* 0x000fe400078e0085 */
[----:B------:R-:W4:Y:S01]  /*aaf0*/  LDL.LU.64 R132, [R1+0x1d0] ;  /* 0x0001d00001847983 */ /* 0x000f220000300a00 */
[----:B-1----:R-:W-:-:S05]  /*ab00*/  IMAD.MOV.U32 R0, RZ, RZ, R129 ;  /* 0x000000ffff007224 */ /* 0x002fca00078e0081 */
[----:B------:R2:W-:Y:S02]  /*ab10*/  STL [R1+0xc4], R0 ;  /* 0x0000c40001007387 */ /* 0x0005e40000100800 */
[----:B--2---:R-:W-:Y:S02]  /*ab20*/  MOV R0, R131 ;  /* 0x0000008300007202 */ /* 0x004fe40000000f00 */
[----:B------:R-:W-:Y:S04]  /*ab30*/  STL [R1+0xd0], R130 ;  /* 0x0000d08201007387 */ /* 0x000fe80000100800 */
[----:B------:R3:W-:Y:S02]  /*ab40*/  STL [R1+0xcc], R0 ;  /* 0x0000cc0001007387 */ /* 0x0007e40000100800 */
[----:B---3--:R-:W-:-:S02]  /*ab50*/  IMAD.MOV.U32 R0, RZ, RZ, R145 ;  /* 0x000000ffff007224 */ /* 0x008fc400078e0091 */
[----:B------:R1:W-:Y:S04]  /*ab60*/  STL [R1+0xd8], R144 ;  /* 0x0000d89001007387 */ /* 0x0003e80000100800 */
[----:B------:R2:W-:Y:S04]  /*ab70*/  STL [R1+0xd4], R0 ;  /* 0x0000d40001007387 */ /* 0x0005e80000100800 */
[----:B------:R-:W-:Y:S04]  /*ab80*/  STL [R1+0xe0], R146 ;  /* 0x0000e09201007387 */ /* 0x000fe80000100800 */
[----:B-1----:R-:W3:Y:S01]  /*ab90*/  LDL.LU.64 R144, [R1+0x218] ;  /* 0x0002180001907983 */ /* 0x002ee20000300a00 */
[----:B--2---:R-:W-:-:S05]  /*aba0*/  IMAD.MOV.U32 R0, RZ, RZ, R147 ;  /* 0x000000ffff007224 */ /* 0x004fca00078e0093 */
[----:B------:R1:W-:Y:S04]  /*abb0*/  STL [R1+0xdc], R0 ;  /* 0x0000dc0001007387 */ /* 0x0003e80000100800 */
[----:B------:R-:W-:Y:S01]  /*abc0*/  STL [R1+0xe8], R160 ;  /* 0x0000e8a001007387 */ /* 0x000fe20000100800 */
[----:B-1----:R-:W-:-:S03]  /*abd0*/  IMAD.MOV.U32 R0, RZ, RZ, R161 ;  /* 0x000000ffff007224 */ /* 0x002fc600078e00a1 */
[----:B------:R-:W-:Y:S04]  /*abe0*/  STL [R1+0xf0], R162 ;  /* 0x0000f0a201007387 */ /* 0x000fe80000100800 */
[----:B------:R1:W-:Y:S04]  /*abf0*/  STL [R1+0xe4], R0 ;  /* 0x0000e40001007387 */ /* 0x0003e80000100800 */
[----:B------:R-:W-:Y:S01]  /*ac00*/  STL [R1+0xf8], R28 ;  /* 0x0000f81c01007387 */ /* 0x000fe20000100800 */
[----:B-1----:R-:W-:-:S05]  /*ac10*/  IMAD.MOV.U32 R0, RZ, RZ, R163 ;  /* 0x000000ffff007224 */ /* 0x002fca00078e00a3 */
[----:B------:R1:W-:Y:S02]  /*ac20*/  STL [R1+0xec], R0 ;  /* 0x0000ec0001007387 */ /* 0x0003e40000100800 */
[----:B-1----:R-:W-:-:S05]  /*ac30*/  MOV R0, R29 ;  /* 0x0000001d00007202 */ /* 0x002fca0000000f00 */
[----:B------:R1:W-:Y:S04]  /*ac40*/  STL [R1+0xf4], R0 ;  /* 0x0000f40001007387 */ /* 0x0003e80000100800 */
[----:B------:R-:W-:Y:S01]  /*ac50*/  STL [R1+0x100], R32 ;  /* 0x0001002001007387 */ /* 0x000fe20000100800 */
[----:B-1----:R-:W-:-:S05]  /*ac60*/  IMAD.MOV.U32 R0, RZ, RZ, R33 ;  /* 0x000000ffff007224 */ /* 0x002fca00078e0021 */
[----:B------:R1:W-:Y:S04]  /*ac70*/  STL [R1+0xfc], R0 ;  /* 0x0000fc0001007387 */ /* 0x0003e80000100800 */
[----:B------:R-:W-:Y:S01]  /*ac80*/  STL [R1+0x108], R34 ;  /* 0x0001082201007387 */ /* 0x000fe20000100800 */
[----:B-1----:R-:W-:-:S05]  /*ac90*/  IMAD.MOV.U32 R0, RZ, RZ, R35 ;  /* 0x000000ffff007224 */ /* 0x002fca00078e0023 */
[----:B------:R1:W-:Y:S01]  /*aca0*/  STL [R1+0x104], R0 ;  /* 0x0001040001007387 */ /* 0x0003e20000100800 */
[----:B------:R-:W-:-:S03]  /*acb0*/  IMAD.MOV.U32 R162, RZ, RZ, R30 ;  /* 0x000000ffffa27224 */ /* 0x000fc600078e001e */
[----:B----4-:R-:W-:Y:S01]  /*acc0*/  STL [R1+0x110], R132 ;  /* 0x0001108401007387 */ /* 0x010fe20000100800 */
[----:B-1----:R-:W-:Y:S02]  /*acd0*/  IMAD.MOV.U32 R0, RZ, RZ, R133 ;  /* 0x000000ffff007224 */ /* 0x002fe400078e0085 */
[----:B------:R-:W-:Y:S01]  /*ace0*/  IMAD.MOV.U32 R163, RZ, RZ, R31 ;  /* 0x000000ffffa37224 */ /* 0x000fe200078e001f */
[----:B------:R-:W-:Y:S01]  /*acf0*/  MOV R31, R169 ;  /* 0x000000a9001f7202 */ /* 0x000fe20000000f00 */
[----:B------:R-:W-:Y:S01]  /*ad00*/  IMAD.MOV.U32 R160, RZ, RZ, R38 ;  /* 0x000000ffffa07224 */ /* 0x000fe200078e0026 */
[----:B------:R1:W-:Y:S01]  /*ad10*/  STL [R1+0x10c], R0 ;  /* 0x00010c0001007387 */ /* 0x0003e20000100800 */
[----:B------:R-:W-:Y:S02]  /*ad20*/  IMAD.MOV.U32 R161, RZ, RZ, R39 ;  /* 0x000000ffffa17224 */ /* 0x000fe400078e0027 */
        /* <DEDUP_REMOVED lines=11> */
[----:B---3--:R-:W-:Y:S01]  /*ade0*/  STL [R1+0x118], R144 ;  /* 0x0001189001007387 */ /* 0x008fe20000100800 */
[----:B-1----:R-:W-:-:S03]  /*adf0*/  MOV R0, R145 ;  /* 0x0000009100007202 */ /* 0x002fc60000000f00 */
[----:B------:R-:W2:Y:S04]  /*ae00*/  LDL.LU.64 R38, [R1+0x1a8] ;  /* 0x0001a80001267983 */ /* 0x000ea80000300a00 */
[----:B------:R-:W3:Y:S04]  /*ae10*/  LDL.LU.64 R168, [R1+0x178] ;  /* 0x0001780001a87983 */ /* 0x000ee80000300a00 */
[----:B------:R-:W4:Y:S04]  /*ae20*/  LDL.LU.64 R170, [R1+0x180] ;  /* 0x0001800001aa7983 */ /* 0x000f280000300a00 */
[----:B------:R-:W4:Y:S04]  /*ae30*/  LDL.LU.64 R132, [R1+0x1b8] ;  /* 0x0001b80001847983 */ /* 0x000f280000300a00 */
[----:B------:R-:W4:Y:S04]  /*ae40*/  LDL.LU.64 R164, [R1+0x1b0] ;  /* 0x0001b00001a47983 */ /* 0x000f280000300a00 */
[----:B------:R-:W4:Y:S04]  /*ae50*/  LDL.LU.64 R166, [R1+0x188] ;  /* 0x0001880001a67983 */ /* 0x000f280000300a00 */
[----:B------:R-:W4:Y:S04]  /*ae60*/  LDL.LU.64 R46, [R1+0x228] ;  /* 0x00022800012e7983 */ /* 0x000f280000300a00 */
[----:B------:R1:W-:Y:S04]  /*ae70*/  STL [R1+0x114], R0 ;  /* 0x0001140001007387 */ /* 0x0003e80000100800 */
[----:B------:R1:W-:Y:S02]  /*ae80*/  STL [R1+0x120], R162 ;  /* 0x000120a201007387 */ /* 0x0003e40000100800 */
[----:B-1----:R-:W-:-:S05]  /*ae90*/  IMAD.MOV.U32 R0, RZ, RZ, R163 ;  /* 0x000000ffff007224 */ /* 0x002fca00078e00a3 */
[----:B------:R1:W-:Y:S04]  /*aea0*/  STL [R1+0x11c], R0 ;  /* 0x00011c0001007387 */ /* 0x0003e80000100800 */
[----:B------:R-:W4:Y:S01]  /*aeb0*/  LDL.LU.64 R162, [R1+0x258] ;  /* 0x0002580001a27983 */ /* 0x000f220000300a00 */
[----:B-1----:R-:W-:-:S03]  /*aec0*/  IMAD.MOV.U32 R0, RZ, RZ, R147 ;  /* 0x000000ffff007224 */ /* 0x002fc600078e0093 */
[----:B------:R-:W-:Y:S04]  /*aed0*/  STL [R1+0x128], R146 ;  /* 0x0001289201007387 */ /* 0x000fe80000100800 */
[----:B------:R-:W-:Y:S04]  /*aee0*/  STL [R1+0x130], R160 ;  /* 0x000130a001007387 */ /* 0x000fe80000100800 */
[----:B------:R1:W-:Y:S04]  /*aef0*/  STL [R1+0x124], R0 ;  /* 0x0001240001007387 */ /* 0x0003e80000100800 */
[----:B------:R-:W-:Y:S01]  /*af00*/  STL [R1+0x138], R30 ;  /* 0x0001381e01007387 */ /* 0x000fe20000100800 */
[----:B-1----:R-:W-:-:S05]  /*af10*/  IMAD.MOV.U32 R0, RZ, RZ, R161 ;  /* 0x000000ffff007224 */ /* 0x002fca00078e00a1 */
[----:B------:R1:W-:Y:S02]  /*af20*/  STL [R1+0x12c], R0 ;  /* 0x00012c0001007387 */ /* 0x0003e40000100800 */
[----:B-1----:R-:W-:-:S05]  /*af30*/  IMAD.MOV.U32 R0, RZ, RZ, R31 ;  /* 0x000000ffff007224 */ /* 0x002fca00078e001f */
[----:B------:R1:W-:Y:S04]  /*af40*/  STL [R1+0x134], R0 ;  /* 0x0001340001007387 */ /* 0x0003e80000100800 */
[----:B------:R-:W-:Y:S01]  /*af50*/  STL [R1+0x140], R36 ;  /* 0x0001402401007387 */ /* 0x000fe20000100800 */
[----:B-1----:R-:W-:-:S05]  /*af60*/  IMAD.MOV.U32 R0, RZ, RZ, R37 ;  /* 0x000000ffff007224 */ /* 0x002fca00078e0025 */
[----:B------:R1:W-:Y:S04]  /*af70*/  STL [R1+0x13c], R0 ;  /* 0x00013c0001007387 */ /* 0x0003e80000100800 */
[----:B------:R1:W-:Y:S02]  /*af80*/  STL [R1+0x148], R134 ;  /* 0x0001488601007387 */ /* 0x0003e40000100800 */
[----:B-1----:R-:W-:Y:S01]  /*af90*/  MOV R0, R135 ;  /* 0x0000008700007202 */ /* 0x002fe20000000f00 */
[----:B------:R-:W-:Y:S01]  /*afa0*/  IMAD.MOV.U32 R31, RZ, RZ, R33 ;  /* 0x000000ffff1f7224 */ /* 0x000fe200078e0021 */
[----:B------:R-:W-:-:S03]  /*afb0*/  MOV R30, R32 ;  /* 0x00000020001e7202 */ /* 0x000fc60000000f00 */
[----:B------:R1:W-:Y:S01]  /*afc0*/  STL [R1+0x144], R0 ;  /* 0x0001440001007387 */ /* 0x0003e20000100800 */
[----:B------:R-:W-:Y:S02]  /*afd0*/  IMAD.MOV.U32 R32, RZ, RZ, R34 ;  /* 0x000000ffff207224 */ /* 0x000fe400078e0022 */
[----:B------:R-:W-:Y:S02]  /*afe0*/  IMAD.MOV.U32 R33, RZ, RZ, R35 ;  /* 0x000000ffff217224 */ /* 0x000fe400078e0023 */
[----:B------:R-:W-:Y:S02]  /*aff0*/  IMAD.MOV.U32 R134, RZ, RZ, R178 ;  /* 0x000000ffff867224 */ /* 0x000fe400078e00b2 */
[----:B------:R-:W-:Y:S01]  /*b000*/  IMAD.MOV.U32 R135, RZ, RZ, R179 ;  /* 0x000000ffff877224 */ /* 0x000fe200078e00b3 */
[----:B------:R-:W-:Y:S01]  /*b010*/  MOV R179, R49 ;  /* 0x0000003100b37202 */ /* 0x000fe20000000f00 */
[----:B------:R-:W-:Y:S01]  /*b020*/  IMAD.MOV.U32 R178, RZ, RZ, R48 ;  /* 0x000000ffffb27224 */ /* 0x000fe200078e0030 */
[----:B--2---:R-:W-:Y:S01]  /*b030*/  MOV R34, R38 ;  /* 0x0000002600227202 */ /* 0x004fe20000000f00 */
[----:B------:R-:W-:-:S02]  /*b040*/  IMAD.MOV.U32 R35, RZ, RZ, R39 ;  /* 0x000000ffff237224 */ /* 0x000fc400078e0027 */
[----:B---3--:R-:W-:Y:S02]  /*b050*/  IMAD.MOV.U32 R36, RZ, RZ, R168 ;  /* 0x000000ffff247224 */ /* 0x008fe400078e00a8 */
[----:B------:R-:W-:Y:S02]  /*b060*/  IMAD.MOV.U32 R37, RZ, RZ, R169 ;  /* 0x000000ffff257224 */ /* 0x000fe400078e00a9 */
[----:B----4-:R-:W-:Y:S01]  /*b070*/  IMAD.MOV.U32 R168, RZ, RZ, R170 ;  /* 0x000000ffffa87224 */ /* 0x010fe200078e00aa */
[----:B------:R-:W-:Y:S01]  /*b080*/  MOV R169, R171 ;  /* 0x000000ab00a97202 */ /* 0x000fe20000000f00 */
[----:B------:R-:W-:Y:S01]  /*b090*/  IMAD.MOV.U32 R170, RZ, RZ, R132 ;  /* 0x000000ffffaa7224 */ /* 0x000fe200078e0084 */
[----:B------:R-:W-:Y:S01]  /*b0a0*/  MOV R132, R176 ;  /* 0x000000b000847202 */ /* 0x000fe20000000f00 */
[----:B------:R-:W-:Y:S02]  /*b0b0*/  IMAD.MOV.U32 R171, RZ, RZ, R133 ;  /* 0x000000ffffab7224 */ /* 0x000fe400078e0085 */
[----:B------:R-:W-:-:S02]  /*b0c0*/  IMAD.MOV.U32 R38, RZ, RZ, R164 ;  /* 0x000000ffff267224 */ /* 0x000fc400078e00a4 */
[----:B------:R-:W-:Y:S02]  /*b0d0*/  IMAD.MOV.U32 R39, RZ, RZ, R165 ;  /* 0x000000ffff277224 */ /* 0x000fe400078e00a5 */
[----:B-1----:R-:W-:Y:S01]  /*b0e0*/  IMAD.MOV.U32 R0, RZ, RZ, R47 ;  /* 0x000000ffff007224 */ /* 0x002fe200078e002f */
[----:B------:R1:W-:Y:S01]  /*b0f0*/  STL [R1+0x150], R46 ;  /* 0x0001502e01007387 */ /* 0x0003e20000100800 */
[----:B------:R-:W-:Y:S02]  /*b100*/  IMAD.MOV.U32 R133, RZ, RZ, R177 ;  /* 0x000000ffff857224 */ /* 0x000fe400078e00b1 */
[----:B------:R-:W-:Y:S01]  /*b110*/  IMAD.MOV.U32 R164, RZ, RZ, R148 ;  /* 0x000000ffffa47224 */ /* 0x000fe200078e0094 */
[----:B------:R2:W-:Y:S01]  /*b120*/  STL [R1+0x14c], R0 ;  /* 0x00014c0001007387 */ /* 0x0005e20000100800 */
[----:B------:R-:W-:Y:S02]  /*b130*/  IMAD.MOV.U32 R165, RZ, RZ, R149 ;  /* 0x000000ffffa57224 */ /* 0x000fe400078e0095 */
[----:B------:R-:W-:-:S02]  /*b140*/  IMAD.MOV.U32 R176, RZ, RZ, R44 ;  /* 0x000000ffffb07224 */ /* 0x000fc400078e002c */
[----:B------:R-:W-:Y:S02]  /*b150*/  IMAD.MOV.U32 R177, RZ, RZ, R45 ;  /* 0x000000ffffb17224 */ /* 0x000fe400078e002d */
[----:B------:R-:W-:Y:S02]  /*b160*/  IMAD.MOV.U32 R148, RZ, RZ, R150 ;  /* 0x000000ffff947224 */ /* 0x000fe400078e0096 */
[----:B------:R-:W-:Y:S01]  /*b170*/  IMAD.MOV.U32 R149, RZ, RZ, R151 ;  /* 0x000000ffff957224 */ /* 0x000fe200078e0097 */
[----:B------:R-:W-:Y:S01]  /*b180*/  MOV R151, R41 ;  /* 0x0000002900977202 */ /* 0x000fe20000000f00 */
[----:B------:R-:W-:Y:S02]  /*b190*/  IMAD.MOV.U32 R150, RZ, RZ, R40 ;  /* 0x000000ffff967224 */ /* 0x000fe400078e0028 */
[----:B------:R-:W-:Y:S02]  /*b1a0*/  IMAD.MOV.U32 R40, RZ, RZ, R50 ;  /* 0x000000ffff287224 */ /* 0x000fe400078e0032 */
[----:B------:R-:W-:Y:S01]  /*b1b0*/  IMAD.MOV.U32 R41, RZ, RZ, R51 ;  /* 0x000000ffff297224 */ /* 0x000fe200078e0033 */
[----:B------:R-:W-:Y:S04]  /*b1c0*/  STL [R1+0x158], R162 ;  /* 0x000158a201007387 */ /* 0x000fe80000100800 */
[----:B------:R-:W3:Y:S04]  /*b1d0*/  LDL.LU.64 R44, [R1+0x4c0] ;  /* 0x0004c000012c7983 */ /* 0x000ee80000300a00 */
[----:B-1----:R-:W4:Y:S04]  /*b1e0*/  LDL.LU.64 R46, [R1+0x1f8] ;  /* 0x0001f800012e7983 */ /* 0x002f280000300a00 */
[----:B------:R-:W4:Y:S04]  /*b1f0*/  LDL.LU.64 R48, [R1+0x4d0] ;  /* 0x0004d00001307983 */ /* 0x000f280000300a00 */
[----:B------:R-:W4:Y:S01]  /*b200*/  LDL.LU.64 R50, [R1+0x1a0] ;  /* 0x0001a00001327983 */ /* 0x000f220000300a00 */
[----:B--2---:R-:W-:-:S03]  /*b210*/  IMAD.MOV.U32 R0, RZ, RZ, R163 ;  /* 0x000000ffff007224 */ /* 0x004fc600078e00a3 */
[----:B------:R-:W-:Y:S04]  /*b220*/  STL [R1+0x160], R28 ;  /* 0x0001601c01007387 */ /* 0x000fe80000100800 */
[----:B------:R1:W-:Y:S04]  /*b230*/  STL [R1+0x154], R0 ;  /* 0x0001540001007387 */ /* 0x0003e80000100800 */
[----:B------:R-:W-:Y:S01]  /*b240*/  STL [R1+0x168], R30 ;  /* 0x0001681e01007387 */ /* 0x000fe20000100800 */
[----:B-1----:R-:W-:-:S05]  /*b250*/  IMAD.MOV.U32 R0, RZ, RZ, R29 ;  /* 0x000000ffff007224 */ /* 0x002fca00078e001d */
[----:B------:R1:W-:Y:S04]  /*b260*/  STL [R1+0x15c], R0 ;  /* 0x00015c0001007387 */ /* 0x0003e80000100800 */
[----:B------:R-:W-:Y:S01]  /*b270*/  STL [R1+0x170], R32 ;  /* 0x0001702001007387 */ /* 0x000fe20000100800 */
[----:B-1----:R-:W-:-:S05]  /*b280*/  MOV R0, R31 ;  /* 0x0000001f00007202 */ /* 0x002fca0000000f00 */
[----:B------:R1:W-:Y:S02]  /*b290*/  STL [R1+0x164], R0 ;  /* 0x0001640001007387 */ /* 0x0003e40000100800 */
[----:B-1----:R-:W-:-:S05]  /*b2a0*/  IMAD.MOV.U32 R0, RZ, RZ, R33 ;  /* 0x000000ffff007224 */ /* 0x002fca00078e0021 */
[----:B------:R1:W-:Y:S04]  /*b2b0*/  STL [R1+0x16c], R0 ;  /* 0x00016c0001007387 */ /* 0x0003e80000100800 */
[----:B------:R-:W-:Y:S01]  /*b2c0*/  STL [R1+0x178], R36 ;  /* 0x0001782401007387 */ /* 0x000fe20000100800 */
[----:B-1----:R-:W-:-:S03]  /*b2d0*/  IMAD.MOV.U32 R0, RZ, RZ, R37 ;  /* 0x000000ffff007224 */ /* 0x002fc600078e0025 */
[----:B------:R-:W-:Y:S04]  /*b2e0*/  STL [R1+0x180], R168 ;  /* 0x000180a801007387 */ /* 0x000fe80000100800 */
[----:B------:R1:W-:Y:S02]  /*b2f0*/  STL [R1+0x174], R0 ;  /* 0x0001740001007387 */ /* 0x0003e40000100800 */
[----:B-1----:R-:W-:-:S05]  /*b300*/  IMAD.MOV.U32 R0, RZ, RZ, R169 ;  /* 0x000000ffff007224 */ /* 0x002fca00078e00a9 */
[----:B------:R1:W-:Y:S04]  /*b310*/  STL [R1+0x17c], R0 ;  /* 0x00017c0001007387 */ /* 0x0003e80000100800 */
[----:B------:R-:W-:Y:S01]  /*b320*/  STL [R1+0x188], R166 ;  /* 0x000188a601007387 */ /* 0x000fe20000100800 */
[----:B-1----:R-:W-:-:S05]  /*b330*/  IMAD.MOV.U32 R0, RZ, RZ, R167 ;  /* 0x000000ffff007224 */ /* 0x002fca00078e00a7 */
[----:B------:R1:W-:Y:S04]  /*b340*/  STL [R1+0x184], R0 ;  /* 0x0001840001007387 */ /* 0x0003e80000100800 */
[----:B------:R-:W-:Y:S01]  /*b350*/  STL [R1+0x190], R148 ;  /* 0x0001909401007387 */ /* 0x000fe20000100800 */
[----:B-1----:R-:W-:-:S05]  /*b360*/  IMAD.MOV.U32 R0, RZ, RZ, R149 ;  /* 0x000000ffff007224 */ /* 0x002fca00078e0095 */
[----:B------:R1:W-:Y:S01]  /*b370*/  STL [R1+0x18c], R0 ;  /* 0x00018c0001007387 */ /* 0x0003e20000100800 */
[----:B------:R-:W-:Y:S01]  /*b380*/  IMAD.MOV.U32 R30, RZ, RZ, R34 ;  /* 0x000000ffff1e7224 */ /* 0x000fe200078e0022 */
[----:B------:R-:W-:Y:S01]  /*b390*/  MOV R36, R164 ;  /* 0x000000a400247202 */ /* 0x000fe20000000f00 */
[----:B------:R-:W-:Y:S01]  /*b3a0*/  IMAD.MOV.U32 R31, RZ, RZ, R35 ;  /* 0x000000ffff1f7224 */ /* 0x000fe200078e0023 */
[----:B------:R-:W-:Y:S01]  /*b3b0*/  STL [R1+0x198], R42 ;  /* 0x0001982a01007387 */ /* 0x000fe20000100800 */
[----:B------:R-:W-:Y:S02]  /*b3c0*/  IMAD.MOV.U32 R34, RZ, RZ, R170 ;  /* 0x000000ffff227224 */ /* 0x000fe400078e00aa */
[----:B-1----:R-:W-:Y:S01]  /*b3d0*/  IMAD.MOV.U32 R0, RZ, RZ, R43 ;  /* 0x000000ffff007224 */ /* 0x002fe200078e002b */
[----:B------:R-:W-:Y:S01]  /*b3e0*/  MOV R164, R176 ;  /* 0x000000b000a47202 */ /* 0x000fe20000000f00 */
[----:B------:R-:W-:Y:S02]  /*b3f0*/  IMAD.MOV.U32 R35, RZ, RZ, R171 ;  /* 0x000000ffff237224 */ /* 0x000fe400078e00ab */
[----:B------:R-:W-:Y:S01]  /*b400*/  IMAD.MOV.U32 R37, RZ, RZ, R165 ;  /* 0x000000ffff257224 */ /* 0x000fe200078e00a5 */
[----:B------:R1:W-:Y:S01]  /*b410*/  STL [R1+0x194], R0 ;  /* 0x0001940001007387 */ /* 0x0003e20000100800 */
[----:B------:R-:W-:-:S02]  /*b420*/  IMAD.MOV.U32 R170, RZ, RZ, R150 ;  /* 0x000000ffffaa7224 */ /* 0x000fc400078e0096 */
[----:B------:R-:W-:Y:S02]  /*b430*/  IMAD.MOV.U32 R171, RZ, RZ, R151 ;  /* 0x000000ffffab7224 */ /* 0x000fe400078e0097 */
[----:B------:R-:W-:Y:S01]  /*b440*/  IMAD.MOV.U32 R165, RZ, RZ, R177 ;  /* 0x000000ffffa57224 */ /* 0x000fe200078e00b1 */
[----:B------:R-:W-:Y:S01]  /*b450*/  MOV R168, R134 ;  /* 0x0000008600a87202 */ /* 0x000fe20000000f00 */
[----:B------:R-:W-:Y:S01]  /*b460*/  IMAD.MOV.U32 R169, RZ, RZ, R135 ;  /* 0x000000ffffa97224 */ /* 0x000fe200078e0087 */
[----:B------:R-:W-:Y:S01]  /*b470*/  MOV R32, R38 ;  /* 0x0000002600207202 */ /* 0x000fe20000000f00 */
[----:B------:R-:W-:Y:S01]  /*b480*/  IMAD.MOV.U32 R166, RZ, RZ, R178 ;  /* 0x000000ffffa67224 */ /* 0x000fe200078e00b2 */
[----:B------:R-:W-:Y:S01]  /*b490*/  MOV R135, R41 ;  /* 0x0000002900877202 */ /* 0x000fe20000000f00 */
[----:B------:R-:W-:Y:S02]  /*b4a0*/  IMAD.MOV.U32 R167, RZ, RZ, R179 ;  /* 0x000000ffffa77224 */ /* 0x000fe400078e00b3 */
[----:B------:R-:W-:-:S02]  /*b4b0*/  IMAD.MOV.U32 R33, RZ, RZ, R39 ;  /* 0x000000ffff217224 */ /* 0x000fc400078e0027 */
[----:B------:R-:W-:Y:S02]  /*b4c0*/  IMAD.MOV.U32 R134, RZ, RZ, R40 ;  /* 0x000000ffff867224 */ /* 0x000fe400078e0028 */
[----:B------:R-:W-:Y:S02]  /*b4d0*/  IMAD.MOV.U32 R38, RZ, RZ, R132 ;  /* 0x000000ffff267224 */ /* 0x000fe400078e0084 */
[----:B------:R-:W-:Y:S02]  /*b4e0*/  IMAD.MOV.U32 R39, RZ, RZ, R133 ;  /* 0x000000ffff277224 */ /* 0x000fe400078e0085 */
[----:B---3--:R-:W-:Y:S02]  /*b4f0*/  IMAD.MOV.U32 R132, RZ, RZ, R44 ;  /* 0x000000ffff847224 */ /* 0x008fe400078e002c */
[----:B----4-:R-:W-:Y:S01]  /*b500*/  IMAD.MOV.U32 R176, RZ, RZ, R46 ;  /* 0x000000ffffb07224 */ /* 0x010fe200078e002e */
[----:B------:R-:W-:Y:S01]  /*b510*/  MOV R177, R47 ;  /* 0x0000002f00b17202 */ /* 0x000fe20000000f00 */
[----:B------:R-:W-:Y:S01]  /*b520*/  IMAD.MOV.U32 R133, RZ, RZ, R45 ;  /* 0x000000ffff857224 */ /* 0x000fe200078e002d */
[----:B------:R2:W-:Y:S01]  /*b530*/  STL [R1+0x1a0], R50 ;  /* 0x0001a03201007387 */ /* 0x0005e20000100800 */
[----:B-1----:R-:W-:-:S03]  /*b540*/  IMAD.MOV.U32 R0, RZ, RZ, R51 ;  /* 0x000000ffff007224 */ /* 0x002fc600078e0033 */
[----:B------:R-:W3:Y:S04]  /*b550*/  LDL.LU.64 R150, [R1+0x260] ;  /* 0x0002600001967983 */ /* 0x000ee80000300a00 */
[----:B------:R-:W4:Y:S04]  /*b560*/  LDL.LU.64 R46, [R1+0x210] ;  /* 0x00021000012e7983 */ /* 0x000f280000300a00 */
[----:B------:R-:W3:Y:S04]  /*b570*/  LDL.LU.64 R178, [R1+0x3a8] ;  /* 0x0003a80001b27983 */ /* 0x000ee80000300a00 */
[----:B------:R-:W3:Y:S01]  /*b580*/  LDL.LU.64 R40, [R1+0x240] ;  /* 0x0002400001287983 */ /* 0x000ee20000300a00 */
[----:B------:R-:W-:-:S03]  /*b590*/  IMAD.MOV.U32 R148, RZ, RZ, R48 ;  /* 0x000000ffff947224 */ /* 0x000fc600078e0030 */
[----:B------:R-:W3:Y:S01]  /*b5a0*/  LDL.LU.64 R42, [R1+0x230] ;  /* 0x00023000012a7983 */ /* 0x000ee20000300a00 */
[----:B------:R-:W-:-:S03]  /*b5b0*/  IMAD.MOV.U32 R149, RZ, RZ, R49 ;  /* 0x000000ffff957224 */ /* 0x000fc600078e0031 */
[----:B------:R-:W3:Y:S04]  /*b5c0*/  LDL.LU.64 R44, [R1+0x238] ;  /* 0x00023800012c7983 */ /* 0x000ee80000300a00 */
[----:B------:R1:W-:Y:S04]  /*b5d0*/  STL [R1+0x19c], R0 ;  /* 0x00019c0001007387 */ /* 0x0003e80000100800 */
[----:B------:R-:W-:Y:S04]  /*b5e0*/  STL [R1+0x1a8], R30 ;  /* 0x0001a81e01007387 */ /* 0x000fe80000100800 */
[----:B------:R-:W3:Y:S04]  /*b5f0*/  LDL.LU.64 R48, [R1+0x4e8] ;  /* 0x0004e80001307983 */ /* 0x000ee80000300a00 */
[----:B--2---:R-:W2:Y:S01]  /*b600*/  LDL.LU.64 R50, [R1+0x200] ;  /* 0x0002000001327983 */ /* 0x004ea20000300a00 */
[----:B-1----:R-:W-:-:S03]  /*b610*/  IMAD.MOV.U32 R0, RZ, RZ, R31 ;  /* 0x000000ffff007224 */ /* 0x002fc600078e001f */
[----:B------:R-:W-:Y:S04]  /*b620*/  STL [R1+0x1b0], R32 ;  /* 0x0001b02001007387 */ /* 0x000fe80000100800 */
[----:B------:R1:W-:Y:S04]  /*b630*/  STL [R1+0x1a4], R0 ;  /* 0x0001a40001007387 */ /* 0x0003e80000100800 */
[----:B------:R-:W-:Y:S01]  /*b640*/  STL [R1+0x1b8], R34 ;  /* 0x0001b82201007387 */ /* 0x000fe20000100800 */
[----:B-1----:R-:W-:-:S05]  /*b650*/  MOV R0, R33 ;  /* 0x0000002100007202 */ /* 0x002fca0000000f00 */
[----:B------:R1:W-:Y:S04]  /*b660*/  STL [R1+0x1ac], R0 ;  /* 0x0001ac0001007387 */ /* 0x0003e80000100800 */
[----:B------:R-:W-:Y:S01]  /*b670*/  STL [R1+0x1c0], R36 ;  /* 0x0001c02401007387 */ /* 0x000fe20000100800 */
[----:B-1----:R-:W-:-:S05]  /*b680*/  IMAD.MOV.U32 R0, RZ, RZ, R35 ;  /* 0x000000ffff007224 */ /* 0x002fca00078e0023 */
[----:B------:R1:W-:Y:S04]  /*b690*/  STL [R1+0x1b4], R0 ;  /* 0x0001b40001007387 */ /* 0x0003e80000100800 */
[----:B------:R-:W-:Y:S01]  /*b6a0*/  STL [R1+0x1c8], R38 ;  /* 0x0001c82601007387 */ /* 0x000fe20000100800 */
[----:B-1----:R-:W-:-:S05]  /*b6b0*/  IMAD.MOV.U32 R0, RZ, RZ, R37 ;  /* 0x000000ffff007224 */ /* 0x002fca00078e0025 */
[----:B------:R1:W-:Y:S04]  /*b6c0*/  STL [R1+0x1bc], R0 ;  /* 0x0001bc0001007387 */ /* 0x0003e80000100800 */
[----:B------:R-:W-:Y:S01]  /*b6d0*/  STL [R1+0x1d0], R168 ;  /* 0x0001d0a801007387 */ /* 0x000fe20000100800 */
[----:B-1----:R-:W-:-:S05]  /*b6e0*/  IMAD.MOV.U32 R0, RZ, RZ, R39 ;  /* 0x000000ffff007224 */ /* 0x002fca00078e0027 */
[----:B------:R1:W-:Y:S02]  /*b6f0*/  STL [R1+0x1c4], R0 ;  /* 0x0001c40001007387 */ /* 0x0003e40000100800 */
[----:B-1----:R-:W-:-:S05]  /*b700*/  IMAD.MOV.U32 R0, RZ, RZ, R169 ;  /* 0x000000ffff007224 */ /* 0x002fca00078e00a9 */
        /* <DEDUP_REMOVED lines=12> */
[----:B------:R4:W-:Y:S01]  /*b7d0*/  STL [R1+0x1ec], R0 ;  /* 0x0001ec0001007387 */ /* 0x0009e20000100800 */
[----:B------:R-:W-:Y:S01]  /*b7e0*/  MOV R162, R170 ;  /* 0x000000aa00a27202 */ /* 0x000fe20000000f00 */
[----:B------:R-:W-:Y:S02]  /*b7f0*/  IMAD.MOV.U32 R163, RZ, RZ, R171 ;  /* 0x000000ffffa37224 */ /* 0x000fe400078e00ab */
[----:B------:R-:W-:Y:S02]  /*b800*/  IMAD.MOV.U32 R30, RZ, RZ, R148 ;  /* 0x000000ffff1e7224 */ /* 0x000fe400078e0094 */
[----:B------:R-:W-:Y:S01]  /*b810*/  IMAD.MOV.U32 R31, RZ, RZ, R149 ;  /* 0x000000ffff1f7224 */ /* 0x000fe200078e0095 */
[----:B------:R-:W-:Y:S01]  /*b820*/  MOV R29, R133 ;  /* 0x00000085001d7202 */ /* 0x000fe20000000f00 */
[----:B------:R-:W-:Y:S01]  /*b830*/  IMAD.MOV.U32 R28, RZ, RZ, R132 ;  /* 0x000000ffff1c7224 */ /* 0x000fe200078e0084 */
[----:B----4-:R-:W-:Y:S01]  /*b840*/  MOV R0, R47 ;  /* 0x0000002f00007202 */ /* 0x010fe20000000f00 */
[----:B------:R-:W-:Y:S04]  /*b850*/  STL [R1+0x1f8], R46 ;  /* 0x0001f82e01007387 */ /* 0x000fe80000100800 */
[----:B------:R1:W-:Y:S01]  /*b860*/  STL [R1+0x1f4], R0 ;  /* 0x0001f40001007387 */ /* 0x0003e20000100800 */
[----:B---3--:R-:W-:Y:S01]  /*b870*/  IMAD.MOV.U32 R32, RZ, RZ, R150 ;  /* 0x000000ffff207224 */ /* 0x008fe200078e0096 */
[----:B------:R-:W-:Y:S01]  /*b880*/  MOV R33, R151 ;  /* 0x0000009700217202 */ /* 0x000fe20000000f00 */
[----:B------:R-:W-:-:S02]  /*b890*/  IMAD.MOV.U32 R36, RZ, RZ, R42 ;  /* 0x000000ffff247224 */ /* 0x000fc400078e002a */
[----:B------:R-:W-:Y:S01]  /*b8a0*/  IMAD.MOV.U32 R37, RZ, RZ, R43 ;  /* 0x000000ffff257224 */ /* 0x000fe200078e002b */
[----:B------:R-:W-:Y:S01]  /*b8b0*/  MOV R167, R41 ;  /* 0x0000002900a77202 */ /* 0x000fe20000000f00 */
[----:B------:R-:W-:Y:S02]  /*b8c0*/  IMAD.MOV.U32 R34, RZ, RZ, R178 ;  /* 0x000000ffff227224 */ /* 0x000fe400078e00b2 */
[----:B------:R-:W-:Y:S02]  /*b8d0*/  IMAD.MOV.U32 R35, RZ, RZ, R179 ;  /* 0x000000ffff237224 */ /* 0x000fe400078e00b3 */
[----:B------:R-:W-:Y:S01]  /*b8e0*/  IMAD.MOV.U32 R166, RZ, RZ, R40 ;  /* 0x000000ffffa67224 */ /* 0x000fe200078e0028 */
[----:B--2---:R2:W-:Y:S04]  /*b8f0*/  STL [R1+0x200], R50 ;  /* 0x0002003201007387 */ /* 0x0045e80000100800 */
[----:B------:R-:W3:Y:S04]  /*b900*/  LDL.LU.64 R170, [R1+0x468] ;  /* 0x0004680001aa7983 */ /* 0x000ee80000300a00 */
[----:B------:R-:W4:Y:S01]  /*b910*/  LDL.LU.64 R148, [R1+0x280] ;  /* 0x0002800001947983 */ /* 0x000f220000300a00 */
[----:B-1----:R-:W-:-:S03]  /*b920*/  IMAD.MOV.U32 R0, RZ, RZ, R51 ;  /* 0x000000ffff007224 */ /* 0x002fc600078e0033 */
[----:B------:R-:W3:Y:S04]  /*b930*/  LDL.LU.64 R164, [R1+0x480] ;  /* 0x0004800001a47983 */ /* 0x000ee80000300a00 */
[----:B------:R-:W3:Y:S04]  /*b940*/  LDL.LU.64 R42, [R1+0x248] ;  /* 0x00024800012a7983 */ /* 0x000ee80000300a00 */
[----:B------:R-:W4:Y:S04]  /*b950*/  LDL.LU.64 R132, [R1+0x310] ;  /* 0x0003100001847983 */ /* 0x000f280000300a00 */
[----:B------:R-:W4:Y:S04]  /*b960*/  LDL.LU.64 R134, [R1+0x318] ;  /* 0x0003180001867983 */ /* 0x000f280000300a00 */
[----:B------:R-:W4:Y:S04]  /*b970*/  LDL.LU.64 R150, [R1+0x4f0] ;  /* 0x0004f00001967983 */ /* 0x000f280000300a00 */
[----:B------:R-:W4:Y:S01]  /*b980*/  LDL.LU.64 R176, [R1+0x388] ;  /* 0x0003880001b07983 */ /* 0x000f220000300a00 */
[----:B------:R-:W-:-:S03]  /*b990*/  IMAD.MOV.U32 R38, RZ, RZ, R44 ;  /* 0x000000ffff267224 */ /* 0x000fc600078e002c */
[----:B------:R-:W4:Y:S01]  /*b9a0*/  LDL.LU.64 R178, [R1+0x4f8] ;  /* 0x0004f80001b27983 */ /* 0x000f220000300a00 */
[----:B------:R-:W-:-:S03]  /*b9b0*/  IMAD.MOV.U32 R39, RZ, RZ, R45 ;  /* 0x000000ffff277224 */ /* 0x000fc600078e002d */
[----:B------:R-:W4:Y:S01]  /*b9c0*/  LDL.LU.64 R40, [R1+0x4b8] ;  /* 0x0004b80001287983 */ /* 0x000f220000300a00 */
[----:B------:R-:W-:-:S03]  /*b9d0*/  IMAD.MOV.U32 R168, RZ, RZ, R48 ;  /* 0x000000ffffa87224 */ /* 0x000fc600078e0030 */
[----:B------:R1:W-:Y:S01]  /*b9e0*/  STL [R1+0x1fc], R0 ;  /* 0x0001fc0001007387 */ /* 0x0003e20000100800 */
[----:B------:R-:W-:-:S03]  /*b9f0*/  IMAD.MOV.U32 R169, RZ, RZ, R49 ;  /* 0x000000ffffa97224 */ /* 0x000fc600078e0031 */
[----:B------:R-:W-:Y:S04]  /*ba00*/  STL [R1+0x208], R162 ;  /* 0x000208a201007387 */ /* 0x000fe80000100800 */
[----:B------:R-:W4:Y:S04]  /*ba10*/  LDL.LU.64 R44, [R1+0x4c8] ;  /* 0x0004c800012c7983 */ /* 0x000f280000300a00 */
[----:B------:R-:W4:Y:S04]  /*ba20*/  LDL.LU.64 R46, [R1+0x3a0] ;  /* 0x0003a000012e7983 */ /* 0x000f280000300a00 */
[----:B------:R-:W4:Y:S04]  /*ba30*/  LDL.LU.64 R48, [R1+0x2c8] ;  /* 0x0002c80001307983 */ /* 0x000f280000300a00 */
        /* <DEDUP_REMOVED lines=23> */
[----:B------:R3:W-:Y:S01]  /*bbb0*/  STL [R1+0x23c], R0 ;  /* 0x00023c0001007387 */ /* 0x0007e20000100800 */
[----:B------:R-:W-:Y:S02]  /*bbc0*/  IMAD.MOV.U32 R146, RZ, RZ, R168 ;  /* 0x000000ffff927224 */ /* 0x000fe400078e00a8 */
[----:B------:R-:W-:Y:S01]  /*bbd0*/  IMAD.MOV.U32 R147, RZ, RZ, R169 ;  /* 0x000000ffff937224 */ /* 0x000fe200078e00a9 */
[----:B---3--:R-:W-:Y:S01]  /*bbe0*/  MOV R0, R43 ;  /* 0x0000002b00007202 */ /* 0x008fe20000000f00 */
[----:B------:R-:W-:Y:S01]  /*bbf0*/  STL [R1+0x248], R42 ;  /* 0x0002482a01007387 */ /* 0x000fe20000100800 */
[----:B------:R-:W-:Y:S01]  /*bc00*/  MOV R162, R164 ;  /* 0x000000a400a27202 */ /* 0x000fe20000000f00 */
[----:B------:R-:W-:Y:S02]  /*bc10*/  IMAD.MOV.U32 R163, RZ, RZ, R165 ;  /* 0x000000ffffa37224 */ /* 0x000fe400078e00a5 */
[----:B------:R1:W-:Y:S01]  /*bc20*/  STL [R1+0x244], R0 ;  /* 0x0002440001007387 */ /* 0x0003e20000100800 */
[----:B----4-:R-:W-:-:S02]  /*bc30*/  IMAD.MOV.U32 R28, RZ, RZ, R132 ;  /* 0x000000ffff1c7224 */ /* 0x010fc400078e0084 */
[----:B------:R-:W-:Y:S01]  /*bc40*/  IMAD.MOV.U32 R29, RZ, RZ, R133 ;  /* 0x000000ffff1d7224 */ /* 0x000fe200078e0085 */
[----:B------:R-:W-:Y:S01]  /*bc50*/  MOV R36, R134 ;  /* 0x0000008600247202 */ /* 0x000fe20000000f00 */
        /* <DEDUP_REMOVED lines=8> */
[----:B------:R-:W-:Y:S01]  /*bce0*/  IMAD.MOV.U32 R161, RZ, RZ, R171 ;  /* 0x000000ffffa17224 */ /* 0x000fe200078e00ab */
[----:B------:R-:W-:Y:S01]  /*bcf0*/  MOV R39, R177 ;  /* 0x000000b100277202 */ /* 0x000fe20000000f00 */
[----:B------:R-:W-:Y:S02]  /*bd00*/  IMAD.MOV.U32 R38, RZ, RZ, R176 ;  /* 0x000000ffff267224 */ /* 0x000fe400078e00b0 */
[----:B------:R-:W-:-:S02]  /*bd10*/  IMAD.MOV.U32 R168, RZ, RZ, R44 ;  /* 0x000000ffffa87224 */ /* 0x000fc400078e002c */
[----:B------:R-:W-:Y:S01]  /*bd20*/  IMAD.MOV.U32 R169, RZ, RZ, R45 ;  /* 0x000000ffffa97224 */ /* 0x000fe200078e002d */
[----:B--2---:R2:W-:Y:S01]  /*bd30*/  STL [R1+0x250], R50 ;  /* 0x0002503201007387 */ /* 0x0045e20000100800 */
[----:B-1----:R-:W-:-:S03]  /*bd40*/  IMAD.MOV.U32 R0, RZ, RZ, R51 ;  /* 0x000000ffff007224 */ /* 0x002fc600078e0033 */
[----:B------:R-:W3:Y:S04]  /*bd50*/  LDL.LU.64 R164, [R1+0x2f0] ;  /* 0x0002f00001a47983 */ /* 0x000ee80000300a00 */
[----:B------:R-:W4:Y:S04]  /*bd60*/  LDL.LU.64 R166, [R1+0x2d8] ;  /* 0x0002d80001a67983 */ /* 0x000f280000300a00 */
[----:B------:R-:W4:Y:S04]  /*bd70*/  LDL.LU.64 R132, [R1+0x2e8] ;  /* 0x0002e80001847983 */ /* 0x000f280000300a00 */
[----:B------:R-:W4:Y:S04]  /*bd80*/  LDL.LU.64 R134, [R1+0x300] ;  /* 0x0003000001867983 */ /* 0x000f280000300a00 */
[----:B------:R-:W4:Y:S04]  /*bd90*/  LDL.LU.64 R150, [R1+0x2e0] ;  /* 0x0002e00001967983 */ /* 0x000f280000300a00 */
[----:B------:R1:W-:Y:S01]  /*bda0*/  STL [R1+0x24c], R0 ;  /* 0x00024c0001007387 */ /* 0x0003e20000100800 */
[----:B------:R-:W-:-:S03]  /*bdb0*/  MOV R170, R48 ;  /* 0x0000003000aa7202 */ /* 0x000fc60000000f00 */
[----:B------:R-:W4:Y:S01]  /*bdc0*/  LDL.LU.64 R178, [R1+0x340] ;  /* 0x0003400001b27983 */ /* 0x000f220000300a00 */
[----:B------:R-:W-:-:S03]  /*bdd0*/  IMAD.MOV.U32 R171, RZ, RZ, R49 ;  /* 0x000000ffffab7224 */ /* 0x000fc600078e0031 */
[----:B------:R-:W4:Y:S01]  /*bde0*/  LDL.LU.64 R40, [R1+0x308] ;  /* 0x0003080001287983 */ /* 0x000f220000300a00 */
[----:B------:R-:W-:-:S03]  /*bdf0*/  IMAD.MOV.U32 R176, RZ, RZ, R46 ;  /* 0x000000ffffb07224 */ /* 0x000fc600078e002e */
[----:B------:R-:W4:Y:S01]  /*be00*/  LDL.LU.64 R42, [R1+0x370] ;  /* 0x00037000012a7983 */ /* 0x000f220000300a00 */
[----:B------:R-:W-:-:S03]  /*be10*/  IMAD.MOV.U32 R177, RZ, RZ, R47 ;  /* 0x000000ffffb17224 */ /* 0x000fc600078e002f */
[----:B------:R-:W4:Y:S04]  /*be20*/  LDL.LU.64 R44, [R1+0x348] ;  /* 0x00034800012c7983 */ /* 0x000f280000300a00 */
[----:B------:R-:W4:Y:S04]  /*be30*/  LDL.64 R48, [R1+0x450] ;  /* 0x0004500001307983 */ /* 0x000f280000100a00 */
[----:B--2---:R-:W2:Y:S04]  /*be40*/  LDL.LU.64 R50, [R1+0x4a0] ;  /* 0x0004a00001327983 */ /* 0x004ea80000300a00 */
[----:B------:R-:W2:Y:S01]  /*be50*/  LDL.LU.64 R46, [R1+0x288] ;  /* 0x00028800012e7983 */ /* 0x000ea20000300a00 */
[----:B-1----:R-:W-:-:S03]  /*be60*/  IMAD.MOV.U32 R0, RZ, RZ, R147 ;  /* 0x000000ffff007224 */ /* 0x002fc600078e0093 */
[----:B------:R-:W-:Y:S04]  /*be70*/  STL [R1+0x258], R146 ;  /* 0x0002589201007387 */ /* 0x000fe80000100800 */
        /* <DEDUP_REMOVED lines=11> */
[----:B-1----:R-:W-:-:S05]  /*bf30*/  IMAD.MOV.U32 R0, RZ, RZ, R37 ;  /* 0x000000ffff007224 */ /* 0x002fca00078e0025 */
[----:B------:R1:W-:Y:S01]  /*bf40*/  STL [R1+0x274], R0 ;  /* 0x0002740001007387 */ /* 0x0003e20000100800 */
[----:B------:R-:W-:-:S03]  /*bf50*/  IMAD.MOV.U32 R146, RZ, RZ, R30 ;  /* 0x000000ffff927224 */ /* 0x000fc600078e001e */
[----:B------:R-:W-:Y:S01]  /*bf60*/  STL [R1+0x280], R148 ;  /* 0x0002809401007387 */ /* 0x000fe20000100800 */
[----:B-1----:R-:W-:Y:S01]  /*bf70*/  IMAD.MOV.U32 R0, RZ, RZ, R149 ;  /* 0x000000ffff007224 */ /* 0x002fe200078e0095 */
[----:B------:R-:W-:Y:S01]  /*bf80*/  MOV R29, R169 ;  /* 0x000000a9001d7202 */ /* 0x000fe20000000f00 */
[----:B------:R-:W-:-:S03]  /*bf90*/  IMAD.MOV.U32 R147, RZ, RZ, R31 ;  /* 0x000000ffff937224 */ /* 0x000fc600078e001f */
[----:B------:R1:W-:Y:S01]  /*bfa0*/  STL [R1+0x27c], R0 ;  /* 0x00027c0001007387 */ /* 0x0003e20000100800 */
[----:B------:R-:W-:Y:S01]  /*bfb0*/  IMAD.MOV.U32 R28, RZ, RZ, R168 ;  /* 0x000000ffff1c7224 */ /* 0x000fe200078e00a8 */
[----:B------:R-:W-:Y:S01]  /*bfc0*/  MOV R161, R33 ;  /* 0x0000002100a17202 */ /* 0x000fe20000000f00 */
[----:B------:R-:W-:Y:S02]  /*bfd0*/  IMAD.MOV.U32 R30, RZ, RZ, R170 ;  /* 0x000000ffff1e7224 */ /* 0x000fe400078e00aa */
[----:B------:R-:W-:Y:S02]  /*bfe0*/  IMAD.MOV.U32 R31, RZ, RZ, R171 ;  /* 0x000000ffff1f7224 */ /* 0x000fe400078e00ab */
[----:B------:R-:W-:Y:S02]  /*bff0*/  IMAD.MOV.U32 R160, RZ, RZ, R32 ;  /* 0x000000ffffa07224 */ /* 0x000fe400078e0020 */
[----:B------:R-:W-:Y:S02]  /*c000*/  IMAD.MOV.U32 R162, RZ, RZ, R34 ;  /* 0x000000ffffa27224 */ /* 0x000fe400078e0022 */
[----:B------:R-:W-:-:S02]  /*c010*/  IMAD.MOV.U32 R163, RZ, RZ, R35 ;  /* 0x000000ffffa37224 */ /* 0x000fc400078e0023 */
[----:B---3--:R-:W-:Y:S02]  /*c020*/  IMAD.MOV.U32 R32, RZ, RZ, R164 ;  /* 0x000000ffff207224 */ /* 0x008fe400078e00a4 */
[----:B------:R-:W-:Y:S01]  /*c030*/  IMAD.MOV.U32 R33, RZ, RZ, R165 ;  /* 0x000000ffff217224 */ /* 0x000fe200078e00a5 */
[----:B----4-:R-:W-:Y:S01]  /*c040*/  MOV R34, R166 ;  /* 0x000000a600227202 */ /* 0x010fe20000000f00 */
[----:B------:R-:W-:Y:S02]  /*c050*/  IMAD.MOV.U32 R35, RZ, RZ, R167 ;  /* 0x000000ffff237224 */ /* 0x000fe400078e00a7 */
[----:B------:R-:W-:Y:S01]  /*c060*/  IMAD.MOV.U32 R36, RZ, RZ, R134 ;  /* 0x000000ffff247224 */ /* 0x000fe200078e0086 */
[----:B------:R-:W-:Y:S01]  /*c070*/  MOV R37, R135 ;  /* 0x0000008700257202 */ /* 0x000fe20000000f00 */
[----:B------:R-:W-:Y:S02]  /*c080*/  IMAD.MOV.U32 R168, RZ, RZ, R150 ;  /* 0x000000ffffa87224 */ /* 0x000fe400078e0096 */
[----:B------:R-:W-:-:S02]  /*c090*/  IMAD.MOV.U32 R169, RZ, RZ, R151 ;  /* 0x000000ffffa97224 */ /* 0x000fc400078e0097 */
[----:B------:R-:W-:Y:S02]  /*c0a0*/  IMAD.MOV.U32 R164, RZ, RZ, R132 ;  /* 0x000000ffffa47224 */ /* 0x000fe400078e0084 */
[----:B------:R-:W-:Y:S02]  /*c0b0*/  IMAD.MOV.U32 R165, RZ, RZ, R133 ;  /* 0x000000ffffa57224 */ /* 0x000fe400078e0085 */
[----:B------:R-:W-:Y:S01]  /*c0c0*/  IMAD.MOV.U32 R170, RZ, RZ, R40 ;  /* 0x000000ffffaa7224 */ /* 0x000fe200078e0028 */
[----:B------:R-:W-:Y:S01]  /*c0d0*/  MOV R171, R41 ;  /* 0x0000002900ab7202 */ /* 0x000fe20000000f00 */
[----:B------:R-:W-:Y:S02]  /*c0e0*/  IMAD.MOV.U32 R166, RZ, RZ, R42 ;  /* 0x000000ffffa67224 */ /* 0x000fe400078e002a */
[----:B------:R-:W-:Y:S01]  /*c0f0*/  IMAD.MOV.U32 R167, RZ, RZ, R43 ;  /* 0x000000ffffa77224 */ /* 0x000fe200078e002b */
[----:B------:R-:W-:Y:S01]  /*c100*/  MOV R134, R48 ;  /* 0x0000003000867202 */ /* 0x000fe20000000f00 */
[----:B------:R-:W-:-:S02]  /*c110*/  IMAD.MOV.U32 R135, RZ, RZ, R49 ;  /* 0x000000ffff877224 */ /* 0x000fc400078e0031 */
[----:B--2---:R-:W-:Y:S02]  /*c120*/  IMAD.MOV.U32 R48, RZ, RZ, R50 ;  /* 0x000000ffff307224 */ /* 0x004fe400078e0032 */
[----:B------:R-:W-:Y:S01]  /*c130*/  IMAD.MOV.U32 R49, RZ, RZ, R51 ;  /* 0x000000ffff317224 */ /* 0x000fe200078e0033 */
[----:B------:R2:W-:Y:S01]  /*c140*/  STL [R1+0x288], R46 ;  /* 0x0002882e01007387 */ /* 0x0005e20000100800 */
[----:B-1----:R-:W-:-:S03]  /*c150*/  IMAD.MOV.U32 R0, RZ, RZ, R47 ;  /* 0x000000ffff007224 */ /* 0x002fc600078e002f */
[----:B------:R-:W3:Y:S04]  /*c160*/  LDL.LU.64 R50, [R1+0x478] ;  /* 0x0004780001327983 */ /* 0x000ee80000300a00 */
[----:B------:R-:W4:Y:S01]  /*c170*/  LDL.LU.64 R148, [R1+0x358] ;  /* 0x0003580001947983 */ /* 0x000f220000300a00 */
[----:B------:R-:W-:-:S03]  /*c180*/  IMAD.MOV.U32 R132, RZ, RZ, R44 ;  /* 0x000000ffff847224 */ /* 0x000fc600078e002c */
[----:B------:R-:W3:Y:S01]  /*c190*/  LDL.LU.64 R150, [R1+0x3c0] ;  /* 0x0003c00001967983 */ /* 0x000ee20000300a00 */
[----:B------:R-:W-:-:S03]  /*c1a0*/  IMAD.MOV.U32 R133, RZ, RZ, R45 ;  /* 0x000000ffff857224 */ /* 0x000fc600078e002d */
[----:B------:R-:W3:Y:S04]  /*c1b0*/  LDL.LU.64 R40, [R1+0x380] ;  /* 0x0003800001287983 */ /* 0x000ee80000300a00 */
[----:B------:R1:W-:Y:S04]  /*c1c0*/  STL [R1+0x284], R0 ;  /* 0x0002840001007387 */ /* 0x0003e80000100800 */
[----:B------:R-:W3:Y:S04]  /*c1d0*/  LDL.LU.64 R42, [R1+0x320] ;  /* 0x00032000012a7983 */ /* 0x000ee80000300a00 */
[----:B------:R-:W3:Y:S04]  /*c1e0*/  LDL.LU.64 R44, [R1+0x368] ;  /* 0x00036800012c7983 */ /* 0x000ee80000300a00 */
[----:B--2---:R-:W2:Y:S01]  /*c1f0*/  LDL.LU.64 R46, [R1+0x2c0] ;  /* 0x0002c000012e7983 */ /* 0x004ea20000300a00 */
[----:B-1----:R-:W-:-:S03]  /*c200*/  MOV R0, R147 ;  /* 0x0000009300007202 */ /* 0x002fc60000000f00 */
[----:B------:R-:W-:Y:S04]  /*c210*/  STL [R1+0x290], R146 ;  /* 0x0002909201007387 */ /* 0x000fe80000100800 */
[----:B------:R-:W-:Y:S04]  /*c220*/  STL [R1+0x298], R160 ;  /* 0x000298a001007387 */ /* 0x000fe80000100800 */
        /* <DEDUP_REMOVED lines=19> */
[----:B------:R-:W-:-:S03]  /*c360*/  IMAD.MOV.U32 R33, RZ, RZ, R171 ;  /* 0x000000ffff217224 */ /* 0x000fc600078e00ab */
[----:B------:R1:W-:Y:S01]  /*c370*/  STL [R1+0x2b4], R0 ;  /* 0x0002b40001007387 */ /* 0x0003e20000100800 */
[----:B------:R-:W-:Y:S02]  /*c380*/  IMAD.MOV.U32 R28, RZ, RZ, R34 ;  /* 0x000000ffff1c7224 */ /* 0x000fe400078e0022 */
[----:B------:R-:W-:Y:S01]  /*c390*/  IMAD.MOV.U32 R29, RZ, RZ, R35 ;  /* 0x000000ffff1d7224 */ /* 0x000fe200078e0023 */
[----:B------:R-:W-:Y:S01]  /*c3a0*/  MOV R147, R31 ;  /* 0x0000001f00937202 */ /* 0x000fe20000000f00 */
[----:B------:R-:W-:Y:S02]  /*c3b0*/  IMAD.MOV.U32 R34, RZ, RZ, R166 ;  /* 0x000000ffff227224 */ /* 0x000fe400078e00a6 */
[----:B------:R-:W-:Y:S01]  /*c3c0*/  IMAD.MOV.U32 R35, RZ, RZ, R167 ;  /* 0x000000ffff237224 */ /* 0x000fe200078e00a7 */
[----:B------:R-:W-:Y:S01]  /*c3d0*/  MOV R39, R133 ;  /* 0x0000008500277202 */ /* 0x000fe20000000f00 */
[----:B------:R-:W-:Y:S02]  /*c3e0*/  IMAD.MOV.U32 R146, RZ, RZ, R30 ;  /* 0x000000ffff927224 */ /* 0x000fe400078e001e */
[----:B------:R-:W-:-:S02]  /*c3f0*/  IMAD.MOV.U32 R30, RZ, RZ, R168 ;  /* 0x000000ffff1e7224 */ /* 0x000fc400078e00a8 */
[----:B------:R-:W-:Y:S02]  /*c400*/  IMAD.MOV.U32 R31, RZ, RZ, R169 ;  /* 0x000000ffff1f7224 */ /* 0x000fe400078e00a9 */
[----:B------:R-:W-:Y:S02]  /*c410*/  IMAD.MOV.U32 R38, RZ, RZ, R132 ;  /* 0x000000ffff267224 */ /* 0x000fe400078e0084 */
[----:B------:R-:W-:Y:S02]  /*c420*/  IMAD.MOV.U32 R168, RZ, RZ, R134 ;  /* 0x000000ffffa87224 */ /* 0x000fe400078e0086 */
[----:B------:R-:W-:Y:S02]  /*c430*/  IMAD.MOV.U32 R169, RZ, RZ, R135 ;  /* 0x000000ffffa97224 */ /* 0x000fe400078e0087 */
[----:B----4-:R-:W-:Y:S02]  /*c440*/  IMAD.MOV.U32 R36, RZ, RZ, R148 ;  /* 0x000000ffff247224 */ /* 0x010fe400078e0094 */
[----:B------:R-:W-:Y:S01]  /*c450*/  IMAD.MOV.U32 R37, RZ, RZ, R149 ;  /* 0x000000ffff257224 */ /* 0x000fe200078e0095 */
[----:B---3--:R-:W-:Y:S01]  /*c460*/  MOV R170, R150 ;  /* 0x0000009600aa7202 */ /* 0x008fe20000000f00 */
[----:B------:R-:W-:-:S02]  /*c470*/  IMAD.MOV.U32 R171, RZ, RZ, R151 ;  /* 0x000000ffffab7224 */ /* 0x000fc400078e0097 */
[----:B------:R-:W-:Y:S02]  /*c480*/  IMAD.MOV.U32 R166, RZ, RZ, R40 ;  /* 0x000000ffffa67224 */ /* 0x000fe400078e0028 */
[----:B------:R-:W-:Y:S01]  /*c490*/  IMAD.MOV.U32 R167, RZ, RZ, R41 ;  /* 0x000000ffffa77224 */ /* 0x000fe200078e0029 */
[----:B------:R-:W-:Y:S01]  /*c4a0*/  MOV R132, R42 ;  /* 0x0000002a00847202 */ /* 0x000fe20000000f00 */
[----:B------:R-:W-:Y:S01]  /*c4b0*/  IMAD.MOV.U32 R133, RZ, RZ, R43 ;  /* 0x000000ffff857224 */ /* 0x000fe200078e002b */
[----:B--2---:R2:W-:Y:S01]  /*c4c0*/  STL [R1+0x2c0], R46 ;  /* 0x0002c02e01007387 */ /* 0x0045e20000100800 */
[----:B-1----:R-:W-:-:S03]  /*c4d0*/  IMAD.MOV.U32 R0, RZ, RZ, R47 ;  /* 0x000000ffff007224 */ /* 0x002fc600078e002f */
[----:B------:R-:W3:Y:S04]  /*c4e0*/  LDL.LU.64 R148, [R1+0x490] ;  /* 0x0004900001947983 */ /* 0x000ee80000300a00 */
[----:B------:R-:W4:Y:S01]  /*c4f0*/  LDL.LU.64 R150, [R1+0x328] ;  /* 0x0003280001967983 */ /* 0x000f220000300a00 */
[----:B------:R-:W-:-:S03]  /*c500*/  IMAD.MOV.U32 R134, RZ, RZ, R44 ;  /* 0x000000ffff867224 */ /* 0x000fc600078e002c */
[----:B------:R-:W4:Y:S01]  /*c510*/  LDL.LU.64 R176, [R1+0x458] ;  /* 0x0004580001b07983 */ /* 0x000f220000300a00 */
[----:B------:R-:W-:-:S03]  /*c520*/  IMAD.MOV.U32 R135, RZ, RZ, R45 ;  /* 0x000000ffff877224 */ /* 0x000fc600078e002d */
[----:B------:R-:W4:Y:S04]  /*c530*/  LDL.64 R40, [R1+0x440] ;  /* 0x0004400001287983 */ /* 0x000f280000100a00 */
[----:B------:R1:W-:Y:S04]  /*c540*/  STL [R1+0x2bc], R0 ;  /* 0x0002bc0001007387 */ /* 0x0003e80000100800 */
[----:B------:R-:W4:Y:S04]  /*c550*/  LDL.LU.64 R42, [R1+0x3b8] ;  /* 0x0003b800012a7983 */ /* 0x000f280000300a00 */
[----:B------:R-:W4:Y:S04]  /*c560*/  LDL.LU.64 R44, [R1+0x398] ;  /* 0x00039800012c7983 */ /* 0x000f280000300a00 */
        /* <DEDUP_REMOVED lines=13> */
[----:B------:R1:W-:Y:S02]  /*c640*/  STL [R1+0x2e8], R164 ;  /* 0x0002e8a401007387 */ /* 0x0003e40000100800 */
[----:B-1----:R-:W-:-:S05]  /*c650*/  IMAD.MOV.U32 R0, RZ, RZ, R165 ;  /* 0x000000ffff007224 */ /* 0x002fca00078e00a5 */
[----:B------:R1:W-:Y:S01]  /*c660*/  STL [R1+0x2e4], R0 ;  /* 0x0002e40001007387 */ /* 0x0003e20000100800 */
[----:B------:R-:W-:Y:S02]  /*c670*/  IMAD.MOV.U32 R164, RZ, RZ, R166 ;  /* 0x000000ffffa47224 */ /* 0x000fe400078e00a6 */
[----:B------:R-:W-:Y:S01]  /*c680*/  IMAD.MOV.U32 R165, RZ, RZ, R167 ;  /* 0x000000ffffa57224 */ /* 0x000fe200078e00a7 */
[----:B------:R-:W-:Y:S01]  /*c690*/  STL [R1+0x2f0], R178 ;  /* 0x0002f0b201007387 */ /* 0x000fe20000100800 */
[----:B------:R-:W-:Y:S01]  /*c6a0*/  IMAD.MOV.U32 R160, RZ, RZ, R162 ;  /* 0x000000ffffa07224 */ /* 0x000fe200078e00a2 */
[----:B-1----:R-:W-:Y:S01]  /*c6b0*/  MOV R0, R179 ;  /* 0x000000b300007202 */ /* 0x002fe20000000f00 */
[----:B------:R-:W-:Y:S01]  /*c6c0*/  IMAD.MOV.U32 R161, RZ, RZ, R163 ;  /* 0x000000ffffa17224 */ /* 0x000fe200078e00a3 */
[----:B------:R-:W-:Y:S01]  /*c6d0*/  MOV R30, R36 ;  /* 0x00000024001e7202 */ /* 0x000fe20000000f00 */
[----:B------:R-:W-:Y:S02]  /*c6e0*/  IMAD.MOV.U32 R166, RZ, RZ, R134 ;  /* 0x000000ffffa67224 */ /* 0x000fe400078e0086 */
[----:B------:R-:W-:Y:S01]  /*c6f0*/  IMAD.MOV.U32 R167, RZ, RZ, R135 ;  /* 0x000000ffffa77224 */ /* 0x000fe200078e0087 */
[----:B------:R1:W-:Y:S01]  /*c700*/  STL [R1+0x2ec], R0 ;  /* 0x0002ec0001007387 */ /* 0x0003e20000100800 */
[----:B------:R-:W-:Y:S01]  /*c710*/  IMAD.MOV.U32 R162, RZ, RZ, R32 ;  /* 0x000000ffffa27224 */ /* 0x000fe200078e0020 */
[----:B------:R-:W-:Y:S01]  /*c720*/  MOV R32, R132 ;  /* 0x0000008400207202 */ /* 0x000fe20000000f00 */
[----:B------:R-:W-:-:S02]  /*c730*/  IMAD.MOV.U32 R163, RZ, RZ, R33 ;  /* 0x000000ffffa37224 */ /* 0x000fc400078e0021 */
[----:B------:R-:W-:Y:S02]  /*c740*/  IMAD.MOV.U32 R31, RZ, RZ, R37 ;  /* 0x000000ffff1f7224 */ /* 0x000fe400078e0025 */
[----:B------:R-:W-:Y:S02]  /*c750*/  IMAD.MOV.U32 R33, RZ, RZ, R133 ;  /* 0x000000ffff217224 */ /* 0x000fe400078e0085 */
[----:B------:R-:W-:Y:S02]  /*c760*/  IMAD.MOV.U32 R28, RZ, RZ, R34 ;  /* 0x000000ffff1c7224 */ /* 0x000fe400078e0022 */
[----:B------:R-:W-:Y:S02]  /*c770*/  IMAD.MOV.U32 R29, RZ, RZ, R35 ;  /* 0x000000ffff1d7224 */ /* 0x000fe400078e0023 */
[----:B---3--:R-:W-:Y:S01]  /*c780*/  IMAD.MOV.U32 R132, RZ, RZ, R148 ;  /* 0x000000ffff847224 */ /* 0x008fe200078e0094 */
[----:B------:R-:W-:Y:S01]  /*c790*/  MOV R133, R149 ;  /* 0x0000009500857202 */ /* 0x000fe20000000f00 */
[----:B----4-:R-:W-:-:S02]  /*c7a0*/  IMAD.MOV.U32 R134, RZ, RZ, R176 ;  /* 0x000000ffff867224 */ /* 0x010fc400078e00b0 */
[----:B------:R-:W-:Y:S02]  /*c7b0*/  IMAD.MOV.U32 R135, RZ, RZ, R177 ;  /* 0x000000ffff877224 */ /* 0x000fe400078e00b1 */
[----:B------:R-:W-:Y:S02]  /*c7c0*/  IMAD.MOV.U32 R148, RZ, RZ, R40 ;  /* 0x000000ffff947224 */ /* 0x000fe400078e0028 */
[----:B------:R-:W-:Y:S02]  /*c7d0*/  IMAD.MOV.U32 R149, RZ, RZ, R41 ;  /* 0x000000ffff957224 */ /* 0x000fe400078e0029 */
[----:B------:R-:W-:Y:S02]  /*c7e0*/  IMAD.MOV.U32 R34, RZ, RZ, R150 ;  /* 0x000000ffff227224 */ /* 0x000fe400078e0096 */
[----:B------:R-:W-:Y:S02]  /*c7f0*/  IMAD.MOV.U32 R36, RZ, RZ, R42 ;  /* 0x000000ffff247224 */ /* 0x000fe400078e002a */
[----:B------:R-:W-:Y:S01]  /*c800*/  IMAD.MOV.U32 R37, RZ, RZ, R43 ;  /* 0x000000ffff257224 */ /* 0x000fe200078e002b */
[----:B--2---:R2:W-:Y:S01]  /*c810*/  STL [R1+0x2f8], R46 ;  /* 0x0002f82e01007387 */ /* 0x0045e20000100800 */
[----:B-1----:R-:W-:-:S03]  /*c820*/  IMAD.MOV.U32 R0, RZ, RZ, R47 ;  /* 0x000000ffff007224 */ /* 0x002fc600078e002f */
[----:B------:R-:W3:Y:S01]  /*c830*/  LDL.LU.64 R176, [R1+0x4a8] ;  /* 0x0004a80001b07983 */ /* 0x000ee20000300a00 */
[----:B------:R-:W-:-:S03]  /*c840*/  IMAD.MOV.U32 R35, RZ, RZ, R151 ;  /* 0x000000ffff237224 */ /* 0x000fc600078e0097 */
[----:B------:R-:W4:Y:S01]  /*c850*/  LDL.LU.64 R42, [R1+0x378] ;  /* 0x00037800012a7983 */ /* 0x000f220000300a00 */
[----:B------:R-:W-:-:S03]  /*c860*/  MOV R150, R44 ;  /* 0x0000002c00967202 */ /* 0x000fc60000000f00 */
        /* <DEDUP_REMOVED lines=9> */
[----:B------:R1:W-:Y:S02]  /*c900*/  STL [R1+0x2fc], R0 ;  /* 0x0002fc0001007387 */ /* 0x0003e40000100800 */
[----:B-1----:R-:W-:-:S05]  /*c910*/  IMAD.MOV.U32 R0, RZ, RZ, R163 ;  /* 0x000000ffff007224 */ /* 0x002fca00078e00a3 */
        /* <DEDUP_REMOVED lines=16> */
[----:B----4-:R-:W-:Y:S02]  /*ca20*/  MOV R0, R43 ;  /* 0x0000002b00007202 */ /* 0x010fe40000000f00 */
[----:B------:R3:W-:Y:S04]  /*ca30*/  STL [R1+0x338], R42 ;  /* 0x0003382a01007387 */ /* 0x0007e80000100800 */
[----:B------:R1:W-:Y:S01]  /*ca40*/  STL [R1+0x334], R0 ;  /* 0x0003340001007387 */ /* 0x0003e20000100800 */
[----:B---3--:R-:W-:Y:S02]  /*ca50*/  IMAD.MOV.U32 R42, RZ, RZ, R44 ;  /* 0x000000ffff2a7224 */ /* 0x008fe400078e002c */
[----:B------:R-:W-:Y:S01]  /*ca60*/  IMAD.MOV.U32 R43, RZ, RZ, R45 ;  /* 0x000000ffff2b7224 */ /* 0x000fe200078e002d */
[----:B--2---:R2:W-:Y:S04]  /*ca70*/  STL [R1+0x340], R46 ;  /* 0x0003402e01007387 */ /* 0x0045e80000100800 */
[----:B------:R-:W3:Y:S01]  /*ca80*/  LDL.LU.64 R44, [R1+0x4d8] ;  /* 0x0004d800012c7983 */ /* 0x000ee20000300a00 */
[----:B-1----:R-:W-:-:S03]  /*ca90*/  IMAD.MOV.U32 R0, RZ, RZ, R47 ;  /* 0x000000ffff007224 */ /* 0x002fc600078e002f */
[----:B--2---:R-:W2:Y:S04]  /*caa0*/  LDL.LU.64 R46, [R1+0x4b0] ;  /* 0x0004b000012e7983 */ /* 0x004ea80000300a00 */
[----:B------:R1:W-:Y:S04]  /*cab0*/  STL [R1+0x33c], R0 ;  /* 0x00033c0001007387 */ /* 0x0003e80000100800 */
[----:B------:R-:W-:Y:S01]  /*cac0*/  STL [R1+0x348], R38 ;  /* 0x0003482601007387 */ /* 0x000fe20000100800 */
[----:B-1----:R-:W-:-:S05]  /*cad0*/  IMAD.MOV.U32 R0, RZ, RZ, R39 ;  /* 0x000000ffff007224 */ /* 0x002fca00078e0027 */
[----:B------:R1:W-:Y:S04]  /*cae0*/  STL [R1+0x344], R0 ;  /* 0x0003440001007387 */ /* 0x0003e80000100800 */
[----:B------:R-:W-:Y:S01]  /*caf0*/  STL [R1+0x350], R168 ;  /* 0x000350a801007387 */ /* 0x000fe20000100800 */
[----:B-1----:R-:W-:-:S03]  /*cb00*/  MOV R0, R169 ;  /* 0x000000a900007202 */ /* 0x002fc60000000f00 */
[----:B------:R-:W-:Y:S04]  /*cb10*/  STL [R1+0x358], R170 ;  /* 0x000358aa01007387 */ /* 0x000fe80000100800 */
        /* <DEDUP_REMOVED lines=26> */
[----:B-1----:R-:W-:-:S03]  /*ccc0*/  IMAD.MOV.U32 R0, RZ, RZ, R179 ;  /* 0x000000ffff007224 */ /* 0x002fc600078e00b3 */
[----:B------:R-:W1:Y:S04]  /*ccd0*/  S2R R194, SR_TID.X ;  /* 0x0000000000c27919 */ /* 0x000e680000002100 */
[----:B------:R4:W-:Y:S04]  /*cce0*/  STL [R1+0x394], R0 ;  /* 0x0003940001007387 */ /* 0x0009e80000100800 */
[----:B------:R-:W-:Y:S01]  /*ccf0*/  STL [R1+0x3a8], R42 ;  /* 0x0003a82a01007387 */ /* 0x000fe20000100800 */
[----:B----4-:R-:W-:-:S05]  /*cd00*/  MOV R0, R41 ;  /* 0x0000002900007202 */ /* 0x010fca0000000f00 */
[----:B------:R4:W-:Y:S02]  /*cd10*/  STL [R1+0x39c], R0 ;  /* 0x00039c0001007387 */ /* 0x0009e40000100800 */
[----:B----4-:R-:W-:Y:S01]  /*cd20*/  IMAD.MOV.U32 R0, RZ, RZ, R43 ;  /* 0x000000ffff007224 */ /* 0x010fe200078e002b */
[C---:B-1----:R-:W-:Y:S02]  /*cd30*/  SHF.L.U32 R3, R194.reuse, 0x1, RZ ;  /* 0x00000001c2037819 */ /* 0x042fe400000006ff */
[C---:B------:R-:W-:Y:S02]  /*cd40*/  LOP3.LUT R6, R194.reuse, 0x3, RZ, 0xc0, !PT ;  /* 0x00000003c2067812 */ /* 0x040fe400078ec0ff */
[----:B------:R-:W-:Y:S02]  /*cd50*/  LOP3.LUT R4, R194, 0x7, RZ, 0xc0, !PT ;  /* 0x00000007c2047812 */ /* 0x000fe400078ec0ff */
[----:B------:R-:W-:Y:S01]  /*cd60*/  SHF.R.S32.HI R2, RZ, 0x1f, R193 ;  /* 0x0000001fff027819 */ /* 0x000fe200000114c1 */
[----:B------:R-:W-:-:S02]  /*cd70*/  IMAD R6, R6, 0x420, RZ ;  /* 0x0000042006067824 */ /* 0x000fc400078e02ff */
[----:B------:R-:W-:Y:S01]  /*cd80*/  IMAD R4, R4, 0x110, RZ ;  /* 0x0000011004047824 */ /* 0x000fe200078e02ff */
[----:B------:R-:W-:-:S04]  /*cd90*/  LEA.HI R2, R2, R193, RZ, 0x6 ;  /* 0x000000c102027211 */ /* 0x000fc800078f30ff */
[----:B------:R-:W-:Y:S01]  /*cda0*/  SHF.R.S32.HI R2, RZ, 0x6, R2 ;  /* 0x00000006ff027819 */ /* 0x000fe20000011402 */
[----:B------:R-:W-:-:S03]  /*cdb0*/  IMAD.MOV.U32 R5, RZ, RZ, R51 ;  /* 0x000000ffff057224 */ /* 0x000fc600078e0033 */
[----:B------:R-:W-:Y:S01]  /*cdc0*/  IADD3 R53, R2, -0x3, RZ ;  /* 0xfffffffd02357810 */ /* 0x000fe20007ffe0ff */
[----:B-----5:R-:W-:Y:S01]  /*cdd0*/  IMAD.MOV.U32 R205, RZ, RZ, R188 ;  /* 0x000000ffffcd7224 */ /* 0x020fe200078e00bc */
[----:B------:R-:W-:Y:S01]  /*cde0*/  SHF.R.S32.HI R188, RZ, 0x1f, R199 ;  /* 0x0000001fffbc7819 */ /* 0x000fe200000114c7 */
[----:B------:R-:W-:Y:S01]  /*cdf0*/  IMAD.MOV.U32 R201, RZ, RZ, R202 ;  /* 0x000000ffffc97224 */ /* 0x000fe200078e00ca */
[----:B------:R-:W-:Y:S01]  /*ce00*/  MOV R200, R203 ;  /* 0x000000cb00c87202 */ /* 0x000fe20000000f00 */
[----:B------:R-:W-:Y:S01]  /*ce10*/  IMAD.MOV.U32 R204, RZ, RZ, R189 ;  /* 0x000000ffffcc7224 */ /* 0x000fe200078e00bd */
[----:B------:R-:W-:Y:S01]  /*ce20*/  MOV R248, R251 ;  /* 0x000000fb00f87202 */ /* 0x000fe20000000f00 */
[----:B------:R-:W-:Y:S01]  /*ce30*/  IMAD.MOV.U32 R249, RZ, RZ, R250 ;  /* 0x000000fffff97224 */ /* 0x000fe200078e00fa */
[----:B------:R-:W-:Y:S01]  /*ce40*/  SHF.L.U64.HI R188, R199, 0x2, R188 ;  /* 0x00000002c7bc7819 */ /* 0x000fe200000102bc */
[----:B------:R-:W-:Y:S01]  /*ce50*/  IMAD.MOV.U32 R203, RZ, RZ, R190 ;  /* 0x000000ffffcb7224 */ /* 0x000fe200078e00be */
[----:B------:R-:W-:Y:S01]  /*ce60*/  MOV R206, R187 ;  /* 0x000000bb00ce7202 */ /* 0x000fe20000000f00 */
        /* <DEDUP_REMOVED lines=11> */
[----:B---3--:R-:W-:Y:S04]  /*cf20*/  STL [R1+0x3b0], R44 ;  /* 0x0003b02c01007387 */ /* 0x008fe80000100800 */
[----:B------:R1:W-:Y:S04]  /*cf30*/  STL [R1+0x3a4], R0 ;  /* 0x0003a40001007387 */ /* 0x0003e80000100800 */
[----:B--2---:R-:W-:Y:S01]  /*cf40*/  STL [R1+0x3b8], R46 ;  /* 0x0003b82e01007387 */ /* 0x004fe20000100800 */
[----:B-1----:R-:W-:-:S05]  /*cf50*/  IMAD.MOV.U32 R0, RZ, RZ, R45 ;  /* 0x000000ffff007224 */ /* 0x002fca00078e002d */
[----:B------:R1:W-:Y:S02]  /*cf60*/  STL [R1+0x3ac], R0 ;  /* 0x0003ac0001007387 */ /* 0x0003e40000100800 */
[----:B-1----:R-:W-:-:S05]  /*cf70*/  IMAD.MOV.U32 R0, RZ, RZ, R47 ;  /* 0x000000ffff007224 */ /* 0x002fca00078e002f */
[----:B------:R1:W-:Y:S04]  /*cf80*/  STL [R1+0x3b4], R0 ;  /* 0x0003b40001007387 */ /* 0x0003e80000100800 */
[----:B------:R-:W-:Y:S01]  /*cf90*/  STL [R1+0x3c0], R48 ;  /* 0x0003c03001007387 */ /* 0x000fe20000100800 */
[----:B-1----:R-:W-:-:S03]  /*cfa0*/  IMAD.MOV.U32 R0, RZ, RZ, R49 ;  /* 0x000000ffff007224 */ /* 0x002fc600078e0031 */
[----:B------:R-:W-:Y:S04]  /*cfb0*/  STL [R1+0x3c8], R50 ;  /* 0x0003c83201007387 */ /* 0x000fe80000100800 */
[----:B------:R1:W-:Y:S02]  /*cfc0*/  STL [R1+0x3bc], R0 ;  /* 0x0003bc0001007387 */ /* 0x0003e40000100800 */
[----:B-1----:R-:W-:-:S04]  /*cfd0*/  LOP3.LUT R0, R3, 0xc0, RZ, 0xc0, !PT ;  /* 0x000000c003007812 */ /* 0x002fc800078ec0ff */
[----:B------:R-:W-:Y:S02]  /*cfe0*/  LOP3.LUT R0, R0, 0x1c, R194, 0xf8, !PT ;  /* 0x0000001c00007812 */ /* 0x000fe400078ef8c2 */
[----:B------:R-:W-:Y:S02]  /*cff0*/  LOP3.LUT R3, R4, 0x30, R3, 0x78, !PT ;  /* 0x0000003004037812 */ /* 0x000fe400078e7803 */
[----:B------:R-:W-:Y:S02]  /*d000*/  LOP3.LUT R52, R6, R0, RZ, 0x3c, !PT ;  /* 0x0000000006347212 */ /* 0x000fe400078e3cff */
[----:B------:R-:W-:Y:S02]  /*d010*/  LOP3.LUT R3, R3, 0x40, RZ, 0x3c, !PT ;  /* 0x0000004003037812 */ /* 0x000fe400078e3cff */
[----:B------:R-:W-:Y:S01]  /*d020*/  LOP3.LUT R2, R52, 0x20, RZ, 0x3c, !PT ;  /* 0x0000002034027812 */ /* 0x000fe200078e3cff */
[----:B------:R1:W-:Y:S04]  /*d030*/  STL [R1+0x3c4], R5 ;  /* 0x0003c40501007387 */ /* 0x0003e80000100800 */
[----:B------:R2:W-:Y:S04]  /*d040*/  STL [R1+0x44c], R2 ;  /* 0x00044c0201007387 */ /* 0x0005e80000100800 */
[----:B------:R2:W-:Y:S01]  /*d050*/  STL [R1+0x448], R3 ;  /* 0x0004480301007387 */ /* 0x0005e20000100800 */
[----:B-1----:R-:W-:Y:S01]  /*d060*/  SHF.R.S32.HI R5, RZ, 0x1f, R192 ;  /* 0x0000001fff057819 */ /* 0x002fe200000114c0 */
[----:B------:R-:W-:Y:S01]  /*d070*/  IMAD.MOV.U32 R213, RZ, RZ, R180 ;  /* 0x000000ffffd57224 */ /* 0x000fe200078e00b4 */
[----:B------:R-:W-:Y:S01]  /*d080*/  MOV R242, R71 ;  /* 0x0000004700f27202 */ /* 0x000fe20000000f00 */
[----:B------:R-:W-:Y:S01]  /*d090*/  IMAD.MOV.U32 R215, RZ, RZ, R174 ;  /* 0x000000ffffd77224 */ /* 0x000fe200078e00ae */
[C---:B------:R-:W-:Y:S01]  /*d0a0*/  SHF.L.U64.HI R0, R192.reuse, 0x2, R5 ;  /* 0x00000002c0007819 */ /* 0x040fe20000010205 */
[----:B------:R-:W-:Y:S01]  /*d0b0*/  IMAD.MOV.U32 R214, RZ, RZ, R175 ;  /* 0x000000ffffd67224 */ /* 0x000fe200078e00af */
[----:B------:R-:W-:Y:S01]  /*d0c0*/  MOV R189, 0x2 ;  /* 0x0000000200bd7802 */ /* 0x000fe20000000f00 */
[----:B------:R-:W-:Y:S01]  /*d0d0*/  IMAD.MOV.U32 R217, RZ, RZ, R172 ;  /* 0x000000ffffd97224 */ /* 0x000fe200078e00ac */
[----:B------:R-:W-:Y:S01]  /*d0e0*/  CS2R R88, SRZ ;  /* 0x0000000000587805 */ /* 0x000fe2000001ff00 */
        /* <DEDUP_REMOVED lines=58> */
[----:B------:R-:W-:Y:S01]  /*d490*/  IMAD.SHL.U32 R192, R192, 0x4, RZ ;  /* 0x00000004c0c07824 */ /* 0x000fe200078e00ff */
[----:B------:R-:W-:Y:S01]  /*d4a0*/  CS2R R24, SRZ ;  /* 0x0000000000187805 */ /* 0x000fe2000001ff00 */
[----:B------:R-:W-:Y:S01]  /*d4b0*/  IMAD.SHL.U32 R199, R199, 0x4, RZ ;  /* 0x00000004c7c77824 */ /* 0x000fe200078e00ff */
[----:B------:R-:W-:Y:S01]  /*d4c0*/  CS2R R26, SRZ ;  /* 0x00000000001a7805 */ /* 0x000fe2000001ff00 */
[----:B------:R-:W-:Y:S01]  /*d4d0*/  IMAD.MOV.U32 R194, RZ, RZ, RZ ;  /* 0x000000ffffc27224 */ /* 0x000fe200078e00ff */
[----:B------:R-:W-:Y:S01]  /*d4e0*/  CS2R R96, SRZ ;  /* 0x0000000000607805 */ /* 0x000fe2000001ff00 */
[----:B------:R-:W-:Y:S01]  /*d4f0*/  IMAD.MOV.U32 R193, RZ, RZ, -0x1 ;  /* 0xffffffffffc17424 */ /* 0x000fe200078e00ff */
        /* <DEDUP_REMOVED lines=30> */
[----:B--2---:R-:W-:-:S02]  /*d6e0*/  CS2R R50, SRZ ;  /* 0x0000000000327805 */ /* 0x004fc4000001ff00 */
.L_x_1:
[----:B------:R-:W2:Y:S01]  /*d6f0*/  LDL R2, [R1+0x44c] ;  /* 0x00044c0001027983 */ /* 0x000ea20000100800 */
[----:B------:R-:W-:-:S04]  /*d700*/  DEPBAR.LE SB0, 0x4 ;  /* 0x000081000000791a */ /* 0x000fc80000000000 */
[----:B------:R-:W3:Y:S04]  /*d710*/  LDL R190, [R1+0x448] ;  /* 0x0004480001be7983 */ /* 0x000ee80000100800 */
[----:B------:R-:W1:Y:S04]  /*d720*/  S2R R3, SR_TID.X ;  /* 0x0000000000037919 */ /* 0x000e680000002100 */
[----:B------:R-:W4:Y:S01]  /*d730*/  S2R R52, SR_TID.X ;  /* 0x0000000000347919 */ /* 0x000f220000002100 */
[----:B-1----:R-:W-:-:S05]  /*d740*/  IMAD.SHL.U32 R53, R3, 0x2, RZ ;  /* 0x0000000203357824 */ /* 0x002fca00078e00ff */
[----:B------:R-:W-:-:S04]  /*d750*/  LOP3.LUT R53, R53, 0xc0, RZ, 0xc0, !PT ;  /* 0x000000c035357812 */ /* 0x000fc800078ec0ff */
[----:B------:R-:W-:Y:S02]  /*d760*/  LOP3.LUT R53, R53, 0x1c, R3, 0xf8, !PT ;  /* 0x0000001c35357812 */ /* 0x000fe400078ef803 */
[----:B------:R-:W-:-:S05]  /*d770*/  LOP3.LUT R3, R3, 0x3, RZ, 0xc0, !PT ;  /* 0x0000000303037812 */ /* 0x000fca00078ec0ff */
[----:B------:R-:W-:Y:S01]  /*d780*/  IMAD R3, R3, 0x420, RZ ;  /* 0x0000042003037824 */ /* 0x000fe200078e02ff */
[----:B------:R-:W-:-:S04]  /*d790*/  IADD3 R193, R193, 0x1, RZ ;  /* 0x00000001c1c17810 */ /* 0x000fc80007ffe0ff */
[----:B------:R-:W-:Y:S01]  /*d7a0*/  LOP3.LUT R3, R3, R53, RZ, 0x3c, !PT ;  /* 0x0000003503037212 */ /* 0x000fe200078e3cff */
[C---:B----4-:R-:W-:Y:S01]  /*d7b0*/  IMAD.SHL.U32 R53, R52.reuse, 0x2, RZ ;  /* 0x0000000234357824 */ /* 0x050fe200078e00ff */
[----:B------:R-:W-:Y:S01]  /*d7c0*/  LOP3.LUT R52, R52, 0x7, RZ, 0xc0, !PT ;  /* 0x0000000734347812 */ /* 0x000fe200078ec0ff */
[----:B------:R-:W-:Y:S01]  /*d7d0*/  BAR.SYNC.DEFER_BLOCKING 0x0 ;  /* 0x0000000000007b1d */ /* 0x000fe20000010000 */
[----:B------:R-:W-:-:S03]  /*d7e0*/  ISETP.GT.AND P0, PT, R193, 0x2, PT ;  /* 0x00000002c100780c */ /* 0x000fc60003f04270 */
[----:B------:R-:W-:Y:S01]  /*d7f0*/  IMAD R52, R52, 0x110, RZ ;  /* 0x0000011034347824 */ /* 0x000fe200078e02ff */
[----:B------:R-:W-:-:S04]  /*d800*/  SEL R193, R193, RZ, !P0 ;  /* 0x000000ffc1c17207 */ /* 0x000fc80004000000 */
[----:B------:R-:W-:Y:S01]  /*d810*/  LOP3.LUT R52, R52, 0x30, R53, 0x78, !PT ;  /* 0x0000003034347812 */ /* 0x000fe200078e7835 */
[----:B------:R-:W-:-:S04]  /*d820*/  IMAD R3, R193, 0x10000, R3 ;  /* 0x00010000c1037824 */ /* 0x000fc800078e0203 */
[C---:B------:R-:W-:Y:S01]  /*d830*/  IMAD R191, R193.reuse, 0x4000, R52 ;  /* 0x00004000c1bf7824 */ /* 0x040fe200078e0234 */
[----:B------:R-:W-:Y:S04]  /*d840*/  LDS R64, [R3+0x300] ;  /* 0x0003000003407984 */ /* 0x000fe80000000800 */
[----:B------:R-:W-:Y:S04]  /*d850*/  LDS R66, [R3+0x1300] ;  /* 0x0013000003427984 */ /* 0x000fe80000000800 */
[----:B------:R-:W-:Y:S04]  /*d860*/  LDSM.16.M88.4 R68, [R191+0x30000] ;  /* 0x03000000bf44783b */ /* 0x000fe80000000200 */
[----:B------:R-:W-:Y:S04]  /*d870*/  LDSM.16.M88.4 R72, [R191+0x30800] ;  /* 0x03080000bf48783b */ /* 0x000fe80000000200 */
[----:B------:R-:W-:Y:S04]  /*d880*/  LDS R60, [R3+0x200] ;  /* 0x00020000033c7984 */ /* 0x000fe80000000800 */
[----:B------:R-:W-:Y:S04]  /*d890*/  LDS R62, [R3+0x1200] ;  /* 0x00120000033e7984 */ /* 0x000fe80000000800 */
[----:B------:R-:W-:Y:S04]  /*d8a0*/  LDSM.16.M88.4 R76, [R191+0x31000] ;  /* 0x03100000bf4c783b */ /* 0x000fe80000000200 */
[----:B------:R-:W-:Y:S04]  /*d8b0*/  LDSM.16.M88.4 R80, [R191+0x31800] ;  /* 0x03180000bf50783b */ /* 0x000fe80000000200 */
[----:B------:R-:W-:Y:S04]  /*d8c0*/  LDSM.16.M88.4 R84, [R191+0x32000] ;  /* 0x03200000bf54783b */ /* 0x000fe80000000200 */
[----:B------:R-:W-:Y:S04]  /*d8d0*/  LDSM.16.M88.4 R172, [R191+0x32800] ;  /* 0x03280000bfac783b */ /* 0x000fe80000000200 */
[----:B------:R-:W-:Y:S04]  /*d8e0*/  LDS R52, [R3] ;  /* 0x0000000003347984 */ /* 0x000fe80000000800 */
[----:B------:R-:W-:Y:S04]  /*d8f0*/  LDS R54, [R3+0x1000] ;  /* 0x0010000003367984 */ /* 0x000fe80000000800 */
[----:B------:R-:W-:Y:S04]  /*d900*/  LDS R56, [R3+0x100] ;  /* 0x0001000003387984 */ /* 0x000fe80000000800 */
[----:B------:R-:W-:Y:S01]  /*d910*/  LDS R58, [R3+0x1100] ;  /* 0x00110000033a7984 */ /* 0x000fe20000000800 */
[----:B--2---:R-:W-:-:S05]  /*d920*/  LEA R2, R193, R2, 0x10 ;  /* 0x00000002c1027211 */ /* 0x004fca00078e80ff */
[----:B------:R-:W-:Y:S04]  /*d930*/  LDS R65, [R2+0x300] ;  /* 0x0003000002417984 */ /* 0x000fe80000000800 */
[----:B------:R-:W1:Y:S04]  /*d940*/  LDS R67, [R2+0x1300] ;  /* 0x0013000002437984 */ /* 0x000e680000000800 */
[----:B------:R-:W-:Y:S04]  /*d950*/  LDS R61, [R2+0x200] ;  /* 0x00020000023d7984 */ /* 0x000fe80000000800 */
[----:B------:R-:W2:Y:S04]  /*d960*/  LDS R63, [R2+0x1200] ;  /* 0x00120000023f7984 */ /* 0x000ea80000000800 */
[----:B------:R-:W-:Y:S04]  /*d970*/  LDS R53, [R2] ;  /* 0x0000000002357984 */ /* 0x000fe80000000800 */
[----:B------:R-:W-:Y:S04]  /*d980*/  LDS R55, [R2+0x1000] ;  /* 0x0010000002377984 */ /* 0x000fe80000000800 */
[----:B------:R-:W-:Y:S04]  /*d990*/  LDS R57, [R2+0x100] ;  /* 0x0001000002397984 */ /* 0x000fe80000000800 */
[----:B------:R-:W-:Y:S01]  /*d9a0*/  LDS R59, [R2+0x1100] ;  /* 0x00110000023b7984 */ /* 0x000fe20000000800 */
[C---:B-1----:R-:W-:Y:S03]  /*d9b0*/  HMMA.1688.F32.TF32 R100, R64.reuse, R68, R168 ;  /* 0x000000444064723c */ /* 0x042fe600000810a8 */
[----:B------:R-:W1:Y:S05]  /*d9c0*/  LDSM.16.M88.4 R168, [R191+0x33000] ;  /* 0x03300000bfa8783b */ /* 0x000e6a0000000200 */
[----:B------:R-:W-:Y:S01]  /*d9d0*/  HMMA.1688.F32.TF32 R116, R64, R72, R164 ;  /* 0x000000484074723c */ /* 0x000fe200000810a4 */
[----:B------:R-:W4:Y:S07]  /*d9e0*/  LDSM.16.M88.4 R164, [R191+0x33800] ;  /* 0x03380000bfa4783b */ /* 0x000f2e0000000200 */
[C---:B--2---:R-:W-:Y:S08]  /*d9f0*/  HMMA.1688.F32.TF32 R96, R60.reuse, R68, R96 ;  /* 0x000000443c60723c */ /* 0x044ff00000081060 */
[C---:B------:R-:W-:Y:S08]  /*da00*/  HMMA.1688.F32.TF32 R112, R60.reuse, R72, R112 ;  /* 0x000000483c70723c */ /* 0x040ff00000081070 */
[C---:B------:R-:W-:Y:S08]  /*da10*/  HMMA.1688.F32.TF32 R128, R60.reuse, R76, R128 ;  /* 0x0000004c3c80723c */ /* 0x040ff00000081080 */
[C---:B------:R-:W-:Y:S08]  /*da20*/  HMMA.1688.F32.TF32 R144, R60.reuse, R80, R144 ;  /* 0x000000503c90723c */ /* 0x040ff00000081090 */
[C---:B------:R-:W-:Y:S08]  /*da30*/  HMMA.1688.F32.TF32 R160, R60.reuse, R84, R160 ;  /* 0x000000543ca0723c */ /* 0x040ff000000810a0 */
[C---:B------:R-:W-:Y:S08]  /*da40*/  HMMA.1688.F32.TF32 R28, R60.reuse, R172, R28 ;  /* 0x000000ac3c1c723c */ /* 0x040ff0000008101c */
[C---:B-1----:R-:W-:Y:S08]  /*da50*/  HMMA.1688.F32.TF32 R32, R60.reuse, R168, R32 ;  /* 0x000000a83c20723c */ /* 0x042ff00000081020 */
[----:B----4-:R-:W-:Y:S01]  /*da60*/  HMMA.1688.F32.TF32 R36, R60, R164, R36 ;  /* 0x000000a43c24723c */ /* 0x010fe20000081024 */
[----:B------:R-:W-:Y:S04]  /*da70*/  LDS R60, [R3+0x2000] ;  /* 0x00200000033c7984 */ /* 0x000fe80000000800 */
[----:B------:R-:W-:Y:S03]  /*da80*/  LDS R62, [R3+0x3000] ;  /* 0x00300000033e7984 */ /* 0x000fe60000000800 */
[-C--:B------:R-:W-:Y:S01]  /*da90*/  HMMA.1688.F32.TF32 R88, R52, R68.reuse, R88 ;  /* 0x000000443458723c */ /* 0x080fe20000081058 */
[----:B------:R-:W-:Y:S04]  /*daa0*/  LDS R61, [R2+0x2000] ;  /* 0x00200000023d7984 */ /* 0x000fe80000000800 */
[----:B------:R-:W1:Y:S03]  /*dab0*/  LDS R63, [R2+0x3000] ;  /* 0x00300000023f7984 */ /* 0x000e660000000800 */
[----:B------:R-:W-:Y:S08]  /*dac0*/  HMMA.1688.F32.TF32 R92, R56, R68, R92 ;  /* 0x00000044385c723c */ /* 0x000ff0000008105c */
[-C--:B------:R-:W-:Y:S08]  /*dad0*/  HMMA.1688.F32.TF32 R104, R52, R72.reuse, R104 ;  /* 0x000000483468723c */ /* 0x080ff00000081068 */
[----:B------:R-:W-:Y:S08]  /*dae0*/  HMMA.1688.F32.TF32 R108, R56, R72, R108 ;  /* 0x00000048386c723c */ /* 0x000ff0000008106c */
[-C--:B------:R-:W-:Y:S08]  /*daf0*/  HMMA.1688.F32.TF32 R120, R52, R76.reuse, R120 ;  /* 0x0000004c3478723c */ /* 0x080ff00000081078 */
[----:B------:R-:W-:Y:S08]  /*db00*/  HMMA.1688.F32.TF32 R124, R56, R76, R124 ;  /* 0x0000004c387c723c */ /* 0x000ff0000008107c */
[-C--:B------:R-:W-:Y:S08]  /*db10*/  HMMA.1688.F32.TF32 R136, R52, R80.reuse, R136 ;  /* 0x000000503488723c */ /* 0x080ff00000081088 */
[----:B------:R-:W-:Y:S08]  /*db20*/  HMMA.1688.F32.TF32 R140, R56, R80, R140 ;  /* 0x00000050388c723c */ /* 0x000ff0000008108c */
[-C--:B------:R-:W-:Y:S08]  /*db30*/  HMMA.1688.F32.TF32 R152, R52, R84.reuse, R152 ;  /* 0x000000543498723c */ /* 0x080ff00000081098 */
[----:B------:R-:W-:Y:S08]  /*db40*/  HMMA.1688.F32.TF32 R156, R56, R84, R156 ;  /* 0x00000054389c723c */ /* 0x000ff0000008109c */
[C---:B------:R-:W-:Y:S08]  /*db50*/  HMMA.1688.F32.TF32 R12, R52.reuse, R172, R12 ;  /* 0x000000ac340c723c */ /* 0x040ff0000008100c */
[----:B------:R-:W-:Y:S01]  /*db60*/  HMMA.1688.F32.TF32 R180, R52, R168, R8 ;  /* 0x000000a834b4723c */ /* 0x000fe20000081008 */
[----:B------:R-:W-:Y:S04]  /*db70*/  LDS R8, [R3+0x2200] ;  /* 0x0022000003087984 */ /* 0x000fe80000000800 */
[----:B------:R-:W-:Y:S03]  /*db80*/  LDS R10, [R3+0x3200] ;  /* 0x00320000030a7984 */ /* 0x000fe60000000800 */
[C---:B------:R-:W-:Y:S01]  /*db90*/  HMMA.1688.F32.TF32 R16, R56.reuse, R172, R16 ;  /* 0x000000ac3810723c */ /* 0x040fe20000081010 */
[----:B------:R-:W-:Y:S04]  /*dba0*/  LDS R9, [R2+0x2200] ;  /* 0x0022000002097984 */ /* 0x000fe80000000800 */
[----:B------:R-:W-:Y:S03]  /*dbb0*/  LDS R11, [R2+0x3200] ;  /* 0x00320000020b7984 */ /* 0x000fe60000000800 */
[C---:B------:R-:W-:Y:S08]  /*dbc0*/  HMMA.1688.F32.TF32 R20, R56.reuse, R168, R20 ;  /* 0x000000a83814723c */ /* 0x040ff00000081014 */
[-C--:B------:R-:W-:Y:S01]  /*dbd0*/  HMMA.1688.F32.TF32 R24, R56, R164.reuse, R24 ;  /* 0x000000a43818723c */ /* 0x080fe20000081018 */
[----:B------:R-:W-:Y:S04]  /*dbe0*/  LDS R56, [R3+0x2100] ;  /* 0x0021000003387984 */ /* 0x000fe80000000800 */
[----:B------:R-:W-:Y:S03]  /*dbf0*/  LDS R58, [R3+0x3100] ;  /* 0x00310000033a7984 */ /* 0x000fe60000000800 */
[----:B------:R-:W-:Y:S01]  /*dc00*/  HMMA.1688.F32.TF32 R52, R52, R164, R4 ;  /* 0x000000a43434723c */ /* 0x000fe20000081004 */
[----:B------:R-:W-:Y:S04]  /*dc10*/  LDS R57, [R2+0x2100] ;  /* 0x0021000002397984 */ /* 0x000fe80000000800 */
[----:B------:R-:W2:Y:S04]  /*dc20*/  LDS R59, [R2+0x3100] ;  /* 0x00310000023b7984 */ /* 0x000ea80000000800 */
[----:B------:R-:W-:Y:S04]  /*dc30*/  LDS R4, [R3+0x2300] ;  /* 0x0023000003047984 */ /* 0x000fe80000000800 */
[----:B------:R-:W-:Y:S04]  /*dc40*/  LDS R6, [R3+0x3300] ;  /* 0x0033000003067984 */ /* 0x000fe80000000800 */
[----:B------:R-:W-:Y:S04]  /*dc50*/  LDS R5, [R2+0x2300] ;  /* 0x0023000002057984 */ /* 0x000fe80000000800 */
[----:B------:R-:W4:Y:S01]  /*dc60*/  LDS R7, [R2+0x3300] ;  /* 0x0033000002077984 */ /* 0x000f220000000800 */
[C---:B------:R-:W-:Y:S08]  /*dc70*/  HMMA.1688.F32.TF32 R132, R64.reuse, R76, R132 ;  /* 0x0000004c4084723c */ /* 0x040ff00000081084 */
[C---:B------:R-:W-:Y:S08]  /*dc80*/  HMMA.1688.F32.TF32 R148, R64.reuse, R80, R148 ;  /* 0x000000504094723c */ /* 0x040ff00000081094 */
[C---:B------:R-:W-:Y:S08]  /*dc90*/  HMMA.1688.F32.TF32 R176, R64.reuse, R84, R176 ;  /* 0x0000005440b0723c */ /* 0x040ff000000810b0 */
[C---:B------:R-:W-:Y:S08]  /*dca0*/  HMMA.1688.F32.TF32 R40, R64.reuse, R172, R40 ;  /* 0x000000ac4028723c */ /* 0x040ff00000081028 */
[C---:B------:R-:W-:Y:S01]  /*dcb0*/  HMMA.1688.F32.TF32 R44, R64.reuse, R168, R44 ;  /* 0x000000a8402c723c */ /* 0x040fe2000008102c */
[----:B---3--:R-:W-:Y:S01]  /*dcc0*/  IMAD R190, R193, 0x4000, R190 ;  /* 0x00004000c1be7824 */ /* 0x008fe200078e02be */
[----:B------:R-:W-:Y:S04]  /*dcd0*/  LDS R168, [R3+0x4000] ;  /* 0x0040000003a87984 */ /* 0x000fe80000000800 */
[----:B------:R-:W-:Y:S02]  /*dce0*/  LDS R169, [R2+0x4000] ;  /* 0x0040000002a97984 */ /* 0x000fe40000000800 */
[----:B------:R-:W-:Y:S02]  /*dcf0*/  HMMA.1688.F32.TF32 R48, R64, R164, R48 ;  /* 0x000000a44030723c */ /* 0x000fe40000081030 */
[----:B------:R-:W-:Y:S04]  /*dd00*/  LDS R164, [R3+0x4100] ;  /* 0x0041000003a47984 */ /* 0x000fe80000000800 */
[----:B------:R-:W-:Y:S02]  /*dd10*/  LDS R165, [R2+0x4100] ;  /* 0x0041000002a57984 */ /* 0x000fe40000000800 */
[C---:B-1----:R-:W-:Y:S08]  /*dd20*/  HMMA.1688.F32.TF32 R184, R60.reuse, R174, R12 ;  /* 0x000000ae3cb8723c */ /* 0x042ff0000008100c */
[C---:B------:R-:W-:Y:S08]  /*dd30*/  HMMA.1688.F32.TF32 R88, R60.reuse, R70, R88 ;  /* 0x000000463c58723c */ /* 0x040ff00000081058 */
[C---:B------:R-:W-:Y:S08]  /*dd40*/  HMMA.1688.F32.TF32 R104, R60.reuse, R74, R104 ;  /* 0x0000004a3c68723c */ /* 0x040ff00000081068 */
[C---:B------:R-:W-:Y:S08]  /*dd50*/  HMMA.1688.F32.TF32 R120, R60.reuse, R78, R120 ;  /* 0x0000004e3c78723c */ /* 0x040ff00000081078 */
[C---:B------:R-:W-:Y:S08]  /*dd60*/  HMMA.1688.F32.TF32 R136, R60.reuse, R82, R136 ;  /* 0x000000523c88723c */ /* 0x040ff00000081088 */
[C---:B------:R-:W-:Y:S08]  /*dd70*/  HMMA.1688.F32.TF32 R152, R60.reuse, R86, R152 ;  /* 0x000000563c98723c */ /* 0x040ff00000081098 */
[C---:B------:R-:W-:Y:S08]  /*dd80*/  HMMA.1688.F32.TF32 R12, R60.reuse, R170, R180 ;  /* 0x000000aa3c0c723c */ /* 0x040ff000000810b4 */
[----:B------:R-:W-:Y:S08]  /*dd90*/  HMMA.1688.F32.TF32 R52, R60, R166, R52 ;  /* 0x000000a63c34723c */ /* 0x000ff00000081034 */
[C---:B--2---:R-:W-:Y:S08]  /*dda0*/  HMMA.1688.F32.TF32 R92, R56.reuse, R70, R92 ;  /* 0x00000046385c723c */ /* 0x044ff0000008105c */
[C---:B------:R-:W-:Y:S08]  /*ddb0*/  HMMA.1688.F32.TF32 R108, R56.reuse, R74, R108 ;  /* 0x0000004a386c723c */ /* 0x040ff0000008106c */
[C---:B------:R-:W-:Y:S08]  /*ddc0*/  HMMA.1688.F32.TF32 R124, R56.reuse, R78, R124 ;  /* 0x0000004e387c723c */ /* 0x040ff0000008107c */
[C---:B------:R-:W-:Y:S08]  /*ddd0*/  HMMA.1688.F32.TF32 R140, R56.reuse, R82, R140 ;  /* 0x00000052388c723c */ /* 0x040ff0000008108c */
[C---:B------:R-:W-:Y:S08]  /*dde0*/  HMMA.1688.F32.TF32 R156, R56.reuse, R86, R156 ;  /* 0x00000056389c723c */ /* 0x040ff0000008109c */
[C---:B------:R-:W-:Y:S08]  /*ddf0*/  HMMA.1688.F32.TF32 R16, R56.reuse, R174, R16 ;  /* 0x000000ae3810723c */ /* 0x040ff00000081010 */
[C---:B------:R-:W-:Y:S08]  /*de00*/  HMMA.1688.F32.TF32 R20, R56.reuse, R170, R20 ;  /* 0x000000aa3814723c */ /* 0x040ff00000081014 */
[----:B------:R-:W-:Y:S08]  /*de10*/  HMMA.1688.F32.TF32 R24, R56, R166, R24 ;  /* 0x000000a63818723c */ /* 0x000ff00000081018 */
[C---:B------:R-:W-:Y:S08]  /*de20*/  HMMA.1688.F32.TF32 R112, R8.reuse, R74, R112 ;  /* 0x0000004a0870723c */ /* 0x040ff00000081070 */
[C---:B------:R-:W-:Y:S08]  /*de30*/  HMMA.1688.F32.TF32 R160, R8.reuse, R86, R160 ;  /* 0x0000005608a0723c */ /* 0x040ff000000810a0 */
[----:B------:R-:W-:Y:S08]  /*de40*/  HMMA.1688.F32.TF32 R28, R8, R174, R28 ;  /* 0x000000ae081c723c */ /* 0x000ff0000008101c */
[C---:B----4-:R-:W-:Y:S08]  /*de50*/  HMMA.1688.F32.TF32 R56, R4.reuse, R70, R100 ;  /* 0x000000460438723c */ /* 0x050ff00000081064 */
[----:B------:R-:W-:Y:S01]  /*de60*/  HMMA.1688.F32.TF32 R60, R4, R74, R116 ;  /* 0x0000004a043c723c */ /* 0x000fe20000081074 */
[----:B------:R-:W-:Y:S04]  /*de70*/  LDS R116, [R3+0x4200] ;  /* 0x0042000003747984 */ /* 0x000fe80000000800 */
[----:B------:R-:W-:Y:S03]  /*de80*/  LDS R118, [R3+0x5200] ;  /* 0x0052000003767984 */ /* 0x000fe60000000800 */
[C---:B------:R-:W-:Y:S01]  /*de90*/  HMMA.1688.F32.TF32 R128, R8.reuse, R78, R128 ;  /* 0x0000004e0880723c */ /* 0x040fe20000081080 */
[----:B------:R-:W-:Y:S04]  /*dea0*/  LDS R117, [R2+0x4200] ;  /* 0x0042000002757984 */ /* 0x000fe80000000800 */
[----:B------:R-:W-:Y:S03]  /*deb0*/  LDS R119, [R2+0x5200] ;  /* 0x0052000002777984 */ /* 0x000fe60000000800 */
[----:B------:R-:W-:Y:S08]  /*dec0*/  HMMA.1688.F32.TF32 R32, R8, R170, R32 ;  /* 0x000000aa0820723c */ /* 0x000ff00000081020 */
[C---:B------:R-:W-:Y:S01]  /*ded0*/  HMMA.1688.F32.TF32 R64, R4.reuse, R78, R132 ;  /* 0x0000004e0440723c */ /* 0x040fe20000081084 */
[----:B------:R-:W-:Y:S04]  /*dee0*/  LDSM.16.M88.4 R76, [R190+0x33000] ;  /* 0x03300000be4c783b */ /* 0x000fe80000000200 */
[----:B------:R-:W-:Y:S03]  /*def0*/  LDSM.16.M88.4 R132, [R190+0x31800] ;  /* 0x03180000be84783b */ /* 0x000fe60000000200 */
[C---:B------:R-:W-:Y:S01]  /*df00*/  HMMA.1688.F32.TF32 R72, R4.reuse, R82, R148 ;  /* 0x000000520448723c */ /* 0x040fe20000081094 */
[----:B------:R-:W-:Y:S07]  /*df10*/  LDSM.16.M88.4 R148, [R190+0x32000] ;  /* 0x03200000be94783b */ /* 0x000fee0000000200 */
[C---:B------:R-:W-:Y:S08]  /*df20*/  HMMA.1688.F32.TF32 R84, R4.reuse, R86, R176 ;  /* 0x000000560454723c */ /* 0x040ff000000810b0 */
[C---:B------:R-:W-:Y:S01]  /*df30*/  HMMA.1688.F32.TF32 R172, R4.reuse, R174, R40 ;  /* 0x000000ae04ac723c */ /* 0x040fe20000081028 */
[----:B------:R-:W-:Y:S07]  /*df40*/  LDSM.16.M88.4 R40, [R190+0x30800] ;  /* 0x03080000be28783b */ /* 0x000fee0000000200 */
[----:B------:R-:W-:Y:S01]  /*df50*/  HMMA.1688.F32.TF32 R100, R4, R170, R44 ;  /* 0x000000aa0464723c */ /* 0x000fe2000008102c */
[----:B------:R-:W-:Y:S04]  /*df60*/  LDS R170, [R3+0x5000] ;  /* 0x0050000003aa7984 */ /* 0x000fe80000000800 */
[----:B------:R-:W1:Y:S03]  /*df70*/  LDS R171, [R2+0x5000] ;  /* 0x0050000002ab7984 */ /* 0x000e660000000800 */
[C---:B------:R-:W-:Y:S01]  /*df80*/  HMMA.1688.F32.TF32 R96, R8.reuse, R70, R96 ;  /* 0x000000460860723c */ /* 0x040fe20000081060 */
[----:B------:R-:W2:Y:S04]  /*df90*/  LDSM.16.M88.4 R44, [R190+0x30000] ;  /* 0x03000000be2c783b */ /* 0x000ea80000000200 */
[----:B------:R-:W-:Y:S03]  /*dfa0*/  LDSM.16.M88.4 R68, [R190+0x33800] ;  /* 0x03380000be44783b */ /* 0x000fe60000000200 */
[C---:B------:R-:W-:Y:S01]  /*dfb0*/  HMMA.1688.F32.TF32 R144, R8.reuse, R82, R144 ;  /* 0x000000520890723c */ /* 0x040fe20000081090 */
[----:B------:R-:W-:Y:S07]  /*dfc0*/  LDSM.16.M88.4 R80, [R190+0x32800] ;  /* 0x03280000be50783b */ /* 0x000fee0000000200 */
[-C--:B------:R-:W-:Y:S01]  /*dfd0*/  HMMA.1688.F32.TF32 R36, R8, R166.reuse, R36 ;  /* 0x000000a60824723c */ /* 0x080fe20000081024 */
[----:B------:R-:W-:Y:S04]  /*dfe0*/  LDS R8, [R3+0x4300] ;  /* 0x0043000003087984 */ /* 0x000fe80000000800 */
[----:B------:R-:W-:Y:S03]  /*dff0*/  LDS R10, [R3+0x5300] ;  /* 0x00530000030a7984 */ /* 0x000fe60000000800 */
[----:B------:R-:W-:Y:S01]  /*e000*/  HMMA.1688.F32.TF32 R4, R4, R166, R48 ;  /* 0x000000a60404723c */ /* 0x000fe20000081030 */
[----:B------:R-:W-:Y:S04]  /*e010*/  LDS R166, [R3+0x5100] ;  /* 0x0051000003a67984 */ /* 0x000fe80000000800 */
[----:B------:R-:W3:Y:S04]  /*e020*/  LDS R167, [R2+0x5100] ;  /* 0x0051000002a77984 */ /* 0x000ee80000000800 */
[----:B------:R-:W-:Y:S04]  /*e030*/  LDS R9, [R2+0x4300] ;  /* 0x0043000002097984 */ /* 0x000fe80000000800 */
[----:B------:R-:W-:Y:S04]  /*e040*/  LDS R11, [R2+0x5300] ;  /* 0x00530000020b7984 */ /* 0x000fe80000000800 */
[----:B------:R-:W4:Y:S01]  /*e050*/  LDSM.16.M88.4 R48, [R190+0x31000] ;  /* 0x03100000be30783b */ /* 0x000f220000000200 */
[C---:B-1----:R-:W-:Y:S08]  /*e060*/  HMMA.1688.F32.TF32 R180, R168.reuse, R76, R12 ;  /* 0x0000004ca8b4723c */ /* 0x042ff0000008100c */
[-C--:B--2---:R-:W-:Y:S08]  /*e070*/  HMMA.1688.F32.TF32 R88, R168, R44.reuse, R88 ;  /* 0x0000002ca858723c */ /* 0x084ff00000081058 */
[----:B------:R-:W-:Y:S08]  /*e080*/  HMMA.1688.F32.TF32 R96, R116, R44, R96 ;  /* 0x0000002c7460723c */ /* 0x000ff00000081060 */
[----:B------:R-:W-:Y:S08]  /*e090*/  HMMA.1688.F32.TF32 R104, R168, R40, R104 ;  /* 0x00000028a868723c */ /* 0x000ff00000081068 */
[C---:B---3--:R-:W-:Y:S08]  /*e0a0*/  HMMA.1688.F32.TF32 R92, R164.reuse, R44, R92 ;  /* 0x0000002ca45c723c */ /* 0x048ff0000008105c */
[-C--:B------:R-:W-:Y:S08]  /*e0b0*/  HMMA.1688.F32.TF32 R108, R164, R40.reuse, R108 ;  /* 0x00000028a46c723c */ /* 0x080ff0000008106c */
[----:B------:R-:W-:Y:S08]  /*e0c0*/  HMMA.1688.F32.TF32 R112, R116, R40, R112 ;  /* 0x000000287470723c */ /* 0x000ff00000081070 */
[-C--:B----4-:R-:W-:Y:S08]  /*e0d0*/  HMMA.1688.F32.TF32 R120, R168, R48.reuse, R120 ;  /* 0x00000030a878723c */ /* 0x090ff00000081078 */
[-C--:B------:R-:W-:Y:S08]  /*e0e0*/  HMMA.1688.F32.TF32 R124, R164, R48.reuse, R124 ;  /* 0x00000030a47c723c */ /* 0x080ff0000008107c */
[----:B------:R-:W-:Y:S08]  /*e0f0*/  HMMA.1688.F32.TF32 R128, R116, R48, R128 ;  /* 0x000000307480723c */ /* 0x000ff00000081080 */
[-C--:B------:R-:W-:Y:S08]  /*e100*/  HMMA.1688.F32.TF32 R136, R168, R132.reuse, R136 ;  /* 0x00000084a888723c */ /* 0x080ff00000081088 */
[-C--:B------:R-:W-:Y:S08]  /*e110*/  HMMA.1688.F32.TF32 R140, R164, R132.reuse, R140 ;  /* 0x00000084a48c723c */ /* 0x080ff0000008108c */
[----:B------:R-:W-:Y:S08]  /*e120*/  HMMA.1688.F32.TF32 R144, R116, R132, R144 ;  /* 0x000000847490723c */ /* 0x000ff00000081090 */
[-C--:B------:R-:W-:Y:S08]  /*e130*/  HMMA.1688.F32.TF32 R152, R168, R148.reuse, R152 ;  /* 0x00000094a898723c */ /* 0x080ff00000081098 */
[-C--:B------:R-:W-:Y:S08]  /*e140*/  HMMA.1688.F32.TF32 R156, R164, R148.reuse, R156 ;  /* 0x00000094a49c723c */ /* 0x080ff0000008109c */
[----:B------:R-:W-:Y:S08]  /*e150*/  HMMA.1688.F32.TF32 R160, R116, R148, R160 ;  /* 0x0000009474a0723c */ /* 0x000ff000000810a0 */
[-C--:B------:R-:W-:Y:S08]  /*e160*/  HMMA.1688.F32.TF32 R176, R168, R80.reuse, R184 ;  /* 0x00000050a8b0723c */ /* 0x080ff000000810b8 */
[C---:B------:R-:W-:Y:S08]  /*e170*/  HMMA.1688.F32.TF32 R16, R164.reuse, R80, R16 ;  /* 0x00000050a410723c */ /* 0x040ff00000081010 */
        /* <DEDUP_REMOVED lines=11> */
[-C--:B------:R-:W-:Y:S01]  /*e230*/  HMMA.1688.F32.TF32 R12, R8, R68.reuse, R4 ;  /* 0x00000044080c723c */ /* 0x080fe20000081004 */
[----:B------:R-:W-:Y:S04]  /*e240*/  LDS R4, [R3+0x6000] ;  /* 0x0060000003047984 */ /* 0x000fe80000000800 */
[----:B------:R-:W-:Y:S03]  /*e250*/  LDS R6, [R3+0x7000] ;  /* 0x0070000003067984 */ /* 0x000fe60000000800 */
[----:B------:R-:W-:Y:S01]  /*e260*/  HMMA.1688.F32.TF32 R168, R168, R68, R52 ;  /* 0x00000044a8a8723c */ /* 0x000fe20000081034 */
[----:B------:R-:W-:Y:S04]  /*e270*/  LDS R5, [R2+0x6000] ;  /* 0x0060000002057984 */ /* 0x000fe80000000800 */
[----:B------:R-:W1:Y:S04]  /*e280*/  LDS R7, [R2+0x7000] ;  /* 0x0070000002077984 */ /* 0x000e680000000800 */
[----:B------:R-:W-:Y:S04]  /*e290*/  LDS R117, [R2+0x6200] ;  /* 0x0062000002757984 */ /* 0x000fe80000000800 */
[----:B------:R-:W2:Y:S04]  /*e2a0*/  LDS R119, [R2+0x7200] ;  /* 0x0072000002777984 */ /* 0x000ea80000000800 */
[----:B------:R-:W-:Y:S04]  /*e2b0*/  LDS R52, [R3+0x6300] ;  /* 0x0063000003347984 */ /* 0x000fe80000000800 */
[----:B------:R-:W-:Y:S04]  /*e2c0*/  LDS R54, [R3+0x7300] ;  /* 0x0073000003367984 */ /* 0x000fe80000000800 */
[----:B------:R-:W-:Y:S04]  /*e2d0*/  LDS R53, [R2+0x6300] ;  /* 0x0063000002357984 */ /* 0x000fe80000000800 */
[----:B------:R-:W3:Y:S01]  /*e2e0*/  LDS R55, [R2+0x7300] ;  /* 0x0073000002377984 */ /* 0x000ee20000000800 */
[C---:B------:R-:W-:Y:S03]  /*e2f0*/  HMMA.1688.F32.TF32 R56, R8.reuse, R44, R56 ;  /* 0x0000002c0838723c */ /* 0x040fe60000081038 */
[----:B------:R-:W-:Y:S04]  /*e300*/  LDS R44, [R3+0x8300] ;  /* 0x00830000032c7984 */ /* 0x000fe80000000800 */
[----:B------:R-:W-:Y:S01]  /*e310*/  LDS R45, [R2+0x8300] ;  /* 0x00830000022d7984 */ /* 0x000fe20000000800 */
[C---:B------:R-:W-:Y:S08]  /*e320*/  HMMA.1688.F32.TF32 R72, R8.reuse, R132, R72 ;  /* 0x000000840848723c */ /* 0x040ff00000081048 */
[C---:B------:R-:W-:Y:S08]  /*e330*/  HMMA.1688.F32.TF32 R84, R8.reuse, R148, R84 ;  /* 0x000000940854723c */ /* 0x040ff00000081054 */
[C---:B------:R-:W-:Y:S08]  /*e340*/  HMMA.1688.F32.TF32 R60, R8.reuse, R40, R60 ;  /* 0x00000028083c723c */ /* 0x040ff0000008103c */
[----:B------:R-:W-:Y:S08]  /*e350*/  HMMA.1688.F32.TF32 R64, R8, R48, R64 ;  /* 0x000000300840723c */ /* 0x000ff00000081040 */
[C---:B-1----:R-:W-:Y:S08]  /*e360*/  HMMA.1688.F32.TF32 R136, R4.reuse, R134, R136 ;  /* 0x000000860488723c */ /* 0x042ff00000081088 */
[----:B------:R-:W-:Y:S08]  /*e370*/  HMMA.1688.F32.TF32 R152, R4, R150, R152 ;  /* 0x000000960498723c */ /* 0x000ff00000081098 */
[C---:B------:R-:W-:Y:S08]  /*e380*/  HMMA.1688.F32.TF32 R92, R164.reuse, R46, R92 ;  /* 0x0000002ea45c723c */ /* 0x040ff0000008105c */
        /* <DEDUP_REMOVED lines=8> */
[----:B------:R-:W-:Y:S08]  /*e410*/  HMMA.1688.F32.TF32 R160, R116, R150, R160 ;  /* 0x0000009674a0723c */ /* 0x000ff000000810a0 */
[-C--:B------:R-:W-:Y:S08]  /*e420*/  HMMA.1688.F32.TF32 R88, R4, R46.reuse, R88 ;  /* 0x0000002e0458723c */ /* 0x080ff00000081058 */
[-C--:B------:R-:W-:Y:S08]  /*e430*/  HMMA.1688.F32.TF32 R96, R116, R46.reuse, R96 ;  /* 0x0000002e7460723c */ /* 0x080ff00000081060 */
[C---:B---3--:R-:W-:Y:S01]  /*e440*/  HMMA.1688.F32.TF32 R164, R52.reuse, R46, R56 ;  /* 0x0000002e34a4723c */ /* 0x048fe20000081038 */
[----:B------:R-:W-:Y:S04]  /*e450*/  LDS R46, [R3+0x9300] ;  /* 0x00930000032e7984 */ /* 0x000fe80000000800 */
[----:B------:R-:W-:Y:S03]  /*e460*/  LDS R47, [R2+0x9300] ;  /* 0x00930000022f7984 */ /* 0x000fe60000000800 */
[C---:B------:R-:W-:Y:S01]  /*e470*/  HMMA.1688.F32.TF32 R132, R52.reuse, R134, R72 ;  /* 0x000000863484723c */ /* 0x040fe20000081048 */
[----:B------:R-:W1:Y:S07]  /*e480*/  LDSM.16.M88.4 R72, [R191+0x30880] ;  /* 0x03088000bf48783b */ /* 0x000e6e0000000200 */
[----:B------:R-:W-:Y:S01]  /*e490*/  HMMA.1688.F32.TF32 R148, R52, R150, R84 ;  /* 0x000000963494723c */ /* 0x000fe20000081054 */
[----:B------:R-:W2:Y:S07]  /*e4a0*/  LDSM.16.M88.4 R84, [R191+0x31080] ;  /* 0x03108000bf54783b */ /* 0x000eae0000000200 */
[C---:B------:R-:W-:Y:S08]  /*e4b0*/  HMMA.1688.F32.TF32 R100, R8.reuse, R76, R100 ;  /* 0x0000004c0864723c */ /* 0x040ff00000081064 */
[----:B------:R-:W-:Y:S08]  /*e4c0*/  HMMA.1688.F32.TF32 R172, R8, R80, R172 ;  /* 0x0000005008ac723c */ /* 0x000ff000000810ac */
[C---:B------:R-:W-:Y:S08]  /*e4d0*/  HMMA.1688.F32.TF32 R60, R52.reuse, R42, R60 ;  /* 0x0000002a343c723c */ /* 0x040ff0000008103c */
[-C--:B------:R-:W-:Y:S08]  /*e4e0*/  HMMA.1688.F32.TF32 R64, R52, R50.reuse, R64 ;  /* 0x000000323440723c */ /* 0x080ff00000081040 */
[-C--:B------:R-:W-:Y:S08]  /*e4f0*/  HMMA.1688.F32.TF32 R120, R4, R50.reuse, R120 ;  /* 0x000000320478723c */ /* 0x080ff00000081078 */
[----:B------:R-:W-:Y:S08]  /*e500*/  HMMA.1688.F32.TF32 R128, R116, R50, R128 ;  /* 0x000000327480723c */ /* 0x000ff00000081080 */
[C---:B------:R-:W-:Y:S08]  /*e510*/  HMMA.1688.F32.TF32 R104, R4.reuse, R42, R104 ;  /* 0x0000002a0468723c */ /* 0x040ff00000081068 */
[C---:B------:R-:W-:Y:S01]  /*e520*/  HMMA.1688.F32.TF32 R184, R4.reuse, R82, R176 ;  /* 0x0000005204b8723c */ /* 0x040fe200000810b0 */
[----:B------:R-:W-:Y:S04]  /*e530*/  LDS R176, [R3+0x8000] ;  /* 0x0080000003b07984 */ /* 0x000fe80000000800 */
[----:B------:R-:W-:Y:S03]  /*e540*/  LDS R178, [R3+0x9000] ;  /* 0x0090000003b27984 */ /* 0x000fe60000000800 */
[----:B------:R-:W-:Y:S01]  /*e550*/  HMMA.1688.F32.TF32 R8, R4, R78, R180 ;  /* 0x0000004e0408723c */ /* 0x000fe200000810b4 */
[----:B------:R-:W-:Y:S04]  /*e560*/  LDS R177, [R2+0x8000] ;  /* 0x0080000002b17984 */ /* 0x000fe80000000800 */
[----:B------:R-:W3:Y:S03]  /*e570*/  LDS R179, [R2+0x9000] ;  /* 0x0090000002b37984 */ /* 0x000ee60000000800 */
[C---:B------:R-:W-:Y:S08]  /*e580*/  HMMA.1688.F32.TF32 R112, R116.reuse, R42, R112 ;  /* 0x0000002a7470723c */ /* 0x040ff00000081070 */
[C---:B------:R-:W-:Y:S08]  /*e590*/  HMMA.1688.F32.TF32 R28, R116.reuse, R82, R28 ;  /* 0x00000052741c723c */ /* 0x040ff0000008101c */
[C---:B------:R-:W-:Y:S08]  /*e5a0*/  HMMA.1688.F32.TF32 R32, R116.reuse, R78, R32 ;  /* 0x0000004e7420723c */ /* 0x040ff00000081020 */
[----:B------:R-:W-:Y:S08]  /*e5b0*/  HMMA.1688.F32.TF32 R36, R116, R70, R36 ;  /* 0x000000467424723c */ /* 0x000ff00000081024 */
[----:B------:R-:W-:Y:S01]  /*e5c0*/  HMMA.1688.F32.TF32 R48, R52, R78, R100 ;  /* 0x0000004e3430723c */ /* 0x000fe20000081064 */
[----:B------:R-:W-:Y:S07]  /*e5d0*/  LDSM.16.M88.4 R76, [R191+0x32080] ;  /* 0x03208000bf4c783b */ /* 0x000fee0000000200 */
[----:B------:R-:W-:Y:S01]  /*e5e0*/  HMMA.1688.F32.TF32 R4, R4, R70, R168 ;  /* 0x000000460404723c */ /* 0x000fe200000810a8 */
[----:B------:R-:W-:Y:S04]  /*e5f0*/  LDS R168, [R3+0x8200] ;  /* 0x0082000003a87984 */ /* 0x000fe80000000800 */
[----:B------:R-:W-:Y:S03]  /*e600*/  LDS R170, [R3+0x9200] ;  /* 0x0092000003aa7984 */ /* 0x000fe60000000800 */
[C---:B------:R-:W-:Y:S01]  /*e610*/  HMMA.1688.F32.TF32 R56, R52.reuse, R82, R172 ;  /* 0x000000523438723c */ /* 0x040fe200000810ac */
[----:B------:R-:W-:Y:S04]  /*e620*/  LDS R172, [R3+0x8100] ;  /* 0x0081000003ac7984 */ /* 0x000fe80000000800 */
[----:B------:R-:W-:Y:S03]  /*e630*/  LDS R174, [R3+0x9100] ;  /* 0x0091000003ae7984 */ /* 0x000fe60000000800 */
[----:B------:R-:W-:Y:S01]  /*e640*/  HMMA.1688.F32.TF32 R40, R52, R70, R12 ;  /* 0x000000463428723c */ /* 0x000fe2000008100c */
[----:B------:R-:W-:Y:S04]  /*e650*/  LDS R173, [R2+0x8100] ;  /* 0x0081000002ad7984 */ /* 0x000fe80000000800 */
[----:B------:R-:W4:Y:S03]  /*e660*/  LDS R175, [R2+0x9100] ;  /* 0x0091000002af7984 */ /* 0x000f260000000800 */
[C---:B-1----:R-:W-:Y:S01]  /*e670*/  HMMA.1688.F32.TF32 R100, R44.reuse, R72, R60 ;  /* 0x000000482c64723c */ /* 0x042fe2000008103c */
[----:B------:R-:W-:Y:S04]  /*e680*/  LDS R169, [R2+0x8200] ;  /* 0x0082000002a97984 */ /* 0x000fe80000000800 */
[----:B------:R-:W-:Y:S03]  /*e690*/  LDS R171, [R2+0x9200] ;  /* 0x0092000002ab7984 */ /* 0x000fe60000000800 */
[----:B--2---:R-:W-:Y:S01]  /*e6a0*/  HMMA.1688.F32.TF32 R116, R44, R84, R64 ;  /* 0x000000542c74723c */ /* 0x004fe20000081040 */
[----:B------:R-:W1:Y:S04]  /*e6b0*/  LDSM.16.M88.4 R68, [R191+0x30080] ;  /* 0x03008000bf44783b */ /* 0x000e680000000200 */
[----:B------:R-:W2:Y:S04]  /*e6c0*/  LDSM.16.M88.4 R80, [R191+0x31880] ;  /* 0x03188000bf50783b */ /* 0x000ea80000000200 */
[----:B------:R-:W5:Y:S04]  /*e6d0*/  LDSM.16.M88.4 R64, [R191+0x32880] ;  /* 0x03288000bf40783b */ /* 0x000f680000000200 */
[----:B------:R-:W2:Y:S04]  /*e6e0*/  LDSM.16.M88.4 R60, [R191+0x33080] ;  /* 0x03308000bf3c783b */ /* 0x000ea80000000200 */
[----:B------:R-:W2:Y:S01]  /*e6f0*/  LDSM.16.M88.4 R52, [R191+0x33880] ;  /* 0x03388000bf34783b */ /* 0x000ea20000000200 */
[C---:B---3--:R-:W-:Y:S08]  /*e700*/  HMMA.1688.F32.TF32 R104, R176.reuse, R72, R104 ;  /* 0x00000048b068723c */ /* 0x048ff00000081068 */
[----:B------:R-:W-:Y:S08]  /*e710*/  HMMA.1688.F32.TF32 R120, R176, R84, R120 ;  /* 0x00000054b078723c */ /* 0x000ff00000081078 */
[----:B----4-:R-:W-:Y:S08]  /*e720*/  HMMA.1688.F32.TF32 R108, R172, R72, R108 ;  /* 0x00000048ac6c723c */ /* 0x010ff0000008106c */
[-C--:B-1----:R-:W-:Y:S08]  /*e730*/  HMMA.1688.F32.TF32 R88, R176, R68.reuse, R88 ;  /* 0x00000044b058723c */ /* 0x082ff00000081058 */
[-C--:B------:R-:W-:Y:S08]  /*e740*/  HMMA.1688.F32.TF32 R92, R172, R68.reuse, R92 ;  /* 0x00000044ac5c723c */ /* 0x080ff0000008105c */
[-C--:B------:R-:W-:Y:S08]  /*e750*/  HMMA.1688.F32.TF32 R96, R168, R68.reuse, R96 ;  /* 0x00000044a860723c */ /* 0x080ff00000081060 */
[----:B------:R-:W-:Y:S08]  /*e760*/  HMMA.1688.F32.TF32 R164, R44, R68, R164 ;  /* 0x000000442ca4723c */ /* 0x000ff000000810a4 */
[----:B------:R-:W-:Y:S08]  /*e770*/  HMMA.1688.F32.TF32 R112, R168, R72, R112 ;  /* 0x00000048a870723c */ /* 0x000ff00000081070 */
[-C--:B------:R-:W-:Y:S08]  /*e780*/  HMMA.1688.F32.TF32 R124, R172, R84.reuse, R124 ;  /* 0x00000054ac7c723c */ /* 0x080ff0000008107c */
[----:B------:R-:W-:Y:S08]  /*e790*/  HMMA.1688.F32.TF32 R128, R168, R84, R128 ;  /* 0x00000054a880723c */ /* 0x000ff00000081080 */
[-C--:B--2---:R-:W-:Y:S08]  /*e7a0*/  HMMA.1688.F32.TF32 R136, R176, R80.reuse, R136 ;  /* 0x00000050b088723c */ /* 0x084ff00000081088 */
[-C--:B------:R-:W-:Y:S08]  /*e7b0*/  HMMA.1688.F32.TF32 R140, R172, R80.reuse, R140 ;  /* 0x00000050ac8c723c */ /* 0x080ff0000008108c */
[-C--:B------:R-:W-:Y:S08]  /*e7c0*/  HMMA.1688.F32.TF32 R144, R168, R80.reuse, R144 ;  /* 0x00000050a890723c */ /* 0x080ff00000081090 */
[----:B------:R-:W-:Y:S08]  /*e7d0*/  HMMA.1688.F32.TF32 R132, R44, R80, R132 ;  /* 0x000000502c84723c */ /* 0x000ff00000081084 */
[-C--:B------:R-:W-:Y:S08]  /*e7e0*/  HMMA.1688.F32.TF32 R152, R176, R76.reuse, R152 ;  /* 0x0000004cb098723c */ /* 0x080ff00000081098 */
[-C--:B------:R-:W-:Y:S08]  /*e7f0*/  HMMA.1688.F32.TF32 R156, R172, R76.reuse, R156 ;  /* 0x0000004cac9c723c */ /* 0x080ff0000008109c */
[-C--:B------:R-:W-:Y:S08]  /*e800*/  HMMA.1688.F32.TF32 R160, R168, R76.reuse, R160 ;  /* 0x0000004ca8a0723c */ /* 0x080ff000000810a0 */
[----:B------:R-:W-:Y:S08]  /*e810*/  HMMA.1688.F32.TF32 R148, R44, R76, R148 ;  /* 0x0000004c2c94723c */ /* 0x000ff00000081094 */
[C---:B-----5:R-:W-:Y:S08]  /*e820*/  HMMA.1688.F32.TF32 R12, R176.reuse, R64, R184 ;  /* 0x00000040b00c723c */ /* 0x060ff000000810b8 */
[C---:B------:R-:W-:Y:S08]  /*e830*/  HMMA.1688.F32.TF32 R8, R176.reuse, R60, R8 ;  /* 0x0000003cb008723c */ /* 0x040ff00000081008 */
[----:B------:R-:W-:Y:S01]  /*e840*/  HMMA.1688.F32.TF32 R4, R176, R52, R4 ;  /* 0x00000034b004723c */ /* 0x000fe20000081004 */
[----:B------:R-:W-:Y:S04]  /*e850*/  LDS R176, [R3+0xa000] ;  /* 0x00a0000003b07984 */ /* 0x000fe80000000800 */
[----:B------:R-:W-:Y:S03]  /*e860*/  LDS R178, [R3+0xb000] ;  /* 0x00b0000003b27984 */ /* 0x000fe60000000800 */
[C---:B------:R-:W-:Y:S01]  /*e870*/  HMMA.1688.F32.TF32 R16, R172.reuse, R64, R16 ;  /* 0x00000040ac10723c */ /* 0x040fe20000081010 */
[----:B------:R-:W-:Y:S04]  /*e880*/  LDS R177, [R2+0xa000] ;  /* 0x00a0000002b17984 */ /* 0x000fe80000000800 */
[----:B------:R-:W1:Y:S03]  /*e890*/  LDS R179, [R2+0xb000] ;  /* 0x00b0000002b37984 */ /* 0x000e660000000800 */
[C---:B------:R-:W-:Y:S08]  /*e8a0*/  HMMA.1688.F32.TF32 R20, R172.reuse, R60, R20 ;  /* 0x0000003cac14723c */ /* 0x040ff00000081014 */
[----:B------:R-:W-:Y:S01]  /*e8b0*/  HMMA.1688.F32.TF32 R24, R172, R52, R24 ;  /* 0x00000034ac18723c */ /* 0x000fe20000081018 */
[----:B------:R-:W-:Y:S04]  /*e8c0*/  LDS R172, [R3+0xa100] ;  /* 0x00a1000003ac7984 */ /* 0x000fe80000000800 */
[----:B------:R-:W-:Y:S03]  /*e8d0*/  LDS R174, [R3+0xb100] ;  /* 0x00b1000003ae7984 */ /* 0x000fe60000000800 */
[C---:B------:R-:W-:Y:S01]  /*e8e0*/  HMMA.1688.F32.TF32 R28, R168.reuse, R64, R28 ;  /* 0x00000040a81c723c */ /* 0x040fe2000008101c */
[----:B------:R-:W-:Y:S04]  /*e8f0*/  LDS R173, [R2+0xa100] ;  /* 0x00a1000002ad7984 */ /* 0x000fe80000000800 */
[----:B------:R-:W2:Y:S03]  /*e900*/  LDS R175, [R2+0xb100] ;  /* 0x00b1000002af7984 */ /* 0x000ea60000000800 */
[C---:B------:R-:W-:Y:S08]  /*e910*/  HMMA.1688.F32.TF32 R32, R168.reuse, R60, R32 ;  /* 0x0000003ca820723c */ /* 0x040ff00000081020 */
[----:B------:R-:W-:Y:S01]  /*e920*/  HMMA.1688.F32.TF32 R36, R168, R52, R36 ;  /* 0x00000034a824723c */ /* 0x000fe20000081024 */
[----:B------:R-:W-:Y:S04]  /*e930*/  LDS R168, [R3+0xa200] ;  /* 0x00a2000003a87984 */ /* 0x000fe80000000800 */
[----:B------:R-:W-:Y:S03]  /*e940*/  LDS R170, [R3+0xb200] ;  /* 0x00b2000003aa7984 */ /* 0x000fe60000000800 */
[C---:B------:R-:W-:Y:S01]  /*e950*/  HMMA.1688.F32.TF32 R56, R44.reuse, R64, R56 ;  /* 0x000000402c38723c */ /* 0x040fe20000081038 */
[----:B------:R-:W-:Y:S04]  /*e960*/  LDS R169, [R2+0xa200] ;  /* 0x00a2000002a97984 */ /* 0x000fe80000000800 */
[----:B------:R-:W3:Y:S03]  /*e970*/  LDS R171, [R2+0xb200] ;  /* 0x00b2000002ab7984 */ /* 0x000ee60000000800 */
[C---:B------:R-:W-:Y:S08]  /*e980*/  HMMA.1688.F32.TF32 R48, R44.reuse, R60, R48 ;  /* 0x0000003c2c30723c */ /* 0x040ff00000081030 */
[----:B------:R-:W-:Y:S01]  /*e990*/  HMMA.1688.F32.TF32 R40, R44, R52, R40 ;  /* 0x000000342c28723c */ /* 0x000fe20000081028 */
[----:B------:R-:W-:Y:S04]  /*e9a0*/  LDS R44, [R3+0xa300] ;  /* 0x00a30000032c7984 */ /* 0x000fe80000000800 */
[----:B------:R-:W-:Y:S04]  /*e9b0*/  LDS R46, [R3+0xb300] ;  /* 0x00b30000032e7984 */ /* 0x000fe80000000800 */
[----:B------:R-:W-:Y:S04]  /*e9c0*/  LDS R45, [R2+0xa300] ;  /* 0x00a30000022d7984 */ /* 0x000fe80000000800 */
[----:B------:R-:W4:Y:S01]  /*e9d0*/  LDS R47, [R2+0xb300] ;  /* 0x00b30000022f7984 */ /* 0x000f220000000800 */
        /* <DEDUP_REMOVED lines=10> */
[C---:B---3--:R-:W-:Y:S08]  /*ea80*/  HMMA.1688.F32.TF32 R112, R168.reuse, R74, R112 ;  /* 0x0000004aa870723c */ /* 0x048ff00000081070 */
[----:B------:R-:W-:Y:S08]  /*ea90*/  HMMA.1688.F32.TF32 R28, R168, R66, R28 ;  /* 0x00000042a81c723c */ /* 0x000ff0000008101c */
[----:B----4-:R-:W-:Y:S08]  /*eaa0*/  HMMA.1688.F32.TF32 R100, R44, R74, R100 ;  /* 0x0000004a2c64723c */ /* 0x010ff00000081064 */
[C---:B------:R-:W-:Y:S08]  /*eab0*/  HMMA.1688.F32.TF32 R92, R172.reuse, R70, R92 ;  /* 0x00000046ac5c723c */ /* 0x040ff0000008105c */
[C---:B------:R-:W-:Y:S08]  /*eac0*/  HMMA.1688.F32.TF32 R124, R172.reuse, R86, R124 ;  /* 0x00000056ac7c723c */ /* 0x040ff0000008107c */
[C---:B------:R-:W-:Y:S08]  /*ead0*/  HMMA.1688.F32.TF32 R140, R172.reuse, R82, R140 ;  /* 0x00000052ac8c723c */ /* 0x040ff0000008108c */
        /* <DEDUP_REMOVED lines=26> */
[----:B------:R-:W-:Y:S04]  /*ec80*/  LDS R58, [R3+0xd300] ;  /* 0x00d30000033a7984 */ /* 0x000fe80000000800 */
[----:B------:R-:W-:Y:S04]  /*ec90*/  LDS R57, [R2+0xc300] ;  /* 0x00c3000002397984 */ /* 0x000fe80000000800 */
[----:B------:R-:W-:Y:S04]  /*eca0*/  LDS R59, [R2+0xd300] ;  /* 0x00d30000023b7984 */ /* 0x000fe80000000800 */
[----:B------:R-:W1:Y:S01]  /*ecb0*/  LDSM.16.M88.4 R80, [R190+0x30880] ;  /* 0x03088000be50783b */ /* 0x000e620000000200 */
[C---:B------:R-:W-:Y:S03]  /*ecc0*/  HMMA.1688.F32.TF32 R116, R44.reuse, R86, R116 ;  /* 0x000000562c74723c */ /* 0x040fe60000081074 */
[----:B------:R-:W2:Y:S04]  /*ecd0*/  LDSM.16.M88.4 R48, [R190+0x33880] ;  /* 0x03388000be30783b */ /* 0x000ea80000000200 */
[----:B------:R-:W-:Y:S01]  /*ece0*/  LDSM.16.M88.4 R132, [R190+0x31080] ;  /* 0x03108000be84783b */ /* 0x000fe20000000200 */
[C---:B------:R-:W-:Y:S03]  /*ecf0*/  HMMA.1688.F32.TF32 R68, R44.reuse, R78, R148 ;  /* 0x0000004e2c44723c */ /* 0x040fe60000081094 */
[----:B------:R-:W-:Y:S04]  /*ed00*/  LDSM.16.M88.4 R76, [R190+0x30080] ;  /* 0x03008000be4c783b */ /* 0x000fe80000000200 */
[----:B------:R-:W-:Y:S01]  /*ed10*/  LDSM.16.M88.4 R148, [R190+0x31880] ;  /* 0x03188000be94783b */ /* 0x000fe20000000200 */
[----:B------:R-:W-:Y:S03]  /*ed20*/  HMMA.1688.F32.TF32 R52, R44, R54, R40 ;  /* 0x000000362c34723c */ /* 0x000fe60000081028 */
[----:B------:R-:W3:Y:S04]  /*ed30*/  LDSM.16.M88.4 R44, [R190+0x33080] ;  /* 0x03308000be2c783b */ /* 0x000ee80000000200 */
[----:B------:R-:W-:Y:S01]  /*ed40*/  LDSM.16.M88.4 R40, [R190+0x32880] ;  /* 0x03288000be28783b */ /* 0x000fe20000000200 */
[-C--:B-1----:R-:W-:Y:S08]  /*ed50*/  HMMA.1688.F32.TF32 R104, R172, R80.reuse, R104 ;  /* 0x00000050ac68723c */ /* 0x082ff00000081068 */
[-C--:B------:R-:W-:Y:S08]  /*ed60*/  HMMA.1688.F32.TF32 R108, R168, R80.reuse, R108 ;  /* 0x00000050a86c723c */ /* 0x080ff0000008106c */
[-C--:B------:R-:W-:Y:S08]  /*ed70*/  HMMA.1688.F32.TF32 R112, R164, R80.reuse, R112 ;  /* 0x00000050a470723c */ /* 0x080ff00000081070 */
[----:B------:R-:W-:Y:S01]  /*ed80*/  HMMA.1688.F32.TF32 R100, R56, R80, R100 ;  /* 0x000000503864723c */ /* 0x000fe20000081064 */
[----:B------:R-:W4:Y:S07]  /*ed90*/  LDL.LU R80, [R1+0x410] ;  /* 0x0004100001507983 */ /* 0x000f2e0000300800 */
[-C--:B--2---:R-:W-:Y:S08]  /*eda0*/  HMMA.1688.F32.TF32 R4, R172, R48.reuse, R4 ;  /* 0x00000030ac04723c */ /* 0x084ff00000081004 */
[-C--:B------:R-:W-:Y:S08]  /*edb0*/  HMMA.1688.F32.TF32 R24, R168, R48.reuse, R24 ;  /* 0x00000030a818723c */ /* 0x080ff00000081018 */
[-C--:B------:R-:W-:Y:S08]  /*edc0*/  HMMA.1688.F32.TF32 R36, R164, R48.reuse, R36 ;  /* 0x00000030a424723c */ /* 0x080ff00000081024 */
[----:B------:R-:W-:Y:S01]  /*edd0*/  HMMA.1688.F32.TF32 R52, R56, R48, R52 ;  /* 0x000000303834723c */ /* 0x000fe20000081034 */
[----:B------:R-:W2:Y:S04]  /*ede0*/  LDL.LU R49, [R1+0x414] ;  /* 0x0004140001317983 */ /* 0x000ea80000300800 */
[----:B------:R-:W5:Y:S03]  /*edf0*/  LDL.LU R48, [R1+0x3d0] ;  /* 0x0003d00001307983 */ /* 0x000f660000300800 */
[-C--:B---3--:R-:W-:Y:S08]  /*ee00*/  HMMA.1688.F32.TF32 R8, R172, R44.reuse, R8 ;  /* 0x0000002cac08723c */ /* 0x088ff00000081008 */
[-C--:B------:R-:W-:Y:S08]  /*ee10*/  HMMA.1688.F32.TF32 R20, R168, R44.reuse, R20 ;  /* 0x0000002ca814723c */ /* 0x080ff00000081014 */
[-C--:B------:R-:W-:Y:S08]  /*ee20*/  HMMA.1688.F32.TF32 R32, R164, R44.reuse, R32 ;  /* 0x0000002ca420723c */ /* 0x080ff00000081020 */
[C---:B------:R-:W-:Y:S01]  /*ee30*/  HMMA.1688.F32.TF32 R60, R56.reuse, R44, R60 ;  /* 0x0000002c383c723c */ /* 0x040fe2000008103c */
[----:B------:R-:W3:Y:S07]  /*ee40*/  LDL.LU R45, [R1+0x3d4] ;  /* 0x0003d400012d7983 */ /* 0x000eee0000300800 */
[----:B------:R-:W-:Y:S01]  /*ee50*/  HMMA.1688.F32.TF32 R84, R56, R76, R176 ;  /* 0x0000004c3854723c */ /* 0x000fe200000810b0 */
[----:B------:R-:W1:Y:S01]  /*ee60*/  LDSM.16.M88.4 R176, [R190+0x32080] ;  /* 0x03208000beb0783b */ /* 0x000e620000000200 */
[----:B------:R-:W-:-:S05]  /*ee70*/  IMAD.MOV.U32 R181, RZ, RZ, 0x3f ;  /* 0x0000003fffb57424 */ /* 0x000fca00078e00ff */
[----:B------:R-:W-:Y:S01]  /*ee80*/  IADD3 R181, R181, c[0x0][0x180], RZ ;  /* 0x00006000b5b57a10 */ /* 0x000fe20007ffe0ff */
[----:B------:R-:W-:-:S03]  /*ee90*/  IMAD.MOV.U32 R182, RZ, RZ, c[0x0][0x180] ;  /* 0x00006000ffb67624 */ /* 0x000fc600078e00ff */
[----:B------:R-:W-:-:S04]  /*eea0*/  SHF.R.S32.HI R183, RZ, 0x1f, R181 ;  /* 0x0000001fffb77819 */ /* 0x000fc800000114b5 */
[----:B------:R-:W-:Y:S02]  /*eeb0*/  LEA.HI R183, R183, R181, RZ, 0x6 ;  /* 0x000000b5b7b77211 */ /* 0x000fe400078f30ff */
[----:B------:R-:W1:Y:S01]  /*eec0*/  S2R R181, SR_TID.X ;  /* 0x0000000000b57919 */ /* 0x000e620000002100 */
[----:B------:R-:W-:Y:S01]  /*eed0*/  IADD3 R182, R182, -0xc0, RZ ;  /* 0xffffff40b6b67810 */ /* 0x000fe20007ffe0ff */
[----:B------:R-:W-:Y:S01]  /*eee0*/  HMMA.1688.F32.TF32 R88, R172, R76, R88 ;  /* 0x0000004cac58723c */ /* 0x000fe20000081058 */
[----:B------:R-:W-:-:S07]  /*eef0*/  SHF.R.S32.HI R183, RZ, 0x6, R183 ;  /* 0x00000006ffb77819 */ /* 0x000fce00000114b7 */
[----:B------:R-:W-:Y:S01]  /*ef00*/  HMMA.1688.F32.TF32 R92, R168, R76, R92 ;  /* 0x0000004ca85c723c */ /* 0x000fe2000008105c */
[----:B------:R-:W-:-:S07]  /*ef10*/  IADD3 R183, R183, -0x3, RZ ;  /* 0xfffffffdb7b77810 */ /* 0x000fce0007ffe0ff */
[----:B------:R-:W-:Y:S08]  /*ef20*/  HMMA.1688.F32.TF32 R96, R164, R76, R96 ;  /* 0x0000004ca460723c */ /* 0x000ff00000081060 */
[-C--:B------:R-:W-:Y:S08]  /*ef30*/  HMMA.1688.F32.TF32 R120, R172, R132.reuse, R120 ;  /* 0x00000084ac78723c */ /* 0x080ff00000081078 */
[-C--:B------:R-:W-:Y:S08]  /*ef40*/  HMMA.1688.F32.TF32 R124, R168, R132.reuse, R124 ;  /* 0x00000084a87c723c */ /* 0x080ff0000008107c */
[-C--:B------:R-:W-:Y:S08]  /*ef50*/  HMMA.1688.F32.TF32 R128, R164, R132.reuse, R128 ;  /* 0x00000084a480723c */ /* 0x080ff00000081080 */
[----:B------:R-:W-:Y:S08]  /*ef60*/  HMMA.1688.F32.TF32 R116, R56, R132, R116 ;  /* 0x000000843874723c */ /* 0x000ff00000081074 */
[-C--:B------:R-:W-:Y:S08]  /*ef70*/  HMMA.1688.F32.TF32 R136, R172, R148.reuse, R136 ;  /* 0x00000094ac88723c */ /* 0x080ff00000081088 */
[-C--:B------:R-:W-:Y:S08]  /*ef80*/  HMMA.1688.F32.TF32 R140, R168, R148.reuse, R140 ;  /* 0x00000094a88c723c */ /* 0x080ff0000008108c */
[-C--:B------:R-:W-:Y:S08]  /*ef90*/  HMMA.1688.F32.TF32 R144, R164, R148.reuse, R144 ;  /* 0x00000094a490723c */ /* 0x080ff00000081090 */
[----:B------:R-:W-:Y:S08]  /*efa0*/  HMMA.1688.F32.TF32 R72, R56, R148, R72 ;  /* 0x000000943848723c */ /* 0x000ff00000081048 */
[C---:B-1----:R-:W-:Y:S08]  /*efb0*/  HMMA.1688.F32.TF32 R152, R172.reuse, R176, R152 ;  /* 0x000000b0ac98723c */ /* 0x042ff00000081098 */
        /* <DEDUP_REMOVED lines=8> */
[----:B------:R-:W-:Y:S03]  /*f040*/  LDS R171, [R2+0xf100] ;  /* 0x00f1000002ab7984 */ /* 0x000fe60000000800 */
[C---:B------:R-:W-:Y:S01]  /*f050*/  HMMA.1688.F32.TF32 R160, R164.reuse, R176, R160 ;  /* 0x000000b0a4a0723c */ /* 0x040fe200000810a0 */
[----:B------:R-:W-:Y:S04]  /*f060*/  LDS R168, [R3+0xe100] ;  /* 0x00e1000003a87984 */ /* 0x000fe80000000800 */
[----:B------:R-:W1:Y:S03]  /*f070*/  LDS R170, [R3+0xf100] ;  /* 0x00f1000003aa7984 */ /* 0x000e660000000800 */
        /* <DEDUP_REMOVED lines=8> */
[----:B------:R1:W-:Y:S04]  /*f100*/  LDS R59, [R2+0xf300] ;  /* 0x00f30000023b7984 */ /* 0x0003e80000000800 */
[----:B------:R-:W-:Y:S01]  /*f110*/  LDS R56, [R3+0xe300] ;  /* 0x00e3000003387984 */ /* 0x000fe20000000800 */
[----:B-1----:R-:W-:-:S03]  /*f120*/  IMAD R2, R194, -0x40, R182 ;  /* 0xffffffc0c2027824 */ /* 0x002fc600078e02b6 */
[----:B------:R1:W2:Y:S02]  /*f130*/  LDS R58, [R3+0xf300] ;  /* 0x00f30000033a7984 */ /* 0x0002a40000000800 */
[----:B------:R-:W-:Y:S02]  /*f140*/  ISETP.GT.AND P1, PT, R2, RZ, PT ;  /* 0x000000ff0200720c */ /* 0x000fe40003f24270 */
[----:B------:R-:W-:Y:S02]  /*f150*/  ISETP.GE.AND P0, PT, R194, R183, PT ;  /* 0x000000b7c200720c */ /* 0x000fe40003f06270 */
[----:B-1----:R-:W-:Y:S02]  /*f160*/  SEL R3, RZ, 0x4, !P1 ;  /* 0x00000004ff037807 */ /* 0x002fe40004800000 */
[----:B------:R-:W-:Y:S02]  /*f170*/  IADD3 R189, R189, 0x1, RZ ;  /* 0x00000001bdbd7810 */ /* 0x000fe40007ffe0ff */
[----:B------:R-:W-:-:S02]  /*f180*/  SEL R3, R3, RZ, !P0 ;  /* 0x000000ff03037207 */ /* 0x000fc40004000000 */
[----:B------:R-:W-:Y:S02]  /*f190*/  LOP3.LUT R182, R181, 0x7f, RZ, 0xc0, !PT ;  /* 0x0000007fb5b67812 */ /* 0x000fe400078ec0ff */
[----:B------:R-:W-:Y:S02]  /*f1a0*/  ISETP.GT.AND P2, PT, R189, 0x2, PT ;  /* 0x00000002bd00780c */ /* 0x000fe40003f44270 */
[----:B------:R-:W-:Y:S02]  /*f1b0*/  IADD3 R201, P3, R201, R192, RZ ;  /* 0x000000c0c9c97210 */ /* 0x000fe40007f7e0ff */
[----:B------:R-:W-:Y:S02]  /*f1c0*/  ISETP.NE.U32.AND P1, PT, R3, RZ, PT ;  /* 0x000000ff0300720c */ /* 0x000fe40003f25070 */
[----:B------:R-:W-:Y:S01]  /*f1d0*/  SHF.L.U32 R183, R182, 0x2, RZ ;  /* 0x00000002b6b77819 */ /* 0x000fe200000006ff */
[----:B------:R-:W-:Y:S01]  /*f1e0*/  IMAD.X R200, R200, 0x1, R0, P3 ;  /* 0x00000001c8c87824 */ /* 0x000fe200018e0600 */
[----:B------:R-:W-:Y:S01]  /*f1f0*/  SEL R189, R189, RZ, !P2 ;  /* 0x000000ffbdbd7207 */ /* 0x000fe20005000000 */
[----:B------:R-:W-:-:S02]  /*f200*/  IMAD.MOV.U32 R40, RZ, RZ, R201 ;  /* 0x000000ffff287224 */ /* 0x000fc400078e00c9 */
[----:B------:R-:W-:Y:S02]  /*f210*/  IMAD.MOV.U32 R41, RZ, RZ, R200 ;  /* 0x000000ffff297224 */ /* 0x000fe400078e00c8 */
[----:B------:R-:W-:Y:S01]  /*f220*/  IMAD R3, R189, 0x10000, R183 ;  /* 0x00010000bd037824 */ /* 0x000fe200078e02b7 */
[----:B------:R-:W-:Y:S01]  /*f230*/  BAR.SYNC.DEFER_BLOCKING 0x0 ;  /* 0x0000000000007b1d */ /* 0x000fe20000010000 */
[----:B------:R-:W-:Y:S02]  /*f240*/  ISETP.GT.AND P2, PT, R2, 0x4, PT ;  /* 0x000000040200780c */ /* 0x000fe40003f44270 */
[-C--:B------:R-:W-:Y:S02]  /*f250*/  IADD3 R203, P3, R203, R192.reuse, RZ ;  /* 0x000000c0cbcb7210 */ /* 0x080fe40007f7e0ff */
[----:B------:R-:W-:Y:S02]  /*f260*/  IADD3 R217, P4, R217, R192, RZ ;  /* 0x000000c0d9d97210 */ /* 0x000fe40007f9e0ff */
[----:B------:R-:W-:-:S03]  /*f270*/  IADD3.X R202, R202, R0, RZ, P3, !PT ;  /* 0x00000000caca7210 */ /* 0x000fc60001ffe4ff */
[----:B------:R-:W-:Y:S01]  /*f280*/  IMAD.X R216, R216, 0x1, R0, P4 ;  /* 0x00000001d8d87824 */ /* 0x000fe200020e0600 */
[----:B------:R-:W-:Y:S01]  /*f290*/  @!PT LDS RZ, [RZ] ;  /* 0x00000000fffff984 */ /* 0x000fe20000000800 */
[----:B------:R-:W-:Y:S01]  /*f2a0*/  @!PT LDS RZ, [RZ] ;  /* 0x00000000fffff984 */ /* 0x000fe20000000800 */
[----:B------:R-:W-:Y:S01]  /*f2b0*/  @!PT LDS RZ, [RZ] ;  /* 0x00000000fffff984 */ /* 0x000fe20000000800 */
[----:B------:R1:W-:Y:S02]  /*f2c0*/  LDGSTS.E [R3], [R40.64], P1 ;  /* 0x0000000028037fae */ /* 0x0003e40008921844 */
[----:B-1----:R-:W-:-:S04]  /*f2d0*/  SEL R40, RZ, 0x4, !P2 ;  /* 0x00000004ff287807 */ /* 0x002fc80005000000 */
[----:B------:R-:W-:Y:S01]  /*f2e0*/  SEL R40, R40, RZ, !P0 ;  /* 0x000000ff28287207 */ /* 0x000fe20004000000 */
[----:B------:R-:W-:-:S03]  /*f2f0*/  IMAD.MOV.U32 R41, RZ, RZ, R202 ;  /* 0x000000ffff297224 */ /* 0x000fc600078e00ca */
[----:B------:R-:W-:Y:S01]  /*f300*/  ISETP.NE.U32.AND P2, PT, R40, RZ, PT ;  /* 0x000000ff2800720c */ /* 0x000fe20003f45070 */
[----:B------:R-:W-:-:S05]  /*f310*/  IMAD.MOV.U32 R40, RZ, RZ, R203 ;  /* 0x000000ffff287224 */ /* 0x000fca00078e00cb */
[----:B------:R1:W-:Y:S01]  /*f320*/  LDGSTS.E [R3+0x200], [R40.64], P1 ;  /* 0x0020000028037fae */ /* 0x0003e20008921844 */
[----:B------:R-:W-:Y:S02]  /*f330*/  ISETP.GT.AND P1, PT, R2, 0x8, PT ;  /* 0x000000080200780c */ /* 0x000fe40003f24270 */
[----:B------:R-:W-:Y:S01]  /*f340*/  IADD3 R219, P3, R219, R192, RZ ;  /* 0x000000c0dbdb7210 */ /* 0x000fe20007f7e0ff */
[----:B-1----:R-:W-:Y:S01]  /*f350*/  IMAD.MOV.U32 R40, RZ, RZ, R217 ;  /* 0x000000ffff287224 */ /* 0x002fe200078e00d9 */
[----:B------:R-:W-:-:S05]  /*f360*/  MOV R41, R216 ;  /* 0x000000d800297202 */ /* 0x000fca0000000f00 */
[----:B------:R1:W-:Y:S01]  /*f370*/  LDGSTS.E [R3+0x1000], [R40.64], P2 ;  /* 0x0100000028037fae */ /* 0x0003e20009121844 */
[----:B------:R-:W-:Y:S01]  /*f380*/  IMAD.X R218, R218, 0x1, R0, P3 ;  /* 0x00000001dada7824 */ /* 0x000fe200018e0600 */
[----:B------:R-:W-:Y:S01]  /*f390*/  IADD3 R233, P4, R233, R192, RZ ;  /* 0x000000c0e9e97210 */ /* 0x000fe20007f9e0ff */
[----:B------:R-:W-:Y:S01]  /*f3a0*/  HMMA.1688.F32.TF32 R92, R168, R78, R92 ;  /* 0x0000004ea85c723c */ /* 0x000fe2000008105c */
[----:B-1----:R-:W-:-:S04]  /*f3b0*/  SEL R40, RZ, 0x4, !P1 ;  /* 0x00000004ff287807 */ /* 0x002fc80004800000 */
[----:B------:R-:W-:-:S03]  /*f3c0*/  SEL R40, R40, RZ, !P0 ;  /* 0x000000ff28287207 */ /* 0x000fc60004000000 */
[----:B------:R-:W-:Y:S01]  /*f3d0*/  HMMA.1688.F32.TF32 R108, R168, R82, R108 ;  /* 0x00000052a86c723c */ /* 0x000fe2000008106c */
[----:B------:R-:W-:Y:S01]  /*f3e0*/  IMAD.MOV.U32 R41, RZ, RZ, R218 ;  /* 0x000000ffff297224 */ /* 0x000fe200078e00da */
[----:B------:R-:W-:Y:S01]  /*f3f0*/  ISETP.NE.U32.AND P1, PT, R40, RZ, PT ;  /* 0x000000ff2800720c */ /* 0x000fe20003f25070 */
[----:B------:R-:W-:-:S05]  /*f400*/  IMAD.MOV.U32 R40, RZ, RZ, R219 ;  /* 0x000000ffff287224 */ /* 0x000fca00078e00db */
[C---:B------:R-:W-:Y:S01]  /*f410*/  HMMA.1688.F32.TF32 R124, R168.reuse, R134, R124 ;  /* 0x00000086a87c723c */ /* 0x040fe2000008107c */
[----:B------:R-:W-:Y:S01]  /*f420*/  IMAD.X R232, R232, 0x1, R0, P4 ;  /* 0x00000001e8e87824 */ /* 0x000fe200020e0600 */
[----:B------:R1:W-:Y:S06]  /*f430*/  LDGSTS.E [R3+0x1200], [R40.64], P2 ;  /* 0x0120000028037fae */ /* 0x0003ec0009121844 */
[C---:B------:R-:W-:Y:S08]  /*f440*/  HMMA.1688.F32.TF32 R140, R168.reuse, R150, R140 ;  /* 0x00000096a88c723c */ /* 0x040ff0000008108c */
[----:B------:R-:W-:Y:S01]  /*f450*/  HMMA.1688.F32.TF32 R156, R168, R178, R156 ;  /* 0x000000b2a89c723c */ /* 0x000fe2000008109c */
[----:B-1----:R-:W-:-:S07]  /*f460*/  MOV R40, R233 ;  /* 0x000000e900287202 */ /* 0x002fce0000000f00 */
[----:B------:R-:W-:Y:S01]  /*f470*/  HMMA.1688.F32.TF32 R16, R168, R42, R16 ;  /* 0x0000002aa810723c */ /* 0x000fe20000081010 */
[----:B------:R-:W-:-:S07]  /*f480*/  IMAD.MOV.U32 R41, RZ, RZ, R232 ;  /* 0x000000ffff297224 */ /* 0x000fce00078e00e8 */
[C---:B------:R-:W-:Y:S08]  /*f490*/  HMMA.1688.F32.TF32 R20, R168.reuse, R46, R20 ;  /* 0x0000002ea814723c */ /* 0x040ff00000081014 */
[----:B------:R-:W-:Y:S01]  /*f4a0*/  HMMA.1688.F32.TF32 R24, R168, R50, R24 ;  /* 0x00000032a818723c */ /* 0x000fe20000081018 */
[----:B------:R-:W-:Y:S01]  /*f4b0*/  ISETP.GT.AND P2, PT, R2, 0xc, PT ;  /* 0x0000000c0200780c */ /* 0x000fe20003f44270 */
[----:B------:R1:W-:Y:S06]  /*f4c0*/  LDGSTS.E [R3+0x2000], [R40.64], P1 ;  /* 0x0200000028037fae */ /* 0x0003ec0008921844 */
[-C--:B--2---:R-:W-:Y:S01]  /*f4d0*/  HMMA.1688.F32.TF32 R168, R56, R78.reuse, R84 ;  /* 0x0000004e38a8723c */ /* 0x084fe20000081054 */
[----:B------:R-:W2:Y:S04]  /*f4e0*/  LDL.LU R85, [R1+0x3d8] ;  /* 0x0003d80001557983 */ /* 0x000ea80000300800 */
[----:B------:R-:W2:Y:S03]  /*f4f0*/  LDL.LU R84, [R1+0x3dc] ;  /* 0x0003dc0001547983 */ /* 0x000ea60000300800 */
[----:B------:R-:W-:Y:S01]  /*f500*/  HMMA.1688.F32.TF32 R88, R172, R78, R88 ;  /* 0x0000004eac58723c */ /* 0x000fe20000081058 */
[----:B-1----:R-:W-:-:S07]  /*f510*/  SEL R40, RZ, 0x4, !P2 ;  /* 0x00000004ff287807 */ /* 0x002fce0005000000 */
[----:B------:R-:W-:Y:S01]  /*f520*/  HMMA.1688.F32.TF32 R96, R164, R78, R96 ;  /* 0x0000004ea460723c */ /* 0x000fe20000081060 */
[----:B------:R-:W2:Y:S04]  /*f530*/  LDL.LU R78, [R1+0xc] ;  /* 0x00000c00014e7983 */ /* 0x000ea80000300800 */
[----:B------:R-:W2:Y:S01]  /*f540*/  LDL.LU R76, [R1+0x10] ;  /* 0x00001000014c7983 */ /* 0x000ea20000300800 */
[-C--:B------:R-:W-:Y:S02]  /*f550*/  IADD3 R235, P3, R235, R192.reuse, RZ ;  /* 0x000000c0ebeb7210 */ /* 0x080fe40007f7e0ff */
[----:B------:R-:W-:Y:S01]  /*f560*/  SEL R40, R40, RZ, !P0 ;  /* 0x000000ff28287207 */ /* 0x000fe20004000000 */
[----:B------:R-:W2:Y:S02]  /*f570*/  LDL.LU R79, [R1+0x14] ;  /* 0x00001400014f7983 */ /* 0x000ea40000300800 */
[--C-:B------:R-:W-:Y:S01]  /*f580*/  IMAD.X R234, R234, 0x1, R0.reuse, P3 ;  /* 0x00000001eaea7824 */ /* 0x100fe200018e0600 */
[----:B------:R-:W-:Y:S01]  /*f590*/  IADD3 R249, P4, R249, R192, RZ ;  /* 0x000000c0f9f97210 */ /* 0x000fe20007f9e0ff */
[----:B------:R-:W2:Y:S01]  /*f5a0*/  LDL.LU R77, [R1+0x18] ;  /* 0x00001800014d7983 */ /* 0x000ea20000300800 */
[----:B------:R-:W-:Y:S01]  /*f5b0*/  ISETP.NE.U32.AND P2, PT, R40, RZ, PT ;  /* 0x000000ff2800720c */ /* 0x000fe20003f45070 */
[----:B------:R-:W-:Y:S01]  /*f5c0*/  IMAD.MOV.U32 R40, RZ, RZ, R235 ;  /* 0x000000ffff287224 */ /* 0x000fe200078e00eb */
[----:B------:R-:W-:Y:S01]  /*f5d0*/  MOV R41, R234 ;  /* 0x000000ea00297202 */ /* 0x000fe20000000f00 */
[----:B------:R-:W2:Y:S01]  /*f5e0*/  LDL.LU R81, [R1+0x4c] ;  /* 0x00004c0001517983 */ /* 0x000ea20000300800 */
[----:B------:R-:W-:-:S03]  /*f5f0*/  IMAD.X R248, R248, 0x1, R0, P4 ;  /* 0x00000001f8f87824 */ /* 0x000fc600020e0600 */
[----:B------:R-:W2:Y:S04]  /*f600*/  LDL.LU R44, [R1+0x50] ;  /* 0x00005000012c7983 */ /* 0x000ea80000300800 */
[----:B------:R1:W-:Y:S01]  /*f610*/  LDGSTS.E [R3+0x2200], [R40.64], P1 ;  /* 0x0220000028037fae */ /* 0x0003e20008921844 */
[----:B------:R-:W-:Y:S02]  /*f620*/  ISETP.GT.AND P1, PT, R2, 0x10, PT ;  /* 0x000000100200780c */ /* 0x000fe40003f24270 */
[----:B------:R-:W-:Y:S01]  /*f630*/  IADD3 R49, P3, R49, R192, RZ ;  /* 0x000000c031317210 */ /* 0x000fe20007f7e0ff */
[----:B-1----:R-:W-:Y:S02]  /*f640*/  IMAD.MOV.U32 R40, RZ, RZ, R249 ;  /* 0x000000ffff287224 */ /* 0x002fe400078e00f9 */
[----:B------:R-:W-:-:S05]  /*f650*/  IMAD.MOV.U32 R41, RZ, RZ, R248 ;  /* 0x000000ffff297224 */ /* 0x000fca00078e00f8 */
[----:B------:R1:W-:Y:S01]  /*f660*/  LDGSTS.E [R3+0x3000], [R40.64], P2 ;  /* 0x0300000028037fae */ /* 0x0003e20009121844 */
[----:B---3--:R-:W-:Y:S01]  /*f670*/  IADD3 R45, P4, R45, R192, RZ ;  /* 0x000000c02d2d7210 */ /* 0x008fe20007f9e0ff */
[----:B----4-:R-:W-:Y:S01]  /*f680*/  IMAD.X R80, R80, 0x1, R0, P3 ;  /* 0x0000000150507824 */ /* 0x010fe200018e0600 */
[----:B-1----:R-:W-:-:S04]  /*f690*/  SEL R40, RZ, 0x4, !P1 ;  /* 0x00000004ff287807 */ /* 0x002fc80004800000 */
[----:B------:R-:W-:Y:S01]  /*f6a0*/  SEL R40, R40, RZ, !P0 ;  /* 0x000000ff28287207 */ /* 0x000fe20004000000 */
[----:B-----5:R-:W-:Y:S02]  /*f6b0*/  IMAD.X R48, R48, 0x1, R0, P4 ;  /* 0x0000000130307824 */ /* 0x020fe400020e0600 */
[----:B------:R-:W-:Y:S01]  /*f6c0*/  IMAD.MOV.U32 R41, RZ, RZ, R80 ;  /* 0x000000ffff297224 */ /* 0x000fe200078e0050 */
[----:B------:R-:W-:Y:S02]  /*f6d0*/  ISETP.NE.U32.AND P1, PT, R40, RZ, PT ;  /* 0x000000ff2800720c */ /* 0x000fe40003f25070 */
[----:B------:R-:W-:Y:S01]  /*f6e0*/  MOV R40, R49 ;  /* 0x0000003100287202 */ /* 0x000fe20000000f00 */
[----:B------:R-:W-:Y:S04]  /*f6f0*/  STL [R1+0x414], R49 ;  /* 0x0004143101007387 */ /* 0x000fe80000100800 */
[----:B------:R1:W-:Y:S04]  /*f700*/  STL [R1+0x410], R80 ;  /* 0x0004105001007387 */ /* 0x0003e80000100800 */
[----:B------:R-:W-:Y:S04]  /*f710*/  STL [R1+0x3d4], R45 ;  /* 0x0003d42d01007387 */ /* 0x000fe80000100800 */
[----:B------:R3:W-:Y:S04]  /*f720*/  LDGSTS.E [R3+0x3200], [R40.64], P2 ;  /* 0x0320000028037fae */ /* 0x0007e80009121844 */
[----:B------:R4:W-:Y:S04]  /*f730*/  STL [R1+0x3d0], R48 ;  /* 0x0003d03001007387 */ /* 0x0009e80000100800 */
[----:B-1----:R-:W5:Y:S01]  /*f740*/  LDL.LU R80, [R1+0x54] ;  /* 0x0000540001507983 */ /* 0x002f620000300800 */
[----:B---3--:R-:W-:-:S03]  /*f750*/  IMAD.MOV.U32 R41, RZ, RZ, R48 ;  /* 0x000000ffff297224 */ /* 0x008fc600078e0030 */
[----:B----4-:R-:W3:Y:S01]  /*f760*/  LDL.LU R48, [R1+0x58] ;  /* 0x0000580001307983 */ /* 0x010ee20000300800 */
[----:B------:R-:W-:-:S03]  /*f770*/  IMAD.MOV.U32 R40, RZ, RZ, R45 ;  /* 0x000000ffff287224 */ /* 0x000fc600078e002d */
[----:B------:R-:W4:Y:S04]  /*f780*/  LDL.LU R49, [R1+0x8c] ;  /* 0x00008c0001317983 */ /* 0x000f280000300800 */
[----:B------:R-:W4:Y:S01]  /*f790*/  LDL.LU R45, [R1+0x90] ;  /* 0x00009000012d7983 */ /* 0x000f220000300800 */
[----:B------:R-:W-:-:S03]  /*f7a0*/  ISETP.GT.AND P2, PT, R2, 0x14, PT ;  /* 0x000000140200780c */ /* 0x000fc60003f44270 */
[----:B------:R1:W-:Y:S02]  /*f7b0*/  LDGSTS.E [R3+0x4000], [R40.64], P1 ;  /* 0x0400000028037fae */ /* 0x0003e40008921844 */
[----:B-1----:R-:W-:-:S04]  /*f7c0*/  SEL R40, RZ, 0x4, !P2 ;  /* 0x00000004ff287807 */ /* 0x002fc80005000000 */
[----:B------:R-:W-:-:S04]  /*f7d0*/  SEL R40, R40, RZ, !P0 ;  /* 0x000000ff28287207 */ /* 0x000fc80004000000 */
[----:B------:R-:W-:Y:S02]  /*f7e0*/  ISETP.NE.U32.AND P2, PT, R40, RZ, PT ;  /* 0x000000ff2800720c */ /* 0x000fe40003f45070 */
[----:B--2---:R-:W-:-:S05]  /*f7f0*/  IADD3 R84, P3, R84, R192, RZ ;  /* 0x000000c054547210 */ /* 0x004fca0007f7e0ff */
[----:B------:R-:W-:Y:S02]  /*f800*/  IMAD.X R85, R85, 0x1, R0, P3 ;  /* 0x0000000155557824 */ /* 0x000fe400018e0600 */
[----:B------:R-:W-:Y:S02]  /*f810*/  IMAD.MOV.U32 R40, RZ, RZ, R84 ;  /* 0x000000ffff287224 */ /* 0x000fe400078e0054 */
[----:B------:R-:W-:-:S05]  /*f820*/  IMAD.MOV.U32 R41, RZ, RZ, R85 ;  /* 0x000000ffff297224 */ /* 0x000fca00078e0055 */
[----:B------:R1:W-:Y:S01]  /*f830*/  LDGSTS.E [R3+0x4200], [R40.64], P1 ;  /* 0x0420000028037fae */ /* 0x0003e20008921844 */
[----:B------:R-:W-:-:S04]  /*f840*/  IADD3 R76, P4, R76, R192, RZ ;  /* 0x000000c04c4c7210 */ /* 0x000fc80007f9e0ff */
[----:B------:R-:W-:Y:S02]  /*f850*/  IADD3.X R78, R78, R0, RZ, P4, !PT ;  /* 0x000000004e4e7210 */ /* 0x000fe400027fe4ff */
[----:B------:R-:W-:Y:S01]  /*f860*/  ISETP.GT.AND P1, PT, R2, 0x18, PT ;  /* 0x000000180200780c */ /* 0x000fe20003f24270 */
[----:B-1----:R-:W-:Y:S02]  /*f870*/  IMAD.MOV.U32 R40, RZ, RZ, R76 ;  /* 0x000000ffff287224 */ /* 0x002fe400078e004c */
[----:B------:R-:W-:Y:S01]  /*f880*/  IMAD.MOV.U32 R41, RZ, RZ, R78 ;  /* 0x000000ffff297224 */ /* 0x000fe200078e004e */
[-C--:B------:R-:W-:Y:S01]  /*f890*/  IADD3 R77, P3, R77, R192.reuse, RZ ;  /* 0x000000c04d4d7210 */ /* 0x080fe20007f7e0ff */
[----:B------:R-:W-:Y:S01]  /*f8a0*/  STL [R1+0x3dc], R84 ;  /* 0x0003dc5401007387 */ /* 0x000fe20000100800 */
[----:B------:R-:W-:-:S03]  /*f8b0*/  IADD3 R44, P4, R44, R192, RZ ;  /* 0x000000c02c2c7210 */ /* 0x000fc60007f9e0ff */
[----:B------:R1:W-:Y:S01]  /*f8c0*/  LDGSTS.E [R3+0x5000], [R40.64], P2 ;  /* 0x0500000028037fae */ /* 0x0003e20009121844 */
[----:B------:R-:W-:-:S03]  /*f8d0*/  IADD3.X R79, R79, R0, RZ, P3, !PT ;  /* 0x000000004f4f7210 */ /* 0x000fc60001ffe4ff */
[----:B------:R-:W-:Y:S01]  /*f8e0*/  STL [R1+0x3d8], R85 ;  /* 0x0003d85501007387 */ /* 0x000fe20000100800 */
[----:B------:R-:W-:-:S03]  /*f8f0*/  IMAD.X R81, R81, 0x1, R0, P4 ;  /* 0x0000000151517824 */ /* 0x000fc600020e0600 */
[----:B------:R-:W-:Y:S01]  /*f900*/  STL [R1+0x10], R76 ;  /* 0x0000104c01007387 */ /* 0x000fe20000100800 */
[----:B-1----:R-:W-:-:S03]  /*f910*/  SEL R40, RZ, 0x4, !P1 ;  /* 0x00000004ff287807 */ /* 0x002fc60004800000 */
[----:B------:R1:W-:Y:S01]  /*f920*/  STL [R1+0xc], R78 ;  /* 0x00000c4e01007387 */ /* 0x0003e20000100800 */
[----:B------:R-:W-:Y:S01]  /*f930*/  SEL R40, R40, RZ, !P0 ;  /* 0x000000ff28287207 */ /* 0x000fe20004000000 */
[----:B------:R-:W-:Y:S02]  /*f940*/  IMAD.MOV.U32 R41, RZ, RZ, R79 ;  /* 0x000000ffff297224 */ /* 0x000fe400078e004f */
[----:B-1----:R-:W2:Y:S04]  /*f950*/  LDL.LU R78, [R1+0x98] ;  /* 0x00009800014e7983 */ /* 0x002ea80000300800 */
[----:B------:R-:W2:Y:S01]  /*f960*/  LDL.LU R76, [R1+0xd0] ;  /* 0x0000d000014c7983 */ /* 0x000ea20000300800 */
[----:B------:R-:W-:-:S03]  /*f970*/  ISETP.NE.U32.AND P1, PT, R40, RZ, PT ;  /* 0x000000ff2800720c */ /* 0x000fc60003f25070 */
[----:B------:R-:W-:Y:S01]  /*f980*/  STL [R1+0x18], R77 ;  /* 0x0000184d01007387 */ /* 0x000fe20000100800 */
[----:B------:R-:W-:-:S03]  /*f990*/  IMAD.MOV.U32 R40, RZ, RZ, R77 ;  /* 0x000000ffff287224 */ /* 0x000fc600078e004d */
[----:B------:R1:W-:Y:S04]  /*f9a0*/  STL [R1+0x14], R79 ;  /* 0x0000144f01007387 */ /* 0x0003e80000100800 */
[----:B------:R5:W-:Y:S04]  /*f9b0*/  STL [R1+0x50], R44 ;  /* 0x0000502c01007387 */ /* 0x000be80000100800 */
[----:B------:R1:W-:Y:S04]  /*f9c0*/  LDGSTS.E [R3+0x5200], [R40.64], P2 ;  /* 0x0520000028037fae */ /* 0x0003e80009121844 */
[----:B-1----:R-:W2:Y:S04]  /*f9d0*/  LDL.LU R79, [R1+0x94] ;  /* 0x00009400014f7983 */ /* 0x002ea80000300800 */
[----:B------:R-:W-:Y:S04]  /*f9e0*/  STL [R1+0x4c], R81 ;  /* 0x00004c5101007387 */ /* 0x000fe80000100800 */
[----:B------:R-:W2:Y:S01]  /*f9f0*/  LDL.LU R77, [R1+0xcc] ;  /* 0x0000cc00014d7983 */ /* 0x000ea20000300800 */
[----:B------:R-:W-:Y:S01]  /*fa00*/  IMAD.MOV.U32 R40, RZ, RZ, R44 ;  /* 0x000000ffff287224 */ /* 0x000fe200078e002c */
[----:B------:R-:W-:-:S02]  /*fa10*/  MOV R41, R81 ;  /* 0x0000005100297202 */ /* 0x000fc40000000f00 */
[----:B------:R-:W-:Y:S01]  /*fa20*/  ISETP.GT.AND P2, PT, R2, 0x1c, PT ;  /* 0x0000001c0200780c */ /* 0x000fe20003f44270 */
[----:B------:R-:W2:Y:S04]  /*fa30*/  LDL.LU R84, [R1+0xd8] ;  /* 0x0000d80001547983 */ /* 0x000ea80000300800 */
[----:B------:R1:W-:Y:S04]  /*fa40*/  LDGSTS.E [R3+0x6000], [R40.64], P1 ;  /* 0x0600000028037fae */ /* 0x0003e80008921844 */
[----:B-----5:R-:W5:Y:S01]  /*fa50*/  LDL.LU R44, [R1+0x110] ;  /* 0x00011000012c7983 */ /* 0x020f620000300800 */
[----:B---3--:R-:W-:-:S05]  /*fa60*/  IADD3 R48, P3, R48, R192, RZ ;  /* 0x000000c030307210 */ /* 0x008fca0007f7e0ff */
[----:B------:R-:W-:Y:S01]  /*fa70*/  IMAD.X R80, R80, 0x1, R0, P3 ;  /* 0x0000000150507824 */ /* 0x000fe200018e0600 */
[----:B-1----:R-:W-:Y:S02]  /*fa80*/  SEL R40, RZ, 0x4, !P2 ;  /* 0x00000004ff287807 */ /* 0x002fe40005000000 */
[----:B----4-:R-:W-:Y:S01]  /*fa90*/  IADD3 R45, P4, R45, R192, RZ ;  /* 0x000000c02d2d7210 */ /* 0x010fe20007f9e0ff */
[----:B------:R1:W-:Y:S01]  /*faa0*/  STL [R1+0x58], R48 ;  /* 0x0000583001007387 */ /* 0x0003e20000100800 */
[----:B------:R-:W-:-:S03]  /*fab0*/  SEL R40, R40, RZ, !P0 ;  /* 0x000000ff28287207 */ /* 0x000fc60004000000 */
[----:B------:R-:W-:Y:S01]  /*fac0*/  STL [R1+0x54], R80 ;  /* 0x0000545001007387 */ /* 0x000fe20000100800 */
[----:B------:R-:W-:-:S03]  /*fad0*/  IMAD.X R49, R49, 0x1, R0, P4 ;  /* 0x0000000131317824 */ /* 0x000fc600020e0600 */
[----:B------:R-:W-:Y:S01]  /*fae0*/  STL [R1+0x90], R45 ;  /* 0x0000902d01007387 */ /* 0x000fe20000100800 */
[----:B------:R-:W-:-:S03]  /*faf0*/  ISETP.NE.U32.AND P2, PT, R40, RZ, PT ;  /* 0x000000ff2800720c */ /* 0x000fc60003f45070 */
[----:B------:R-:W3:Y:S01]  /*fb00*/  LDL.LU R85, [R1+0xd4] ;  /* 0x0000d40001557983 */ /* 0x000ee20000300800 */
[----:B------:R-:W-:Y:S02]  /*fb10*/  IMAD.MOV.U32 R40, RZ, RZ, R48 ;  /* 0x000000ffff287224 */ /* 0x000fe400078e0030 */
[----:B------:R-:W-:Y:S01]  /*fb20*/  IMAD.MOV.U32 R41, RZ, RZ, R80 ;  /* 0x000000ffff297224 */ /* 0x000fe200078e0050 */
[----:B------:R4:W-:Y:S04]  /*fb30*/  STL [R1+0x8c], R49 ;  /* 0x00008c3101007387 */ /* 0x0009e80000100800 */
[----:B-1----:R-:W3:Y:S04]  /*fb40*/  LDL.LU R48, [R1+0x10c] ;  /* 0x00010c0001307983 */ /* 0x002ee80000300800 */
[----:B------:R1:W-:Y:S02]  /*fb50*/  LDGSTS.E [R3+0x6200], [R40.64], P1 ;  /* 0x0620000028037fae */ /* 0x0003e40008921844 */
[----:B-1----:R-:W-:Y:S01]  /*fb60*/  IMAD.MOV.U32 R41, RZ, RZ, R49 ;  /* 0x000000ffff297224 */ /* 0x002fe200078e0031 */
[----:B------:R-:W-:Y:S01]  /*fb70*/  MOV R40, R45 ;  /* 0x0000002d00287202 */ /* 0x000fe20000000f00 */
[----:B----4-:R-:W3:Y:S04]  /*fb80*/  LDL.LU R49, [R1+0x114] ;  /* 0x0001140001317983 */ /* 0x010ee80000300800 */
[----:B------:R-:W3:Y:S04]  /*fb90*/  LDL.LU R45, [R1+0x118] ;  /* 0x00011800012d7983 */ /* 0x000ee80000300800 */
[----:B------:R-:W3:Y:S04]  /*fba0*/  LDL.LU R81, [R1+0x14c] ;  /* 0x00014c0001517983 */ /* 0x000ee80000300800 */
[----:B------:R-:W3:Y:S01]  /*fbb0*/  LDL.LU R80, [R1+0x150] ;  /* 0x0001500001507983 */ /* 0x000ee20000300800 */
[----:B------:R-:W-:-:S03]  /*fbc0*/  ISETP.GT.AND P1, PT, R2, 0x20, PT ;  /* 0x000000200200780c */ /* 0x000fc60003f24270 */
[----:B------:R1:W-:Y:S02]  /*fbd0*/  LDGSTS.E [R3+0x7000], [R40.64], P2 ;  /* 0x0700000028037fae */ /* 0x0003e40009121844 */
[----:B-1----:R-:W-:-:S04]  /*fbe0*/  SEL R40, RZ, 0x4, !P1 ;  /* 0x00000004ff287807 */ /* 0x002fc80004800000 */
[----:B------:R-:W-:-:S04]  /*fbf0*/  SEL R40, R40, RZ, !P0 ;  /* 0x000000ff28287207 */ /* 0x000fc80004000000 */
[----:B------:R-:W-:Y:S02]  /*fc00*/  ISETP.NE.U32.AND P1, PT, R40, RZ, PT ;  /* 0x000000ff2800720c */ /* 0x000fe40003f25070 */
[-C--:B--2---:R-:W-:Y:S02]  /*fc10*/  IADD3 R78, P3, R78, R192.reuse, RZ ;  /* 0x000000c04e4e7210 */ /* 0x084fe40007f7e0ff */
[----:B------:R-:W-:-:S03]  /*fc20*/  IADD3 R76, P4, R76, R192, RZ ;  /* 0x000000c04c4c7210 */ /* 0x000fc60007f9e0ff */
[----:B------:R-:W-:Y:S01]  /*fc30*/  STL [R1+0x98], R78 ;  /* 0x0000984e01007387 */ /* 0x000fe20000100800 */
[----:B------:R-:W-:Y:S02]  /*fc40*/  IMAD.MOV.U32 R40, RZ, RZ, R78 ;  /* 0x000000ffff287224 */ /* 0x000fe400078e004e */
[----:B------:R-:W-:-:S05]  /*fc50*/  IMAD.X R79, R79, 0x1, R0, P3 ;  /* 0x000000014f4f7824 */ /* 0x000fca00018e0600 */
[----:B------:R1:W-:Y:S01]  /*fc60*/  STL [R1+0x94], R79 ;  /* 0x0000944f01007387 */ /* 0x0003e20000100800 */
[----:B------:R-:W-:Y:S01]  /*fc70*/  IMAD.X R77, R77, 0x1, R0, P4 ;  /* 0x000000014d4d7824 */ /* 0x000fe200020e0600 */
[----:B------:R-:W-:Y:S02]  /*fc80*/  MOV R41, R79 ;  /* 0x0000004f00297202 */ /* 0x000fe40000000f00 */
[----:B------:R-:W-:Y:S04]  /*fc90*/  STL [R1+0xd0], R76 ;  /* 0x0000d04c01007387 */ /* 0x000fe80000100800 */
[----:B------:R2:W-:Y:S04]  /*fca0*/  STL [R1+0xcc], R77 ;  /* 0x0000cc4d01007387 */ /* 0x0005e80000100800 */
[----:B-1----:R-:W4:Y:S04]  /*fcb0*/  LDL.LU R79, [R1+0x154] ;  /* 0x00015400014f7983 */ /* 0x002f280000300800 */
[----:B------:R-:W4:Y:S04]  /*fcc0*/  LDL.LU R78, [R1+0x158] ;  /* 0x00015800014e7983 */ /* 0x000f280000300800 */
[----:B------:R1:W-:Y:S01]  /*fcd0*/  LDGSTS.E [R3+0x7200], [R40.64], P2 ;  /* 0x0720000028037fae */ /* 0x0003e20009121844 */
[----:B------:R-:W-:Y:S01]  /*fce0*/  ISETP.GT.AND P2, PT, R2, 0x24, PT ;  /* 0x000000240200780c */ /* 0x000fe20003f44270 */
[----:B-1----:R-:W-:-:S02]  /*fcf0*/  IMAD.MOV.U32 R41, RZ, RZ, R77 ;  /* 0x000000ffff297224 */ /* 0x002fc400078e004d */
[----:B------:R-:W-:Y:S01]  /*fd00*/  IMAD.MOV.U32 R40, RZ, RZ, R76 ;  /* 0x000000ffff287224 */ /* 0x000fe200078e004c */
[----:B--2---:R-:W2:Y:S04]  /*fd10*/  LDL.LU R77, [R1+0x18c] ;  /* 0x00018c00014d7983 */ /* 0x004ea80000300800 */
[----:B------:R-:W2:Y:S01]  /*fd20*/  LDL.LU R76, [R1+0x190] ;  /* 0x00019000014c7983 */ /* 0x000ea20000300800 */
[----:B------:R-:W-:-:S03]  /*fd30*/  IADD3 R84, P3, R84, R192, RZ ;  /* 0x000000c054547210 */ /* 0x000fc60007f7e0ff */
[----:B------:R1:W-:Y:S01]  /*fd40*/  LDGSTS.E [R3+0x8000], [R40.64], P1 ;  /* 0x0800000028037fae */ /* 0x0003e20008921844 */
[----:B-----5:R-:W-:Y:S01]  /*fd50*/  IADD3 R44, P4, R44, R192, RZ ;  /* 0x000000c02c2c7210 */ /* 0x020fe20007f9e0ff */
[----:B---3--:R-:W-:Y:S01]  /*fd60*/  IMAD.X R85, R85, 0x1, R0, P3 ;  /* 0x0000000155557824 */ /* 0x008fe200018e0600 */
[----:B-1----:R-:W-:-:S04]  /*fd70*/  SEL R40, RZ, 0x4, !P2 ;  /* 0x00000004ff287807 */ /* 0x002fc80005000000 */
[----:B------:R-:W-:Y:S01]  /*fd80*/  SEL R40, R40, RZ, !P0 ;  /* 0x000000ff28287207 */ /* 0x000fe20004000000 */
[----:B------:R-:W-:-:S03]  /*fd90*/  IMAD.MOV.U32 R41, RZ, RZ, R85 ;  /* 0x000000ffff297224 */ /* 0x000fc600078e0055 */
[----:B------:R-:W-:Y:S02]  /*fda0*/  ISETP.NE.U32.AND P2, PT, R40, RZ, PT ;  /* 0x000000ff2800720c */ /* 0x000fe40003f45070 */
[----:B------:R-:W-:Y:S01]  /*fdb0*/  MOV R40, R84 ;  /* 0x0000005400287202 */ /* 0x000fe20000000f00 */
[----:B------:R-:W-:-:S04]  /*fdc0*/  IMAD.X R48, R48, 0x1, R0, P4 ;  /* 0x0000000130307824 */ /* 0x000fc800020e0600 */
[----:B------:R1:W-:Y:S01]  /*fdd0*/  LDGSTS.E [R3+0x8200], [R40.64], P1 ;  /* 0x0820000028037fae */ /* 0x0003e20008921844 */
[----:B------:R-:W-:Y:S02]  /*fde0*/  ISETP.GT.AND P1, PT, R2, 0x28, PT ;  /* 0x000000280200780c */ /* 0x000fe40003f24270 */
[-C--:B------:R-:W-:Y:S01]  /*fdf0*/  IADD3 R45, P3, R45, R192.reuse, RZ ;  /* 0x000000c02d2d7210 */ /* 0x080fe20007f7e0ff */
[----:B------:R-:W-:Y:S01]  /*fe00*/  STL [R1+0xd8], R84 ;  /* 0x0000d85401007387 */ /* 0x000fe20000100800 */
[----:B------:R-:W-:Y:S01]  /*fe10*/  IADD3 R80, P4, R80, R192, RZ ;  /* 0x000000c050507210 */ /* 0x000fe20007f9e0ff */
[----:B-1----:R-:W-:Y:S02]  /*fe20*/  IMAD.MOV.U32 R40, RZ, RZ, R44 ;  /* 0x000000ffff287224 */ /* 0x002fe400078e002c */
[----:B------:R-:W-:Y:S01]  /*fe30*/  IMAD.MOV.U32 R41, RZ, RZ, R48 ;  /* 0x000000ffff297224 */ /* 0x000fe200078e0030 */
[----:B------:R-:W-:Y:S01]  /*fe40*/  STL [R1+0xd4], R85 ;  /* 0x0000d45501007387 */ /* 0x000fe20000100800 */
[----:B------:R-:W-:-:S03]  /*fe50*/  IMAD.X R49, R49, 0x1, R0, P3 ;  /* 0x0000000131317824 */ /* 0x000fc600018e0600 */
[----:B------:R1:W-:Y:S01]  /*fe60*/  LDGSTS.E [R3+0x9000], [R40.64], P2 ;  /* 0x0900000028037fae */ /* 0x0003e20009121844 */
[----:B------:R-:W-:-:S03]  /*fe70*/  IADD3.X R81, R81, R0, RZ, P4, !PT ;  /* 0x0000000051517210 */ /* 0x000fc600027fe4ff */
[----:B------:R-:W-:Y:S04]  /*fe80*/  STL [R1+0x110], R44 ;  /* 0x0001102c01007387 */ /* 0x000fe80000100800 */
[----:B------:R3:W-:Y:S01]  /*fe90*/  STL [R1+0x10c], R48 ;  /* 0x00010c3001007387 */ /* 0x0007e20000100800 */
[----:B-1----:R-:W-:Y:S01]  /*fea0*/  SEL R40, RZ, 0x4, !P1 ;  /* 0x00000004ff287807 */ /* 0x002fe20004800000 */
[----:B------:R-:W-:-:S03]  /*feb0*/  IMAD.MOV.U32 R41, RZ, RZ, R49 ;  /* 0x000000ffff297224 */ /* 0x000fc600078e0031 */
[----:B------:R-:W-:Y:S01]  /*fec0*/  SEL R40, R40, RZ, !P0 ;  /* 0x000000ff28287207 */ /* 0x000fe20004000000 */
[----:B---3--:R-:W3:Y:S04]  /*fed0*/  LDL.LU R48, [R1+0x198] ;  /* 0x0001980001307983 */ /* 0x008ee80000300800 */
[----:B------:R-:W5:Y:S01]  /*fee0*/  LDL.LU R44, [R1+0x1d0] ;  /* 0x0001d000012c7983 */ /* 0x000f620000300800 */
[----:B------:R-:W-:-:S03]  /*fef0*/  ISETP.NE.U32.AND P1, PT, R40, RZ, PT ;  /* 0x000000ff2800720c */ /* 0x000fc60003f25070 */
[----:B------:R-:W-:Y:S01]  /*ff00*/  STL [R1+0x118], R45 ;  /* 0x0001182d01007387 */ /* 0x000fe20000100800 */
[----:B------:R-:W-:-:S03]  /*ff10*/  IMAD.MOV.U32 R40, RZ, RZ, R45 ;  /* 0x000000ffff287224 */ /* 0x000fc600078e002d */
[----:B------:R1:W-:Y:S04]  /*ff20*/  STL [R1+0x114], R49 ;  /* 0x0001143101007387 */ /* 0x0003e80000100800 */
[----:B------:R-:W-:Y:S04]  /*ff30*/  STL [R1+0x150], R80 ;  /* 0x0001505001007387 */ /* 0x000fe80000100800 */
[----:B------:R1:W-:Y:S04]  /*ff40*/  LDGSTS.E [R3+0x9200], [R40.64], P2 ;  /* 0x0920000028037fae */ /* 0x0003e80009121844 */
[----:B-1----:R-:W5:Y:S04]  /*ff50*/  LDL.LU R49, [R1+0x194] ;  /* 0x0001940001317983 */ /* 0x002f680000300800 */
[----:B------:R1:W-:Y:S04]  /*ff60*/  STL [R1+0x14c], R81 ;  /* 0x00014c5101007387 */ /* 0x0003e80000100800 */
[----:B------:R-:W5:Y:S01]  /*ff70*/  LDL.LU R45, [R1+0x1cc] ;  /* 0x0001cc00012d7983 */ /* 0x000f620000300800 */
[----:B------:R-:W-:-:S02]  /*ff80*/  IMAD.MOV.U32 R40, RZ, RZ, R80 ;  /* 0x000000ffff287224 */ /* 0x000fc400078e0050 */
[----:B------:R-:W-:Y:S01]  /*ff90*/  IMAD.MOV.U32 R41, RZ, RZ, R81 ;  /* 0x000000ffff297224 */ /* 0x000fe200078e0051 */
[----:B------:R-:W-:-:S04]  /*ffa0*/  ISETP.GT.AND P2, PT, R2, 0x2c, PT ;  /* 0x0000002c0200780c */ /* 0x000fc80003f44270 */
[----:B------:R1:W-:Y:S02]  /*ffb0*/  LDGSTS.E [R3+0xa000], [R40.64], P1 ;  /* 0x0a00000028037fae */ /* 0x0003e40008921844 */
[----:B-1----:R-:W-:-:S04]  /*ffc0*/  SEL R40, RZ, 0x4, !P2 ;  /* 0x00000004ff287807 */ /* 0x002fc80005000000 */
[----:B------:R-:W-:-:S04]  /*ffd0*/  SEL R40, R40, RZ, !P0 ;  /* 0x000000ff28287207 */ /* 0x000fc80004000000 */
[----:B------:R-:W-:Y:S02]  /*ffe0*/  ISETP.NE.U32.AND P2, PT, R40, RZ, PT ;  /* 0x000000ff2800720c */ /* 0x000fe40003f45070 */
[----:B----4-:R-:W-:-:S04]  /*fff0*/  IADD3 R78, P3, R78, R192, RZ ;  /* 0x000000c04e4e7210 */ /* 0x010fc80007f7e0ff */
[----:B------:R-:W-:Y:S01]  /*10000*/  IADD3.X R79, R79, R0, RZ, P3, !PT ;  /* 0x000000004f4f7210 */ /* 0x000fe20001ffe4ff */
[----:B------:R-:W-:Y:S04]  /*10010*/  STL [R1+0x158], R78 ;  /* 0x0001584e01007387 */ /* 0x000fe80000100800 */
[----:B------:R1:W-:Y:S01]  /*10020*/  STL [R1+0x154], R79 ;  /* 0x0001544f01007387 */ /* 0x0003e20000100800 */
[----:B--2---:R-:W-:-:S05]  /*10030*/  IADD3 R76, P4, R76, R192, RZ ;  /* 0x000000c04c4c7210 */ /* 0x004fca0007f9e0ff */
[----:B------:R-:W-:Y:S01]  /*10040*/  IMAD.X R77, R77, 0x1, R0, P4 ;  /* 0x000000014d4d7824 */ /* 0x000fe200020e0600 */
[----:B------:R-:W-:Y:S04]  /*10050*/  STL [R1+0x190], R76 ;  /* 0x0001904c01007387 */ /* 0x000fe80000100800 */
[----:B------:R-:W2:Y:S04]  /*10060*/  LDL.LU R86, [R1+0x1d8] ;  /* 0x0001d80001567983 */ /* 0x000ea80000300800 */
[----:B------:R4:W-:Y:S04]  /*10070*/  STL [R1+0x18c], R77 ;  /* 0x00018c4d01007387 */ /* 0x0009e80000100800 */
[----:B------:R-:W2:Y:S04]  /*10080*/  LDL.LU R84, [R1+0x210] ;  /* 0x0002100001547983 */ /* 0x000ea80000300800 */
[----:B------:R-:W2:Y:S04]  /*10090*/  LDL.LU R87, [R1+0x1d4] ;  /* 0x0001d40001577983 */ /* 0x000ea80000300800 */
[----:B------:R-:W2:Y:S04]  /*100a0*/  LDL.LU R85, [R1+0x20c] ;  /* 0x00020c0001557983 */ /* 0x000ea80000300800 */
[----:B------:R-:W2:Y:S04]  /*100b0*/  LDL.LU R81, [R1+0x214] ;  /* 0x0002140001517983 */ /* 0x000ea80000300800 */
[----:B------:R-:W2:Y:S01]  /*100c0*/  LDL.LU R80, [R1+0x218] ;  /* 0x0002180001507983 */ /* 0x000ea20000300800 */
[----:B------:R-:W-:-:S02]  /*100d0*/  IMAD.MOV.U32 R41, RZ, RZ, R79 ;  /* 0x000000ffff297224 */ /* 0x000fc400078e004f */
[----:B------:R-:W-:Y:S01]  /*100e0*/  IMAD.MOV.U32 R40, RZ, RZ, R78 ;  /* 0x000000ffff287224 */ /* 0x000fe200078e004e */
[----:B-1----:R-:W2:Y:S04]  /*100f0*/  LDL.LU R79, [R1+0x24c] ;  /* 0x00024c00014f7983 */ /* 0x002ea80000300800 */
[----:B------:R-:W2:Y:S04]  /*10100*/  LDL.LU R78, [R1+0x250] ;  /* 0x00025000014e7983 */ /* 0x000ea80000300800 */
[----:B------:R1:W-:Y:S01]  /*10110*/  LDGSTS.E [R3+0xa200], [R40.64], P1 ;  /* 0x0a20000028037fae */ /* 0x0003e20008921844 */
[----:B------:R-:W-:-:S02]  /*10120*/  ISETP.GT.AND P1, PT, R2, 0x30, PT ;  /* 0x000000300200780c */ /* 0x000fc40003f24270 */
[-C--:B---3--:R-:W-:Y:S02]  /*10130*/  IADD3 R48, P3, R48, R192.reuse, RZ ;  /* 0x000000c030307210 */ /* 0x088fe40007f7e0ff */
[----:B-----5:R-:W-:-:S03]  /*10140*/  IADD3 R44, P4, R44, R192, RZ ;  /* 0x000000c02c2c7210 */ /* 0x020fc60007f9e0ff */
[----:B------:R-:W-:Y:S01]  /*10150*/  STL [R1+0x198], R48 ;  /* 0x0001983001007387 */ /* 0x000fe20000100800 */
[----:B-1----:R-:W-:Y:S01]  /*10160*/  MOV R41, R77 ;  /* 0x0000004d00297202 */ /* 0x002fe20000000f00 */
[----:B------:R-:W-:-:S05]  /*10170*/  IMAD.MOV.U32 R40, RZ, RZ, R76 ;  /* 0x000000ffff287224 */ /* 0x000fca00078e004c */
[----:B------:R1:W-:Y:S01]  /*10180*/  LDGSTS.E [R3+0xb000], [R40.64], P2 ;  /* 0x0b00000028037fae */ /* 0x0003e20009121844 */
[----:B------:R-:W-:-:S05]  /*10190*/  IMAD.X R49, R49, 0x1, R0, P3 ;  /* 0x0000000131317824 */ /* 0x000fca00018e0600 */
[----:B------:R3:W-:Y:S01]  /*101a0*/  STL [R1+0x194], R49 ;  /* 0x0001943101007387 */ /* 0x0007e20000100800 */
[----:B------:R-:W-:-:S03]  /*101b0*/  IMAD.X R45, R45, 0x1, R0, P4 ;  /* 0x000000012d2d7824 */ /* 0x000fc600020e0600 */
[----:B------:R-:W-:Y:S04]  /*101c0*/  STL [R1+0x1d0], R44 ;  /* 0x0001d02c01007387 */ /* 0x000fe80000100800 */
[----:B------:R5:W-:Y:S04]  /*101d0*/  STL [R1+0x1cc], R45 ;  /* 0x0001cc2d01007387 */ /* 0x000be80000100800 */
[----:B----4-:R-:W4:Y:S04]  /*101e0*/  LDL.LU R77, [R1+0x254] ;  /* 0x00025400014d7983 */ /* 0x010f280000300800 */
[----:B------:R-:W4:Y:S01]  /*101f0*/  LDL.LU R76, [R1+0x258] ;  /* 0x00025800014c7983 */ /* 0x000f220000300800 */
[----:B-1----:R-:W-:-:S04]  /*10200*/  SEL R40, RZ, 0x4, !P1 ;  /* 0x00000004ff287807 */ /* 0x002fc80004800000 */
[----:B------:R-:W-:Y:S01]  /*10210*/  SEL R40, R40, RZ, !P0 ;  /* 0x000000ff28287207 */ /* 0x000fe20004000000 */
[----:B------:R-:W-:Y:S02]  /*10220*/  IMAD.MOV.U32 R41, RZ, RZ, R49 ;  /* 0x000000ffff297224 */ /* 0x000fe400078e0031 */
[----:B---3--:R-:W3:Y:S01]  /*10230*/  LDL.LU R49, [R1+0x28c] ;  /* 0x00028c0001317983 */ /* 0x008ee20000300800 */
[----:B------:R-:W-:Y:S01]  /*10240*/  ISETP.NE.U32.AND P1, PT, R40, RZ, PT ;  /* 0x000000ff2800720c */ /* 0x000fe20003f25070 */
[----:B------:R-:W-:Y:S02]  /*10250*/  IMAD.MOV.U32 R40, RZ, RZ, R48 ;  /* 0x000000ffff287224 */ /* 0x000fe400078e0030 */
[----:B------:R-:W3:Y:S04]  /*10260*/  LDL.LU R48, [R1+0x290] ;  /* 0x0002900001307983 */ /* 0x000ee80000300800 */
[----:B------:R1:W-:Y:S02]  /*10270*/  LDGSTS.E [R3+0xb200], [R40.64], P2 ;  /* 0x0b20000028037fae */ /* 0x0003e40009121844 */
[----:B-1----:R-:W-:Y:S01]  /*10280*/  IMAD.MOV.U32 R41, RZ, RZ, R45 ;  /* 0x000000ffff297224 */ /* 0x002fe200078e002d */
[----:B------:R-:W-:Y:S01]  /*10290*/  MOV R40, R44 ;  /* 0x0000002c00287202 */ /* 0x000fe20000000f00 */
[----:B-----5:R-:W5:Y:S04]  /*102a0*/  LDL.LU R45, [R1+0x294] ;  /* 0x00029400012d7983 */ /* 0x020f680000300800 */
[----:B------:R-:W5:Y:S01]  /*102b0*/  LDL.LU R44, [R1+0x298] ;  /* 0x00029800012c7983 */ /* 0x000f620000300800 */
[----:B------:R-:W-:-:S03]  /*102c0*/  ISETP.GT.AND P2, PT, R2, 0x34, PT ;  /* 0x000000340200780c */ /* 0x000fc60003f44270 */
[----:B------:R1:W-:Y:S02]  /*102d0*/  LDGSTS.E [R3+0xc000], [R40.64], P1 ;  /* 0x0c00000028037fae */ /* 0x0003e40008921844 */
[----:B-1----:R-:W-:-:S04]  /*102e0*/  SEL R40, RZ, 0x4, !P2 ;  /* 0x00000004ff287807 */ /* 0x002fc80005000000 */
[----:B------:R-:W-:-:S04]  /*102f0*/  SEL R40, R40, RZ, !P0 ;  /* 0x000000ff28287207 */ /* 0x000fc80004000000 */
[----:B------:R-:W-:Y:S02]  /*10300*/  ISETP.NE.U32.AND P2, PT, R40, RZ, PT ;  /* 0x000000ff2800720c */ /* 0x000fe40003f45070 */
[----:B------:R-:W-:-:S05]  /*10310*/  LOP3.LUT R181, R181, 0x7f, RZ, 0xc0, !PT ;  /* 0x0000007fb5b57812 */ /* 0x000fca00078ec0ff */
[----:B------:R-:W-:Y:S01]  /*10320*/  IMAD.SHL.U32 R181, R181, 0x4, RZ ;  /* 0x00000004b5b57824 */ /* 0x000fe200078e00ff */
[----:B--2---:R-:W-:-:S05]  /*10330*/  IADD3 R86, P3, R86, R192, RZ ;  /* 0x000000c056567210 */ /* 0x004fca0007f7e0ff */
[----:B------:R-:W-:Y:S01]  /*10340*/  IMAD.MOV.U32 R40, RZ, RZ, R86 ;  /* 0x000000ffff287224 */ /* 0x000fe200078e0056 */
[----:B------:R-:W-:Y:S01]  /*10350*/  IADD3 R84, P4, R84, R192, RZ ;  /* 0x000000c054547210 */ /* 0x000fe20007f9e0ff */
[----:B------:R-:W-:-:S05]  /*10360*/  IMAD.X R87, R87, 0x1, R0, P3 ;  /* 0x0000000157577824 */ /* 0x000fca00018e0600 */
[----:B------:R-:W-:Y:S01]  /*10370*/  MOV R41, R87 ;  /* 0x0000005700297202 */ /* 0x000fe20000000f00 */
[----:B------:R-:W-:-:S04]  /*10380*/  IMAD.X R85, R85, 0x1, R0, P4 ;  /* 0x0000000155557824 */ /* 0x000fc800020e0600 */
[----:B------:R1:W-:Y:S01]  /*10390*/  LDGSTS.E [R3+0xc200], [R40.64], P1 ;  /* 0x0c20000028037fae */ /* 0x0003e20008921844 */
[----:B------:R-:W-:Y:S02]  /*103a0*/  ISETP.GT.AND P1, PT, R2, 0x38, PT ;  /* 0x000000380200780c */ /* 0x000fe40003f24270 */
[----:B------:R-:W-:Y:S01]  /*103b0*/  IADD3 R80, P3, R80, R192, RZ ;  /* 0x000000c050507210 */ /* 0x000fe20007f7e0ff */
[----:B-1----:R-:W-:Y:S02]  /*103c0*/  IMAD.MOV.U32 R40, RZ, RZ, R84 ;  /* 0x000000ffff287224 */ /* 0x002fe400078e0054 */
[----:B------:R-:W-:-:S05]  /*103d0*/  IMAD.MOV.U32 R41, RZ, RZ, R85 ;  /* 0x000000ffff297224 */ /* 0x000fca00078e0055 */
[----:B------:R1:W-:Y:S01]  /*103e0*/  LDGSTS.E [R3+0xd000], [R40.64], P2 ;  /* 0x0d00000028037fae */ /* 0x0003e20009121844 */
[----:B------:R-:W-:Y:S01]  /*103f0*/  IMAD.X R81, R81, 0x1, R0, P3 ;  /* 0x0000000151517824 */ /* 0x000fe200018e0600 */
[----:B------:R-:W-:Y:S02]  /*10400*/  IADD3 R78, P4, R78, R192, RZ ;  /* 0x000000c04e4e7210 */ /* 0x000fe40007f9e0ff */
[----:B-1----:R-:W-:-:S04]  /*10410*/  SEL R40, RZ, 0x4, !P1 ;  /* 0x00000004ff287807 */ /* 0x002fc80004800000 */
[----:B------:R-:W-:Y:S01]  /*10420*/  SEL R40, R40, RZ, !P0 ;  /* 0x000000ff28287207 */ /* 0x000fe20004000000 */
[----:B------:R-:W-:-:S03]  /*10430*/  IMAD.MOV.U32 R41, RZ, RZ, R81 ;  /* 0x000000ffff297224 */ /* 0x000fc600078e0051 */
[----:B------:R-:W-:Y:S02]  /*10440*/  ISETP.NE.U32.AND P1, PT, R40, RZ, PT ;  /* 0x000000ff2800720c */ /* 0x000fe40003f25070 */
[----:B------:R-:W-:Y:S01]  /*10450*/  MOV R40, R80 ;  /* 0x0000005000287202 */ /* 0x000fe20000000f00 */
[----:B------:R-:W-:-:S04]  /*10460*/  IMAD.X R79, R79, 0x1, R0, P4 ;  /* 0x000000014f4f7824 */ /* 0x000fc800020e0600 */
[----:B------:R1:W-:Y:S01]  /*10470*/  LDGSTS.E [R3+0xd200], [R40.64], P2 ;  /* 0x0d20000028037fae */ /* 0x0003e20009121844 */
[----:B------:R-:W-:Y:S01]  /*10480*/  ISETP.GT.AND P2, PT, R2, 0x3c, PT ;  /* 0x0000003c0200780c */ /* 0x000fe20003f44270 */
[----:B-1----:R-:W-:Y:S02]  /*10490*/  IMAD.MOV.U32 R40, RZ, RZ, R78 ;  /* 0x000000ffff287224 */ /* 0x002fe400078e004e */
[----:B------:R-:W-:-:S05]  /*104a0*/  IMAD.MOV.U32 R41, RZ, RZ, R79 ;  /* 0x000000ffff297224 */ /* 0x000fca00078e004f */
[----:B------:R1:W-:Y:S02]  /*104b0*/  LDGSTS.E [R3+0xe000], [R40.64], P1 ;  /* 0x0e00000028037fae */ /* 0x0003e40008921844 */
[----:B-1----:R-:W-:Y:S02]  /*104c0*/  SEL R40, RZ, 0x4, !P2 ;  /* 0x00000004ff287807 */ /* 0x002fe40005000000 */
[----:B----4-:R-:W-:Y:S02]  /*104d0*/  IADD3 R76, P3, R76, R192, RZ ;  /* 0x000000c04c4c7210 */ /* 0x010fe40007f7e0ff */
[----:B------:R-:W-:-:S03]  /*104e0*/  SEL R40, R40, RZ, !P0 ;  /* 0x000000ff28287207 */ /* 0x000fc60004000000 */
[----:B------:R-:W-:Y:S01]  /*104f0*/  IMAD.X R77, R77, 0x1, R0, P3 ;  /* 0x000000014d4d7824 */ /* 0x000fe200018e0600 */
[----:B------:R-:W-:Y:S02]  /*10500*/  ISETP.NE.U32.AND P2, PT, R40, RZ, PT ;  /* 0x000000ff2800720c */ /* 0x000fe40003f45070 */
[----:B------:R-:W-:Y:S01]  /*10510*/  MOV R40, R76 ;  /* 0x0000004c00287202 */ /* 0x000fe20000000f00 */
[----:B------:R-:W-:-:S05]  /*10520*/  IMAD.MOV.U32 R41, RZ, RZ, R77 ;  /* 0x000000ffff297224 */ /* 0x000fca00078e004d */
[----:B------:R1:W-:Y:S01]  /*10530*/  LDGSTS.E [R3+0xe200], [R40.64], P1 ;  /* 0x0e20000028037fae */ /* 0x0003e20008921844 */
[----:B---3--:R-:W-:-:S05]  /*10540*/  IADD3 R48, P1, R48, R192, RZ ;  /* 0x000000c030307210 */ /* 0x008fca0007f3e0ff */
[----:B------:R-:W-:Y:S01]  /*10550*/  IMAD.X R49, R49, 0x1, R0, P1 ;  /* 0x0000000131317824 */ /* 0x000fe200008e0600 */
[----:B------:R-:W-:Y:S01]  /*10560*/  STL [R1+0x1d8], R86 ;  /* 0x0001d85601007387 */ /* 0x000fe20000100800 */
[----:B-1----:R-:W-:-:S03]  /*10570*/  IMAD.MOV.U32 R40, RZ, RZ, R48 ;  /* 0x000000ffff287224 */ /* 0x002fc600078e0030 */
[----:B------:R-:W-:Y:S02]  /*10580*/  MOV R41, R49 ;  /* 0x0000003100297202 */ /* 0x000fe40000000f00 */
[----:B-----5:R-:W-:Y:S01]  /*10590*/  IADD3 R44, P3, R44, R192, RZ ;  /* 0x000000c02c2c7210 */ /* 0x020fe20007f7e0ff */
[----:B------:R-:W-:Y:S04]  /*105a0*/  STL [R1+0x1d4], R87 ;  /* 0x0001d45701007387 */ /* 0x000fe80000100800 */
[----:B------:R-:W-:Y:S01]  /*105b0*/  IMAD.X R45, R45, 0x1, R0, P3 ;  /* 0x000000012d2d7824 */ /* 0x000fe200018e0600 */
[----:B------:R-:W-:Y:S01]  /*105c0*/  STL [R1+0x210], R84 ;  /* 0x0002105401007387 */ /* 0x000fe20000100800 */
[----:B------:R-:W-:-:S03]  /*105d0*/  ISETP.GT.AND P1, PT, R2, 0x1, PT ;  /* 0x000000010200780c */ /* 0x000fc60003f24270 */
[----:B------:R1:W-:Y:S04]  /*105e0*/  LDGSTS.E [R3+0xf000], [R40.64], P2 ;  /* 0x0f00000028037fae */ /* 0x0003e80009121844 */
[----:B------:R-:W-:Y:S04]  /*105f0*/  STL [R1+0x20c], R85 ;  /* 0x00020c5501007387 */ /* 0x000fe80000100800 */
[----:B------:R-:W-:Y:S01]  /*10600*/  STL [R1+0x218], R80 ;  /* 0x0002185001007387 */ /* 0x000fe20000100800 */
[----:B-1----:R-:W-:Y:S02]  /*10610*/  IMAD.MOV.U32 R40, RZ, RZ, R44 ;  /* 0x000000ffff287224 */ /* 0x002fe400078e002c */
[----:B------:R-:W-:Y:S01]  /*10620*/  IMAD.MOV.U32 R41, RZ, RZ, R45 ;  /* 0x000000ffff297224 */ /* 0x000fe200078e002d */
[----:B------:R-:W-:Y:S04]  /*10630*/  STL [R1+0x214], R81 ;  /* 0x0002145101007387 */ /* 0x000fe80000100800 */
[----:B------:R-:W-:Y:S04]  /*10640*/  STL [R1+0x250], R78 ;  /* 0x0002504e01007387 */ /* 0x000fe80000100800 */
[----:B------:R-:W-:Y:S04]  /*10650*/  STL [R1+0x24c], R79 ;  /* 0x00024c4f01007387 */ /* 0x000fe80000100800 */
[----:B------:R-:W-:Y:S04]  /*10660*/  STL [R1+0x258], R76 ;  /* 0x0002584c01007387 */ /* 0x000fe80000100800 */
[----:B------:R1:W-:Y:S04]  /*10670*/  LDGSTS.E [R3+0xf200], [R40.64], P2 ;  /* 0x0f20000028037fae */ /* 0x0003e80009121844 */
[----:B------:R2:W-:Y:S04]  /*10680*/  STL [R1+0x254], R77 ;  /* 0x0002544d01007387 */ /* 0x0005e80000100800 */
[----:B------:R-:W-:Y:S01]  /*10690*/  STL [R1+0x290], R48 ;  /* 0x0002903001007387 */ /* 0x000fe20000100800 */
[----:B-1----:R-:W-:-:S03]  /*106a0*/  SEL R3, RZ, 0x4, !P1 ;  /* 0x00000004ff037807 */ /* 0x002fc60004800000 */
[----:B------:R-:W-:Y:S01]  /*106b0*/  STL [R1+0x28c], R49 ;  /* 0x00028c3101007387 */ /* 0x000fe20000100800 */
[----:B------:R-:W-:-:S03]  /*106c0*/  SEL R3, R3, RZ, !P0 ;  /* 0x000000ff03037207 */ /* 0x000fc60004000000 */
[----:B------:R1:W-:Y:S01]  /*106d0*/  STL [R1+0x298], R44 ;  /* 0x0002982c01007387 */ /* 0x0003e20000100800 */
[----:B------:R-:W-:-:S03]  /*106e0*/  ISETP.NE.U32.AND P2, PT, R3, RZ, PT ;  /* 0x000000ff0300720c */ /* 0x000fc60003f45070 */
[----:B------:R3:W-:Y:S04]  /*106f0*/  STL [R1+0x294], R45 ;  /* 0x0002942d01007387 */ /* 0x0007e80000100800 */
[----:B--2---:R-:W2:Y:S01]  /*10700*/  LDL.LU R77, [R1+0x418] ;  /* 0x00041800014d7983 */ /* 0x004ea20000300800 */
[----:B-1----:R-:W-:-:S04]  /*10710*/  LOP3.LUT R44, R181, 0x20, RZ, 0x3c, !PT ;  /* 0x00000020b52c7812 */ /* 0x002fc800078e3cff */
[----:B------:R-:W-:Y:S02]  /*10720*/  LEA R3, R189, R44, 0x10 ;  /* 0x0000002cbd037211 */ /* 0x000fe400078e80ff */
[----:B------:R-:W4:Y:S04]  /*10730*/  LDL.LU R44, [R1+0x41c] ;  /* 0x00041c00012c7983 */ /* 0x000f280000300800 */
[----:B------:R-:W5:Y:S04]  /*10740*/  LDL.LU R80, [R1+0x420] ;  /* 0x0004200001507983 */ /* 0x000f680000300800 */
[----:B------:R-:W5:Y:S04]  /*10750*/  LDL.LU R49, [R1+0x424] ;  /* 0x0004240001317983 */ /* 0x000f680000300800 */
[----:B------:R-:W5:Y:S04]  /*10760*/  LDL.LU R48, [R1+0x3e0] ;  /* 0x0003e00001307983 */ /* 0x000f680000300800 */
[----:B---3--:R-:W5:Y:S01]  /*10770*/  LDL.LU R45, [R1+0x3e4] ;  /* 0x0003e400012d7983 */ /* 0x008f620000300800 */
[----:B------:R-:W-:-:S05]  /*10780*/  IADD3 R205, P1, R205, R192, RZ ;  /* 0x000000c0cdcd7210 */ /* 0x000fca0007f3e0ff */
[----:B------:R-:W-:Y:S02]  /*10790*/  IMAD.X R204, R204, 0x1, R0, P1 ;  /* 0x00000001cccc7824 */ /* 0x000fe400008e0600 */
[----:B------:R-:W-:Y:S02]  /*107a0*/  IMAD.MOV.U32 R40, RZ, RZ, R205 ;  /* 0x000000ffff287224 */ /* 0x000fe400078e00cd */
[----:B------:R-:W-:Y:S01]  /*107b0*/  IMAD.MOV.U32 R41, RZ, RZ, R204 ;  /* 0x000000ffff297224 */ /* 0x000fe200078e00cc */
[----:B------:R-:W-:Y:S02]  /*107c0*/  ISETP.GT.AND P1, PT, R2, 0x5, PT ;  /* 0x000000050200780c */ /* 0x000fe40003f24270 */
[-C--:B------:R-:W-:Y:S02]  /*107d0*/  IADD3 R207, P3, R207, R192.reuse, RZ ;  /* 0x000000c0cfcf7210 */ /* 0x080fe40007f7e0ff */
[----:B------:R1:W-:Y:S01]  /*107e0*/  LDGSTS.E [R3+0x400], [R40.64], P2 ;  /* 0x0040000028037fae */ /* 0x0003e20009121844 */
[----:B------:R-:W-:-:S02]  /*107f0*/  IADD3 R221, P4, R221, R192, RZ ;  /* 0x000000c0dddd7210 */ /* 0x000fc40007f9e0ff */
[----:B------:R-:W-:Y:S01]  /*10800*/  IMAD.X R206, R206, 0x1, R0, P3 ;  /* 0x00000001cece7824 */ /* 0x000fe200018e0600 */
        /* <DEDUP_REMOVED lines=17> */
[----:B------:R-:W-:Y:S01]  /*10920*/  ISETP.NE.U32.AND P2, PT, R40, RZ, PT ;  /* 0x000000ff2800720c */ /* 0x000fe20003f45070 */
[----:B------:R-:W-:Y:S01]  /*10930*/  IMAD.MOV.U32 R40, RZ, RZ, R223 ;  /* 0x000000ffff287224 */ /* 0x000fe200078e00df */
[----:B------:R-:W-:Y:S01]  /*10940*/  IADD3.X R236, R236, R0, RZ, P4, !PT ;  /* 0x00000000ecec7210 */ /* 0x000fe200027fe4ff */
[----:B------:R-:W-:Y:S03]  /*10950*/  HMMA.1688.F32.TF32 R112, R164, R82, R112 ;  /* 0x00000052a470723c */ /* 0x000fe60000081070 */
[----:B------:R1:W-:Y:S01]  /*10960*/  LDGSTS.E [R3+0x1600], [R40.64], P1 ;  /* 0x0160000028037fae */ /* 0x0003e20008921844 */
[----:B------:R-:W-:-:S04]  /*10970*/  ISETP.GT.AND P1, PT, R2, 0xd, PT ;  /* 0x0000000d0200780c */ /* 0x000fc80003f24270 */
[----:B------:R-:W-:Y:S01]  /*10980*/  HMMA.1688.F32.TF32 R128, R164, R134, R128 ;  /* 0x00000086a480723c */ /* 0x000fe20000081080 */
[----:B------:R-:W-:Y:S01]  /*10990*/  IADD3 R239, P3, R239, R192, RZ ;  /* 0x000000c0efef7210 */ /* 0x000fe20007f7e0ff */
[----:B-1----:R-:W-:-:S06]  /*109a0*/  IMAD.MOV.U32 R40, RZ, RZ, R237 ;  /* 0x000000ffff287224 */ /* 0x002fcc00078e00ed */
[----:B------:R-:W-:Y:S01]  /*109b0*/  HMMA.1688.F32.TF32 R144, R164, R150, R144 ;  /* 0x00000096a490723c */ /* 0x000fe20000081090 */
[----:B------:R-:W-:-:S05]  /*109c0*/  IMAD.MOV.U32 R41, RZ, RZ, R236 ;  /* 0x000000ffff297224 */ /* 0x000fca00078e00ec */
[----:B------:R1:W-:Y:S02]  /*109d0*/  LDGSTS.E [R3+0x2400], [R40.64], P2 ;  /* 0x0240000028037fae */ /* 0x0003e40009121844 */
[C---:B------:R-:W-:Y:S08]  /*109e0*/  HMMA.1688.F32.TF32 R160, R164.reuse, R178, R160 ;  /* 0x000000b2a4a0723c */ /* 0x040ff000000810a0 */
[----:B------:R-:W-:Y:S01]  /*109f0*/  HMMA.1688.F32.TF32 R28, R164, R42, R28 ;  /* 0x0000002aa41c723c */ /* 0x000fe2000008101c */
[----:B-1----:R-:W-:-:S07]  /*10a00*/  SEL R40, RZ, 0x4, !P1 ;  /* 0x00000004ff287807 */ /* 0x002fce0004800000 */
[C---:B------:R-:W-:Y:S08]  /*10a10*/  HMMA.1688.F32.TF32 R32, R164.reuse, R46, R32 ;  /* 0x0000002ea420723c */ /* 0x040ff00000081020 */
[----:B------:R-:W-:Y:S08]  /*10a20*/  HMMA.1688.F32.TF32 R36, R164, R50, R36 ;  /* 0x00000032a424723c */ /* 0x000ff00000081024 */
[-C--:B------:R-:W-:Y:S08]  /*10a30*/  HMMA.1688.F32.TF32 R104, R172, R82.reuse, R104 ;  /* 0x00000052ac68723c */ /* 0x080ff00000081068 */
[----:B------:R-:W-:Y:S01]  /*10a40*/  HMMA.1688.F32.TF32 R164, R56, R82, R100 ;  /* 0x0000005238a4723c */ /* 0x000fe20000081064 */
[----:B------:R-:W3:Y:S04]  /*10a50*/  LDL.LU R83, [R1+0x3e8] ;  /* 0x0003e80001537983 */ /* 0x000ee80000300800 */
[----:B------:R-:W3:Y:S01]  /*10a60*/  LDL.LU R82, [R1+0x3ec] ;  /* 0x0003ec0001527983 */ /* 0x000ee20000300800 */
[----:B------:R-:W-:-:S02]  /*10a70*/  SEL R40, R40, RZ, !P0 ;  /* 0x000000ff28287207 */ /* 0x000fc40004000000 */
[----:B------:R-:W-:Y:S01]  /*10a80*/  IADD3.X R238, R238, R0, RZ, P3, !PT ;  /* 0x00000000eeee7210 */ /* 0x000fe20001ffe4ff */
[----:B------:R-:W3:Y:S01]  /*10a90*/  LDL.LU R78, [R1+0x1c] ;  /* 0x00001c00014e7983 */ /* 0x000ee20000300800 */
[----:B------:R-:W-:-:S03]  /*10aa0*/  ISETP.NE.U32.AND P1, PT, R40, RZ, PT ;  /* 0x000000ff2800720c */ /* 0x000fc60003f25070 */
[----:B------:R-:W3:Y:S01]  /*10ab0*/  LDL.LU R76, [R1+0x20] ;  /* 0x00002000014c7983 */ /* 0x000ee20000300800 */
[----:B------:R-:W-:Y:S02]  /*10ac0*/  IMAD.MOV.U32 R40, RZ, RZ, R239 ;  /* 0x000000ffff287224 */ /* 0x000fe400078e00ef */
[----:B------:R-:W-:-:S05]  /*10ad0*/  IMAD.MOV.U32 R41, RZ, RZ, R238 ;  /* 0x000000ffff297224 */ /* 0x000fca00078e00ee */
[----:B------:R1:W-:Y:S01]  /*10ae0*/  LDGSTS.E [R3+0x2600], [R40.64], P2 ;  /* 0x0260000028037fae */ /* 0x0003e20009121844 */
[----:B------:R-:W-:Y:S02]  /*10af0*/  ISETP.GT.AND P2, PT, R2, 0x11, PT ;  /* 0x000000110200780c */ /* 0x000fe40003f44270 */
[----:B----4-:R-:W-:-:S05]  /*10b00*/  IADD3 R44, P4, R44, R192, RZ ;  /* 0x000000c02c2c7210 */ /* 0x010fca0007f9e0ff */
[----:B--2---:R-:W-:Y:S01]  /*10b10*/  IMAD.X R77, R77, 0x1, R0, P4 ;  /* 0x000000014d4d7824 */ /* 0x004fe200020e0600 */
[----:B------:R-:W-:Y:S04]  /*10b20*/  STL [R1+0x41c], R44 ;  /* 0x00041c2c01007387 */ /* 0x000fe80000100800 */
[----:B------:R2:W-:Y:S01]  /*10b30*/  STL [R1+0x418], R77 ;  /* 0x0004184d01007387 */ /* 0x0005e20000100800 */
[----:B-1----:R-:W-:-:S03]  /*10b40*/  MOV R41, R77 ;  /* 0x0000004d00297202 */ /* 0x002fc60000000f00 */
[----:B------:R-:W4:Y:S01]  /*10b50*/  LDL.LU R79, [R1+0x24] ;  /* 0x00002400014f7983 */ /* 0x000f220000300800 */
[----:B------:R-:W-:-:S03]  /*10b60*/  IMAD.MOV.U32 R40, RZ, RZ, R44 ;  /* 0x000000ffff287224 */ /* 0x000fc600078e002c */
[----:B--2---:R-:W2:Y:S04]  /*10b70*/  LDL.LU R77, [R1+0x28] ;  /* 0x00002800014d7983 */ /* 0x004ea80000300800 */
[----:B------:R-:W4:Y:S04]  /*10b80*/  LDL.LU R81, [R1+0x5c] ;  /* 0x00005c0001517983 */ /* 0x000f280000300800 */
[----:B------:R-:W4:Y:S01]  /*10b90*/  LDL.LU R44, [R1+0x60] ;  /* 0x00006000012c7983 */ /* 0x000f220000300800 */
[----:B-----5:R-:W-:-:S03]  /*10ba0*/  IADD3 R49, P3, R49, R192, RZ ;  /* 0x000000c031317210 */ /* 0x020fc60007f7e0ff */
[----:B------:R1:W-:Y:S01]  /*10bb0*/  LDGSTS.E [R3+0x3400], [R40.64], P1 ;  /* 0x0340000028037fae */ /* 0x0003e20008921844 */
[----:B------:R-:W-:Y:S01]  /*10bc0*/  IADD3 R45, P4, R45, R192, RZ ;  /* 0x000000c02d2d7210 */ /* 0x000fe20007f9e0ff */
[----:B------:R-:W-:Y:S01]  /*10bd0*/  IMAD.X R80, R80, 0x1, R0, P3 ;  /* 0x0000000150507824 */ /* 0x000fe200018e0600 */
[----:B-1----:R-:W-:-:S04]  /*10be0*/  SEL R40, RZ, 0x4, !P2 ;  /* 0x00000004ff287807 */ /* 0x002fc80005000000 */
[----:B------:R-:W-:Y:S01]  /*10bf0*/  SEL R40, R40, RZ, !P0 ;  /* 0x000000ff28287207 */ /* 0x000fe20004000000 */
[----:B------:R-:W-:Y:S02]  /*10c00*/  IMAD.X R48, R48, 0x1, R0, P4 ;  /* 0x0000000130307824 */ /* 0x000fe400020e0600 */
[----:B------:R-:W-:Y:S01]  /*10c10*/  IMAD.MOV.U32 R41, RZ, RZ, R80 ;  /* 0x000000ffff297224 */ /* 0x000fe200078e0050 */
[----:B------:R-:W-:Y:S01]  /*10c20*/  ISETP.NE.U32.AND P2, PT, R40, RZ, PT ;  /* 0x000000ff2800720c */ /* 0x000fe20003f45070 */
[----:B------:R-:W-:Y:S01]  /*10c30*/  IMAD.MOV.U32 R40, RZ, RZ, R49 ;  /* 0x000000ffff287224 */ /* 0x000fe200078e0031 */
[----:B------:R-:W-:Y:S04]  /*10c40*/  STL [R1+0x424], R49 ;  /* 0x0004243101007387 */ /* 0x000fe80000100800 */
[----:B------:R1:W-:Y:S04]  /*10c50*/  STL [R1+0x420], R80 ;  /* 0x0004205001007387 */ /* 0x0003e80000100800 */
[----:B------:R-:W-:Y:S04]  /*10c60*/  STL [R1+0x3e4], R45 ;  /* 0x0003e42d01007387 */ /* 0x000fe80000100800 */
[----:B------:R5:W-:Y:S04]  /*10c70*/  LDGSTS.E [R3+0x3600], [R40.64], P1 ;  /* 0x0360000028037fae */ /* 0x000be80008921844 */
[----:B------:R5:W-:Y:S04]  /*10c80*/  STL [R1+0x3e0], R48 ;  /* 0x0003e03001007387 */ /* 0x000be80000100800 */
[----:B-1----:R-:W4:Y:S01]  /*10c90*/  LDL.LU R80, [R1+0x64] ;  /* 0x0000640001507983 */ /* 0x002f220000300800 */
[----:B-----5:R-:W-:-:S03]  /*10ca0*/  IMAD.MOV.U32 R41, RZ, RZ, R48 ;  /* 0x000000ffff297224 */ /* 0x020fc600078e0030 */
[----:B------:R-:W5:Y:S01]  /*10cb0*/  LDL.LU R48, [R1+0x68] ;  /* 0x0000680001307983 */ /* 0x000f620000300800 */
[----:B------:R-:W-:-:S03]  /*10cc0*/  MOV R40, R45 ;  /* 0x0000002d00287202 */ /* 0x000fc60000000f00 */
[----:B------:R-:W5:Y:S04]  /*10cd0*/  LDL.LU R49, [R1+0x9c] ;  /* 0x00009c0001317983 */ /* 0x000f680000300800 */
[----:B------:R-:W5:Y:S01]  /*10ce0*/  LDL.LU R45, [R1+0xa0] ;  /* 0x0000a000012d7983 */ /* 0x000f620000300800 */
[----:B------:R-:W-:-:S03]  /*10cf0*/  ISETP.GT.AND P1, PT, R2, 0x15, PT ;  /* 0x000000150200780c */ /* 0x000fc60003f24270 */
[----:B------:R1:W-:Y:S02]  /*10d00*/  LDGSTS.E [R3+0x4400], [R40.64], P2 ;  /* 0x0440000028037fae */ /* 0x0003e40009121844 */
[----:B-1----:R-:W-:-:S04]  /*10d10*/  SEL R40, RZ, 0x4, !P1 ;  /* 0x00000004ff287807 */ /* 0x002fc80004800000 */
[----:B------:R-:W-:-:S04]  /*10d20*/  SEL R40, R40, RZ, !P0 ;  /* 0x000000ff28287207 */ /* 0x000fc80004000000 */
[----:B------:R-:W-:Y:S02]  /*10d30*/  ISETP.NE.U32.AND P1, PT, R40, RZ, PT ;  /* 0x000000ff2800720c */ /* 0x000fe40003f25070 */
[----:B---3--:R-:W-:-:S05]  /*10d40*/  IADD3 R82, P3, R82, R192, RZ ;  /* 0x000000c052527210 */ /* 0x008fca0007f7e0ff */
[----:B------:R-:W-:Y:S01]  /*10d50*/  IMAD.X R83, R83, 0x1, R0, P3 ;  /* 0x0000000153537824 */ /* 0x000fe200018e0600 */
[----:B------:R-:W-:Y:S01]  /*10d60*/  IADD3 R76, P4, R76, R192, RZ ;  /* 0x000000c04c4c7210 */ /* 0x000fe20007f9e0ff */
[----:B------:R-:W-:-:S03]  /*10d70*/  IMAD.MOV.U32 R40, RZ, RZ, R82 ;  /* 0x000000ffff287224 */ /* 0x000fc600078e0052 */
[----:B------:R-:W-:Y:S01]  /*10d80*/  MOV R41, R83 ;  /* 0x0000005300297202 */ /* 0x000fe20000000f00 */
[----:B------:R-:W-:-:S04]  /*10d90*/  IMAD.X R78, R78, 0x1, R0, P4 ;  /* 0x000000014e4e7824 */ /* 0x000fc800020e0600 */
[----:B------:R1:W-:Y:S01]  /*10da0*/  LDGSTS.E [R3+0x4600], [R40.64], P2 ;  /* 0x0460000028037fae */ /* 0x0003e20009121844 */
[----:B------:R-:W-:-:S03]  /*10db0*/  ISETP.GT.AND P2, PT, R2, 0x19, PT ;  /* 0x000000190200780c */ /* 0x000fc60003f44270 */
[----:B------:R-:W-:Y:S01]  /*10dc0*/  STL [R1+0x3ec], R82 ;  /* 0x0003ec5201007387 */ /* 0x000fe20000100800 */
[----:B-1----:R-:W-:Y:S02]  /*10dd0*/  IMAD.MOV.U32 R40, RZ, RZ, R76 ;  /* 0x000000ffff287224 */ /* 0x002fe400078e004c */
[----:B------:R-:W-:Y:S01]  /*10de0*/  IMAD.MOV.U32 R41, RZ, RZ, R78 ;  /* 0x000000ffff297224 */ /* 0x000fe200078e004e */
[----:B------:R-:W-:Y:S04]  /*10df0*/  STL [R1+0x3e8], R83 ;  /* 0x0003e85301007387 */ /* 0x000fe80000100800 */
[----:B------:R1:W-:Y:S04]  /*10e00*/  LDGSTS.E [R3+0x5400], [R40.64], P1 ;  /* 0x0540000028037fae */ /* 0x0003e80008921844 */
[----:B------:R-:W-:Y:S04]  /*10e10*/  STL [R1+0x20], R76 ;  /* 0x0000204c01007387 */ /* 0x000fe80000100800 */
[----:B------:R3:W-:Y:S01]  /*10e20*/  STL [R1+0x1c], R78 ;  /* 0x00001c4e01007387 */ /* 0x0007e20000100800 */
[----:B-1----:R-:W-:-:S04]  /*10e30*/  SEL R40, RZ, 0x4, !P2 ;  /* 0x00000004ff287807 */ /* 0x002fc80005000000 */
[----:B------:R-:W-:Y:S01]  /*10e40*/  SEL R40, R40, RZ, !P0 ;  /* 0x000000ff28287207 */ /* 0x000fe20004000000 */
[----:B---3--:R-:W3:Y:S04]  /*10e50*/  LDL.LU R78, [R1+0xa8] ;  /* 0x0000a800014e7983 */ /* 0x008ee80000300800 */
[----:B------:R-:W3:Y:S01]  /*10e60*/  LDL.LU R76, [R1+0xe0] ;  /* 0x0000e000014c7983 */ /* 0x000ee20000300800 */
[----:B------:R-:W-:Y:S02]  /*10e70*/  ISETP.NE.U32.AND P2, PT, R40, RZ, PT ;  /* 0x000000ff2800720c */ /* 0x000fe40003f45070 */
[----:B--2---:R-:W-:-:S05]  /*10e80*/  IADD3 R77, P3, R77, R192, RZ ;  /* 0x000000c04d4d7210 */ /* 0x004fca0007f7e0ff */
[--C-:B----4-:R-:W-:Y:S01]  /*10e90*/  IMAD.X R79, R79, 0x1, R0.reuse, P3 ;  /* 0x000000014f4f7824 */ /* 0x110fe200018e0600 */
[----:B------:R-:W-:Y:S01]  /*10ea0*/  IADD3 R44, P4, R44, R192, RZ ;  /* 0x000000c02c2c7210 */ /* 0x000fe20007f9e0ff */
[----:B------:R-:W-:Y:S02]  /*10eb0*/  STL [R1+0x28], R77 ;  /* 0x0000284d01007387 */ /* 0x000fe40000100800 */
[----:B------:R-:W-:Y:S02]  /*10ec0*/  IMAD.MOV.U32 R41, RZ, RZ, R79 ;  /* 0x000000ffff297224 */ /* 0x000fe400078e004f */
[----:B------:R-:W-:Y:S01]  /*10ed0*/  IMAD.X R81, R81, 0x1, R0, P4 ;  /* 0x0000000151517824 */ /* 0x000fe200020e0600 */
[----:B------:R1:W-:Y:S01]  /*10ee0*/  STL [R1+0x24], R79 ;  /* 0x0000244f01007387 */ /* 0x0003e20000100800 */
[----:B------:R-:W-:-:S03]  /*10ef0*/  MOV R40, R77 ;  /* 0x0000004d00287202 */ /* 0x000fc60000000f00 */
[----:B------:R2:W-:Y:S04]  /*10f00*/  STL [R1+0x60], R44 ;  /* 0x0000602c01007387 */ /* 0x0005e80000100800 */
[----:B------:R4:W-:Y:S04]  /*10f10*/  LDGSTS.E [R3+0x5600], [R40.64], P1 ;  /* 0x0560000028037fae */ /* 0x0009e80008921844 */
[----:B-1----:R-:W3:Y:S04]  /*10f20*/  LDL.LU R79, [R1+0xa4] ;  /* 0x0000a400014f7983 */ /* 0x002ee80000300800 */
[----:B------:R-:W-:Y:S04]  /*10f30*/  STL [R1+0x5c], R81 ;  /* 0x00005c5101007387 */ /* 0x000fe80000100800 */
[----:B------:R-:W3:Y:S01]  /*10f40*/  LDL.LU R77, [R1+0xdc] ;  /* 0x0000dc00014d7983 */ /* 0x000ee20000300800 */
[----:B----4-:R-:W-:-:S02]  /*10f50*/  IMAD.MOV.U32 R40, RZ, RZ, R44 ;  /* 0x000000ffff287224 */ /* 0x010fc400078e002c */
[----:B------:R-:W-:Y:S01]  /*10f60*/  IMAD.MOV.U32 R41, RZ, RZ, R81 ;  /* 0x000000ffff297224 */ /* 0x000fe200078e0051 */
[----:B------:R-:W-:Y:S01]  /*10f70*/  ISETP.GT.AND P1, PT, R2, 0x1d, PT ;  /* 0x0000001d0200780c */ /* 0x000fe20003f24270 */
[----:B------:R-:W4:Y:S04]  /*10f80*/  LDL.LU R82, [R1+0xe8] ;  /* 0x0000e80001527983 */ /* 0x000f280000300800 */
[----:B------:R1:W-:Y:S04]  /*10f90*/  LDGSTS.E [R3+0x6400], [R40.64], P2 ;  /* 0x0640000028037fae */ /* 0x0003e80009121844 */
[----:B--2---:R-:W2:Y:S01]  /*10fa0*/  LDL.LU R44, [R1+0x120] ;  /* 0x00012000012c7983 */ /* 0x004ea20000300800 */
[----:B-----5:R-:W-:-:S02]  /*10fb0*/  IADD3 R48, P3, R48, R192, RZ ;  /* 0x000000c030307210 */ /* 0x020fc40007f7e0ff */
[----:B-1----:R-:W-:-:S03]  /*10fc0*/  SEL R40, RZ, 0x4, !P1 ;  /* 0x00000004ff287807 */ /* 0x002fc60004800000 */
[----:B------:R-:W-:Y:S01]  /*10fd0*/  IMAD.X R80, R80, 0x1, R0, P3 ;  /* 0x0000000150507824 */ /* 0x000fe200018e0600 */
[----:B------:R-:W-:Y:S01]  /*10fe0*/  IADD3 R45, P4, R45, R192, RZ ;  /* 0x000000c02d2d7210 */ /* 0x000fe20007f9e0ff */
[----:B------:R1:W-:Y:S01]  /*10ff0*/  STL [R1+0x68], R48 ;  /* 0x0000683001007387 */ /* 0x0003e20000100800 */
[----:B------:R-:W-:-:S03]  /*11000*/  SEL R40, R40, RZ, !P0 ;  /* 0x000000ff28287207 */ /* 0x000fc60004000000 */
[----:B------:R-:W-:Y:S01]  /*11010*/  STL [R1+0x64], R80 ;  /* 0x0000645001007387 */ /* 0x000fe20000100800 */
[----:B------:R-:W-:-:S03]  /*11020*/  IADD3.X R49, R49, R0, RZ, P4, !PT ;  /* 0x0000000031317210 */ /* 0x000fc600027fe4ff */
[----:B------:R-:W-:Y:S01]  /*11030*/  STL [R1+0xa0], R45 ;  /* 0x0000a02d01007387 */ /* 0x000fe20000100800 */
[----:B------:R-:W-:-:S03]  /*11040*/  ISETP.NE.U32.AND P1, PT, R40, RZ, PT ;  /* 0x000000ff2800720c */ /* 0x000fc60003f25070 */
[----:B------:R-:W2:Y:S01]  /*11050*/  LDL.LU R83, [R1+0xe4] ;  /* 0x0000e40001537983 */ /* 0x000ea20000300800 */
[----:B------:R-:W-:Y:S02]  /*11060*/  IMAD.MOV.U32 R40, RZ, RZ, R48 ;  /* 0x000000ffff287224 */ /* 0x000fe400078e0030 */
[----:B------:R-:W-:Y:S01]  /*11070*/  IMAD.MOV.U32 R41, RZ, RZ, R80 ;  /* 0x000000ffff297224 */ /* 0x000fe200078e0050 */
[----:B------:R1:W-:Y:S04]  /*11080*/  STL [R1+0x9c], R49 ;  /* 0x00009c3101007387 */ /* 0x0003e80000100800 */
[----:B-1----:R-:W2:Y:S04]  /*11090*/  LDL.LU R48, [R1+0x11c] ;  /* 0x00011c0001307983 */ /* 0x002ea80000300800 */
[----:B------:R1:W-:Y:S02]  /*110a0*/  LDGSTS.E [R3+0x6600], [R40.64], P2 ;  /* 0x0660000028037fae */ /* 0x0003e40009121844 */
[----:B-1----:R-:W-:-:S02]  /*110b0*/  IMAD.MOV.U32 R41, RZ, RZ, R49 ;  /* 0x000000ffff297224 */ /* 0x002fc400078e0031 */
[----:B------:R-:W-:Y:S01]  /*110c0*/  IMAD.MOV.U32 R40, RZ, RZ, R45 ;  /* 0x000000ffff287224 */ /* 0x000fe200078e002d */
[----:B------:R-:W2:Y:S04]  /*110d0*/  LDL.LU R49, [R1+0x124] ;  /* 0x0001240001317983 */ /* 0x000ea80000300800 */
[----:B------:R-:W2:Y:S04]  /*110e0*/  LDL.LU R45, [R1+0x128] ;  /* 0x00012800012d7983 */ /* 0x000ea80000300800 */
[----:B------:R-:W2:Y:S04]  /*110f0*/  LDL.LU R81, [R1+0x15c] ;  /* 0x00015c0001517983 */ /* 0x000ea80000300800 */
[----:B------:R-:W2:Y:S01]  /*11100*/  LDL.LU R80, [R1+0x160] ;  /* 0x0001600001507983 */ /* 0x000ea20000300800 */
[----:B------:R-:W-:-:S03]  /*11110*/  ISETP.GT.AND P2, PT, R2, 0x21, PT ;  /* 0x000000210200780c */ /* 0x000fc60003f44270 */
[----:B------:R1:W-:Y:S02]  /*11120*/  LDGSTS.E [R3+0x7400], [R40.64], P1 ;  /* 0x0740000028037fae */ /* 0x0003e40008921844 */
[----:B-1----:R-:W-:-:S04]  /*11130*/  SEL R40, RZ, 0x4, !P2 ;  /* 0x00000004ff287807 */ /* 0x002fc80005000000 */
[----:B------:R-:W-:-:S04]  /*11140*/  SEL R40, R40, RZ, !P0 ;  /* 0x000000ff28287207 */ /* 0x000fc80004000000 */
[----:B------:R-:W-:Y:S02]  /*11150*/  ISETP.NE.U32.AND P2, PT, R40, RZ, PT ;  /* 0x000000ff2800720c */ /* 0x000fe40003f45070 */
[-C--:B---3--:R-:W-:Y:S02]  /*11160*/  IADD3 R78, P3, R78, R192.reuse, RZ ;  /* 0x000000c04e4e7210 */ /* 0x088fe40007f7e0ff */
[----:B------:R-:W-:-:S03]  /*11170*/  IADD3 R76, P4, R76, R192, RZ ;  /* 0x000000c04c4c7210 */ /* 0x000fc60007f9e0ff */
[----:B------:R-:W-:Y:S01]  /*11180*/  STL [R1+0xa8], R78 ;  /* 0x0000a84e01007387 */ /* 0x000fe20000100800 */
[----:B------:R-:W-:Y:S01]  /*11190*/  IMAD.MOV.U32 R40, RZ, RZ, R78 ;  /* 0x000000ffff287224 */ /* 0x000fe200078e004e */
[----:B------:R-:W-:-:S05]  /*111a0*/  IADD3.X R79, R79, R0, RZ, P3, !PT ;  /* 0x000000004f4f7210 */ /* 0x000fca0001ffe4ff */
[----:B------:R1:W-:Y:S01]  /*111b0*/  STL [R1+0xa4], R79 ;  /* 0x0000a44f01007387 */ /* 0x0003e20000100800 */
[----:B------:R-:W-:-:S03]  /*111c0*/  IMAD.X R77, R77, 0x1, R0, P4 ;  /* 0x000000014d4d7824 */ /* 0x000fc600020e0600 */
[----:B------:R-:W-:Y:S01]  /*111d0*/  STL [R1+0xe0], R76 ;  /* 0x0000e04c01007387 */ /* 0x000fe20000100800 */
[----:B------:R-:W-:-:S03]  /*111e0*/  IMAD.MOV.U32 R41, RZ, RZ, R79 ;  /* 0x000000ffff297224 */ /* 0x000fc600078e004f */
[----:B------:R3:W-:Y:S04]  /*111f0*/  STL [R1+0xdc], R77 ;  /* 0x0000dc4d01007387 */ /* 0x0007e80000100800 */
[----:B-1----:R-:W5:Y:S04]  /*11200*/  LDL.LU R79, [R1+0x164] ;  /* 0x00016400014f7983 */ /* 0x002f680000300800 */
[----:B------:R-:W5:Y:S04]  /*11210*/  LDL.LU R78, [R1+0x168] ;  /* 0x00016800014e7983 */ /* 0x000f680000300800 */
[----:B------:R1:W-:Y:S01]  /*11220*/  LDGSTS.E [R3+0x7600], [R40.64], P1 ;  /* 0x0760000028037fae */ /* 0x0003e20008921844 */
[----:B------:R-:W-:-:S02]  /*11230*/  ISETP.GT.AND P1, PT, R2, 0x25, PT ;  /* 0x000000250200780c */ /* 0x000fc40003f24270 */
[----:B-1----:R-:W-:Y:S01]  /*11240*/  MOV R41, R77 ;  /* 0x0000004d00297202 */ /* 0x002fe20000000f00 */
[----:B------:R-:W-:Y:S01]  /*11250*/  IMAD.MOV.U32 R40, RZ, RZ, R76 ;  /* 0x000000ffff287224 */ /* 0x000fe200078e004c */
[----:B---3--:R-:W3:Y:S04]  /*11260*/  LDL.LU R77, [R1+0x19c] ;  /* 0x00019c00014d7983 */ /* 0x008ee80000300800 */
[----:B------:R-:W3:Y:S01]  /*11270*/  LDL.LU R76, [R1+0x1a0] ;  /* 0x0001a000014c7983 */ /* 0x000ee20000300800 */
[----:B----4-:R-:W-:-:S03]  /*11280*/  IADD3 R82, P3, R82, R192, RZ ;  /* 0x000000c052527210 */ /* 0x010fc60007f7e0ff */
[----:B------:R1:W-:Y:S01]  /*11290*/  LDGSTS.E [R3+0x8400], [R40.64], P2 ;  /* 0x0840000028037fae */ /* 0x0003e20009121844 */
[----:B--2---:R-:W-:Y:S02]  /*112a0*/  IADD3 R44, P4, R44, R192, RZ ;  /* 0x000000c02c2c7210 */ /* 0x004fe40007f9e0ff */
[----:B-1----:R-:W-:Y:S01]  /*112b0*/  SEL R40, RZ, 0x4, !P1 ;  /* 0x00000004ff287807 */ /* 0x002fe20004800000 */
[----:B------:R-:W-:-:S03]  /*112c0*/  IMAD.X R83, R83, 0x1, R0, P3 ;  /* 0x0000000153537824 */ /* 0x000fc600018e0600 */
[----:B------:R-:W-:Y:S01]  /*112d0*/  SEL R40, R40, RZ, !P0 ;  /* 0x000000ff28287207 */ /* 0x000fe20004000000 */
[----:B------:R-:W-:-:S03]  /*112e0*/  IMAD.MOV.U32 R41, RZ, RZ, R83 ;  /* 0x000000ffff297224 */ /* 0x000fc600078e0053 */
[----:B------:R-:W-:Y:S01]  /*112f0*/  ISETP.NE.U32.AND P1, PT, R40, RZ, PT ;  /* 0x000000ff2800720c */ /* 0x000fe20003f25070 */
[----:B------:R-:W-:Y:S02]  /*11300*/  IMAD.MOV.U32 R40, RZ, RZ, R82 ;  /* 0x000000ffff287224 */ /* 0x000fe400078e0052 */
[----:B------:R-:W-:-:S03]  /*11310*/  IMAD.X R48, R48, 0x1, R0, P4 ;  /* 0x0000000130307824 */ /* 0x000fc600020e0600 */
[----:B------:R1:W-:Y:S01]  /*11320*/  LDGSTS.E [R3+0x8600], [R40.64], P2 ;  /* 0x0860000028037fae */ /* 0x0003e20009121844 */
[----:B------:R-:W-:-:S03]  /*11330*/  ISETP.GT.AND P2, PT, R2, 0x29, PT ;  /* 0x000000290200780c */ /* 0x000fc60003f44270 */
[----:B------:R-:W-:Y:S01]  /*11340*/  STL [R1+0xe8], R82 ;  /* 0x0000e85201007387 */ /* 0x000fe20000100800 */
[----:B-1----:R-:W-:Y:S01]  /*11350*/  MOV R40, R44 ;  /* 0x0000002c00287202 */ /* 0x002fe20000000f00 */
[----:B------:R-:W-:Y:S01]  /*11360*/  IMAD.MOV.U32 R41, RZ, RZ, R48 ;  /* 0x000000ffff297224 */ /* 0x000fe200078e0030 */
[-C--:B------:R-:W-:Y:S01]  /*11370*/  IADD3 R45, P3, R45, R192.reuse, RZ ;  /* 0x000000c02d2d7210 */ /* 0x080fe20007f7e0ff */
[----:B------:R-:W-:Y:S04]  /*11380*/  STL [R1+0xe4], R83 ;  /* 0x0000e45301007387 */ /* 0x000fe80000100800 */
[----:B------:R1:W-:Y:S01]  /*11390*/  LDGSTS.E [R3+0x9400], [R40.64], P1 ;  /* 0x0940000028037fae */ /* 0x0003e20008921844 */
[----:B------:R-:W-:Y:S01]  /*113a0*/  IADD3 R80, P4, R80, R192, RZ ;  /* 0x000000c050507210 */ /* 0x000fe20007f9e0ff */
[----:B------:R-:W-:-:S02]  /*113b0*/  IMAD.X R49, R49, 0x1, R0, P3 ;  /* 0x0000000131317824 */ /* 0x000fc400018e0600 */
[----:B------:R-:W-:Y:S04]  /*113c0*/  STL [R1+0x120], R44 ;  /* 0x0001202c01007387 */ /* 0x000fe80000100800 */
[----:B------:R2:W-:Y:S01]  /*113d0*/  STL [R1+0x11c], R48 ;  /* 0x00011c3001007387 */ /* 0x0005e20000100800 */
[----:B-1----:R-:W-:Y:S01]  /*113e0*/  SEL R40, RZ, 0x4, !P2 ;  /* 0x00000004ff287807 */ /* 0x002fe20005000000 */
[----:B------:R-:W-:-:S03]  /*113f0*/  IMAD.X R81, R81, 0x1, R0, P4 ;  /* 0x0000000151517824 */ /* 0x000fc600020e0600 */
[----:B------:R-:W-:Y:S01]  /*11400*/  SEL R40, R40, RZ, !P0 ;  /* 0x000000ff28287207 */ /* 0x000fe20004000000 */
[----:B--2---:R-:W2:Y:S01]  /*11410*/  LDL.LU R48, [R1+0x1a8] ;  /* 0x0001a80001307983 */ /* 0x004ea20000300800 */
[----:B------:R-:W-:-:S03]  /*11420*/  MOV R41, R49 ;  /* 0x0000003100297202 */ /* 0x000fc60000000f00 */
[----:B------:R-:W4:Y:S01]  /*11430*/  LDL.LU R44, [R1+0x1e0] ;  /* 0x0001e000012c7983 */ /* 0x000f220000300800 */
[----:B------:R-:W-:-:S03]  /*11440*/  ISETP.NE.U32.AND P2, PT, R40, RZ, PT ;  /* 0x000000ff2800720c */ /* 0x000fc60003f45070 */
[----:B------:R-:W-:Y:S01]  /*11450*/  STL [R1+0x128], R45 ;  /* 0x0001282d01007387 */ /* 0x000fe20000100800 */
[----:B------:R-:W-:-:S03]  /*11460*/  IMAD.MOV.U32 R40, RZ, RZ, R45 ;  /* 0x000000ffff287224 */ /* 0x000fc600078e002d */
[----:B------:R1:W-:Y:S04]  /*11470*/  STL [R1+0x124], R49 ;  /* 0x0001243101007387 */ /* 0x0003e80000100800 */
[----:B------:R-:W-:Y:S04]  /*11480*/  STL [R1+0x160], R80 ;  /* 0x0001605001007387 */ /* 0x000fe80000100800 */
[----:B------:R1:W-:Y:S04]  /*11490*/  LDGSTS.E [R3+0x9600], [R40.64], P1 ;  /* 0x0960000028037fae */ /* 0x0003e80008921844 */
[----:B-1----:R-:W4:Y:S04]  /*114a0*/  LDL.LU R49, [R1+0x1a4] ;  /* 0x0001a40001317983 */ /* 0x002f280000300800 */
[----:B------:R1:W-:Y:S04]  /*114b0*/  STL [R1+0x15c], R81 ;  /* 0x00015c5101007387 */ /* 0x0003e80000100800 */
[----:B------:R-:W4:Y:S01]  /*114c0*/  LDL.LU R45, [R1+0x1dc] ;  /* 0x0001dc00012d7983 */ /* 0x000f220000300800 */
[----:B------:R-:W-:-:S02]  /*114d0*/  IMAD.MOV.U32 R40, RZ, RZ, R80 ;  /* 0x000000ffff287224 */ /* 0x000fc400078e0050 */
[----:B------:R-:W-:Y:S01]  /*114e0*/  IMAD.MOV.U32 R41, RZ, RZ, R81 ;  /* 0x000000ffff297224 */ /* 0x000fe200078e0051 */
[----:B------:R-:W-:-:S04]  /*114f0*/  ISETP.GT.AND P1, PT, R2, 0x2d, PT ;  /* 0x0000002d0200780c */ /* 0x000fc80003f24270 */
[----:B------:R1:W-:Y:S02]  /*11500*/  LDGSTS.E [R3+0xa400], [R40.64], P2 ;  /* 0x0a40000028037fae */ /* 0x0003e40009121844 */
[----:B-1----:R-:W-:-:S04]  /*11510*/  SEL R40, RZ, 0x4, !P1 ;  /* 0x00000004ff287807 */ /* 0x002fc80004800000 */
[----:B------:R-:W-:-:S04]  /*11520*/  SEL R40, R40, RZ, !P0 ;  /* 0x000000ff28287207 */ /* 0x000fc80004000000 */
[----:B------:R-:W-:Y:S02]  /*11530*/  ISETP.NE.U32.AND P1, PT, R40, RZ, PT ;  /* 0x000000ff2800720c */ /* 0x000fe40003f25070 */
[----:B-----5:R-:W-:-:S05]  /*11540*/  IADD3 R78, P3, R78, R192, RZ ;  /* 0x000000c04e4e7210 */ /* 0x020fca0007f7e0ff */
[----:B------:R-:W-:Y:S01]  /*11550*/  IMAD.X R79, R79, 0x1, R0, P3 ;  /* 0x000000014f4f7824 */ /* 0x000fe200018e0600 */
[----:B------:R-:W-:Y:S04]  /*11560*/  STL [R1+0x168], R78 ;  /* 0x0001684e01007387 */ /* 0x000fe80000100800 */
[----:B------:R1:W-:Y:S01]  /*11570*/  STL [R1+0x164], R79 ;  /* 0x0001644f01007387 */ /* 0x0003e20000100800 */
[----:B---3--:R-:W-:-:S05]  /*11580*/  IADD3 R76, P4, R76, R192, RZ ;  /* 0x000000c04c4c7210 */ /* 0x008fca0007f9e0ff */
[----:B------:R-:W-:Y:S01]  /*11590*/  IMAD.X R77, R77, 0x1, R0, P4 ;  /* 0x000000014d4d7824 */ /* 0x000fe200020e0600 */
[----:B------:R-:W-:Y:S04]  /*115a0*/  STL [R1+0x1a0], R76 ;  /* 0x0001a04c01007387 */ /* 0x000fe80000100800 */
[----:B------:R-:W3:Y:S04]  /*115b0*/  LDL.LU R84, [R1+0x1e8] ;  /* 0x0001e80001547983 */ /* 0x000ee80000300800 */
[----:B------:R5:W-:Y:S04]  /*115c0*/  STL [R1+0x19c], R77 ;  /* 0x00019c4d01007387 */ /* 0x000be80000100800 */
[----:B------:R-:W3:Y:S04]  /*115d0*/  LDL.LU R82, [R1+0x220] ;  /* 0x0002200001527983 */ /* 0x000ee80000300800 */
[----:B------:R-:W3:Y:S04]  /*115e0*/  LDL.LU R85, [R1+0x1e4] ;  /* 0x0001e40001557983 */ /* 0x000ee80000300800 */
[----:B------:R-:W3:Y:S04]  /*115f0*/  LDL.LU R83, [R1+0x21c] ;  /* 0x00021c0001537983 */ /* 0x000ee80000300800 */
[----:B------:R-:W3:Y:S04]  /*11600*/  LDL.LU R81, [R1+0x224] ;  /* 0x0002240001517983 */ /* 0x000ee80000300800 */
[----:B------:R-:W3:Y:S01]  /*11610*/  LDL.LU R80, [R1+0x228] ;  /* 0x0002280001507983 */ /* 0x000ee20000300800 */
[----:B------:R-:W-:Y:S01]  /*11620*/  IMAD.MOV.U32 R41, RZ, RZ, R79 ;  /* 0x000000ffff297224 */ /* 0x000fe200078e004f */
[----:B------:R-:W-:-:S02]  /*11630*/  MOV R40, R78 ;  /* 0x0000004e00287202 */ /* 0x000fc40000000f00 */
[----:B-1----:R-:W3:Y:S04]  /*11640*/  LDL.LU R79, [R1+0x25c] ;  /* 0x00025c00014f7983 */ /* 0x002ee80000300800 */
[----:B------:R-:W3:Y:S04]  /*11650*/  LDL.LU R78, [R1+0x260] ;  /* 0x00026000014e7983 */ /* 0x000ee80000300800 */
[----:B------:R1:W-:Y:S01]  /*11660*/  LDGSTS.E [R3+0xa600], [R40.64], P2 ;  /* 0x0a60000028037fae */ /* 0x0003e20009121844 */
[----:B------:R-:W-:Y:S02]  /*11670*/  ISETP.GT.AND P2, PT, R2, 0x31, PT ;  /* 0x000000310200780c */ /* 0x000fe40003f44270 */
[----:B--2---:R-:W-:-:S02]  /*11680*/  IADD3 R48, P3, R48, R192, RZ ;  /* 0x000000c030307210 */ /* 0x004fc40007f7e0ff */
[----:B----4-:R-:W-:-:S03]  /*11690*/  IADD3 R44, P4, R44, R192, RZ ;  /* 0x000000c02c2c7210 */ /* 0x010fc60007f9e0ff */
[----:B------:R-:W-:Y:S01]  /*116a0*/  STL [R1+0x1a8], R48 ;  /* 0x0001a83001007387 */ /* 0x000fe20000100800 */
[----:B-1----:R-:W-:Y:S02]  /*116b0*/  IMAD.MOV.U32 R40, RZ, RZ, R76 ;  /* 0x000000ffff287224 */ /* 0x002fe400078e004c */
[----:B------:R-:W-:-:S05]  /*116c0*/  IMAD.MOV.U32 R41, RZ, RZ, R77 ;  /* 0x000000ffff297224 */ /* 0x000fca00078e004d */
[----:B------:R1:W-:Y:S01]  /*116d0*/  LDGSTS.E [R3+0xb400], [R40.64], P1 ;  /* 0x0b40000028037fae */ /* 0x0003e20008921844 */
[----:B------:R-:W-:-:S05]  /*116e0*/  IMAD.X R49, R49, 0x1, R0, P3 ;  /* 0x0000000131317824 */ /* 0x000fca00018e0600 */
[----:B------:R2:W-:Y:S01]  /*116f0*/  STL [R1+0x1a4], R49 ;  /* 0x0001a43101007387 */ /* 0x0005e20000100800 */
[----:B------:R-:W-:-:S03]  /*11700*/  IADD3.X R45, R45, R0, RZ, P4, !PT ;  /* 0x000000002d2d7210 */ /* 0x000fc600027fe4ff */
[----:B------:R-:W-:Y:S04]  /*11710*/  STL [R1+0x1e0], R44 ;  /* 0x0001e02c01007387 */ /* 0x000fe80000100800 */
[----:B------:R4:W-:Y:S04]  /*11720*/  STL [R1+0x1dc], R45 ;  /* 0x0001dc2d01007387 */ /* 0x0009e80000100800 */
[----:B-----5:R-:W5:Y:S01]  /*11730*/  LDL.LU R77, [R1+0x264] ;  /* 0x00026400014d7983 */ /* 0x020f620000300800 */
[----:B-1----:R-:W-:-:S03]  /*11740*/  SEL R40, RZ, 0x4, !P2 ;  /* 0x00000004ff287807 */ /* 0x002fc60005000000 */
[----:B------:R-:W5:Y:S01]  /*11750*/  LDL.LU R76, [R1+0x268] ;  /* 0x00026800014c7983 */ /* 0x000f620000300800 */
[----:B------:R-:W-:Y:S01]  /*11760*/  SEL R40, R40, RZ, !P0 ;  /* 0x000000ff28287207 */ /* 0x000fe20004000000 */
[----:B------:R-:W-:Y:S02]  /*11770*/  IMAD.MOV.U32 R41, RZ, RZ, R49 ;  /* 0x000000ffff297224 */ /* 0x000fe400078e0031 */
[----:B--2---:R-:W2:Y:S01]  /*11780*/  LDL.LU R49, [R1+0x29c] ;  /* 0x00029c0001317983 */ /* 0x004ea20000300800 */
[----:B------:R-:W-:Y:S01]  /*11790*/  ISETP.NE.U32.AND P2, PT, R40, RZ, PT ;  /* 0x000000ff2800720c */ /* 0x000fe20003f45070 */
[----:B------:R-:W-:Y:S02]  /*117a0*/  IMAD.MOV.U32 R40, RZ, RZ, R48 ;  /* 0x000000ffff287224 */ /* 0x000fe400078e0030 */
[----:B------:R-:W2:Y:S04]  /*117b0*/  LDL.LU R48, [R1+0x2a0] ;  /* 0x0002a00001307983 */ /* 0x000ea80000300800 */
[----:B------:R1:W-:Y:S02]  /*117c0*/  LDGSTS.E [R3+0xb600], [R40.64], P1 ;  /* 0x0b60000028037fae */ /* 0x0003e40008921844 */
[----:B-1----:R-:W-:-:S02]  /*117d0*/  IMAD.MOV.U32 R41, RZ, RZ, R45 ;  /* 0x000000ffff297224 */ /* 0x002fc400078e002d */
[----:B------:R-:W-:Y:S01]  /*117e0*/  IMAD.MOV.U32 R40, RZ, RZ, R44 ;  /* 0x000000ffff287224 */ /* 0x000fe200078e002c */
[----:B----4-:R-:W4:Y:S04]  /*117f0*/  LDL.LU R45, [R1+0x2a4] ;  /* 0x0002a400012d7983 */ /* 0x010f280000300800 */
[----:B------:R-:W4:Y:S01]  /*11800*/  LDL.LU R44, [R1+0x2a8] ;  /* 0x0002a800012c7983 */ /* 0x000f220000300800 */
[----:B------:R-:W-:-:S03]  /*11810*/  ISETP.GT.AND P1, PT, R2, 0x35, PT ;  /* 0x000000350200780c */ /* 0x000fc60003f24270 */
[----:B------:R1:W-:Y:S02]  /*11820*/  LDGSTS.E [R3+0xc400], [R40.64], P2 ;  /* 0x0c40000028037fae */ /* 0x0003e40009121844 */
[----:B-1----:R-:W-:-:S04]  /*11830*/  SEL R40, RZ, 0x4, !P1 ;  /* 0x00000004ff287807 */ /* 0x002fc80004800000 */
[----:B------:R-:W-:-:S04]  /*11840*/  SEL R40, R40, RZ, !P0 ;  /* 0x000000ff28287207 */ /* 0x000fc80004000000 */
[----:B------:R-:W-:Y:S01]  /*11850*/  ISETP.NE.U32.AND P1, PT, R40, RZ, PT ;  /* 0x000000ff2800720c */ /* 0x000fe20003f25070 */
[----:B------:R-:W-:Y:S01]  /*11860*/  IMAD.SHL.U32 R182, R182, 0x4, RZ ;  /* 0x00000004b6b67824 */ /* 0x000fe200078e00ff */
[-C--:B---3--:R-:W-:Y:S02]  /*11870*/  IADD3 R84, P3, R84, R192.reuse, RZ ;  /* 0x000000c054547210 */ /* 0x088fe40007f7e0ff */
[----:B------:R-:W-:Y:S02]  /*11880*/  IADD3 R82, P4, R82, R192, RZ ;  /* 0x000000c052527210 */ /* 0x000fe40007f9e0ff */
[----:B------:R-:W-:Y:S01]  /*11890*/  IADD3.X R85, R85, R0, RZ, P3, !PT ;  /* 0x0000000055557210 */ /* 0x000fe20001ffe4ff */
[----:B------:R-:W-:Y:S02]  /*118a0*/  IMAD.MOV.U32 R40, RZ, RZ, R84 ;  /* 0x000000ffff287224 */ /* 0x000fe400078e0054 */
[----:B------:R-:W-:Y:S02]  /*118b0*/  IMAD.X R83, R83, 0x1, R0, P4 ;  /* 0x0000000153537824 */ /* 0x000fe400020e0600 */
        /* <DEDUP_REMOVED lines=8> */
[----:B------:R-:W-:Y:S02]  /*11940*/  IADD3 R78, P4, R78, R192, RZ ;  /* 0x000000c04e4e7210 */ /* 0x000fe40007f9e0ff */
[----:B-1----:R-:W-:-:S04]  /*11950*/  SEL R40, RZ, 0x4, !P2 ;  /* 0x00000004ff287807 */ /* 0x002fc80005000000 */
[----:B------:R-:W-:Y:S01]  /*11960*/  SEL R40, R40, RZ, !P0 ;  /* 0x000000ff28287207 */ /* 0x000fe20004000000 */
[----:B------:R-:W-:-:S03]  /*11970*/  IMAD.MOV.U32 R41, RZ, RZ, R81 ;  /* 0x000000ffff297224 */ /* 0x000fc600078e0051 */
[----:B------:R-:W-:Y:S01]  /*11980*/  ISETP.NE.U32.AND P2, PT, R40, RZ, PT ;  /* 0x000000ff2800720c */ /* 0x000fe20003f45070 */
[----:B------:R-:W-:Y:S02]  /*11990*/  IMAD.MOV.U32 R40, RZ, RZ, R80 ;  /* 0x000000ffff287224 */ /* 0x000fe400078e0050 */
[----:B------:R-:W-:-:S03]  /*119a0*/  IMAD.X R79, R79, 0x1, R0, P4 ;  /* 0x000000014f4f7824 */ /* 0x000fc600020e0600 */
[----:B------:R1:W-:Y:S01]  /*119b0*/  LDGSTS.E [R3+0xd600], [R40.64], P1 ;  /* 0x0d60000028037fae */ /* 0x0003e20008921844 */
[----:B------:R-:W-:Y:S02]  /*119c0*/  ISETP.GT.AND P1, PT, R2, 0x3d, PT ;  /* 0x0000003d0200780c */ /* 0x000fe40003f24270 */
[----:B-1----:R-:W-:Y:S01]  /*119d0*/  MOV R40, R78 ;  /* 0x0000004e00287202 */ /* 0x002fe20000000f00 */
[----:B------:R-:W-:-:S05]  /*119e0*/  IMAD.MOV.U32 R41, RZ, RZ, R79 ;  /* 0x000000ffff297224 */ /* 0x000fca00078e004f */
[----:B------:R1:W-:Y:S02]  /*119f0*/  LDGSTS.E [R3+0xe400], [R40.64], P2 ;  /* 0x0e40000028037fae */ /* 0x0003e40009121844 */
[----:B-1----:R-:W-:Y:S02]  /*11a00*/  SEL R40, RZ, 0x4, !P1 ;  /* 0x00000004ff287807 */ /* 0x002fe40004800000 */
[----:B-----5:R-:W-:Y:S02]  /*11a10*/  IADD3 R76, P3, R76, R192, RZ ;  /* 0x000000c04c4c7210 */ /* 0x020fe40007f7e0ff */
[----:B------:R-:W-:-:S03]  /*11a20*/  SEL R40, R40, RZ, !P0 ;  /* 0x000000ff28287207 */ /* 0x000fc60004000000 */
[----:B------:R-:W-:Y:S01]  /*11a30*/  IMAD.X R77, R77, 0x1, R0, P3 ;  /* 0x000000014d4d7824 */ /* 0x000fe200018e0600 */
[----:B------:R-:W-:Y:S01]  /*11a40*/  ISETP.NE.U32.AND P1, PT, R40, RZ, PT ;  /* 0x000000ff2800720c */ /* 0x000fe20003f25070 */
[----:B------:R-:W-:Y:S02]  /*11a50*/  IMAD.MOV.U32 R40, RZ, RZ, R76 ;  /* 0x000000ffff287224 */ /* 0x000fe400078e004c */
[----:B------:R-:W-:-:S05]  /*11a60*/  IMAD.MOV.U32 R41, RZ, RZ, R77 ;  /* 0x000000ffff297224 */ /* 0x000fca00078e004d */
[----:B------:R1:W-:Y:S01]  /*11a70*/  LDGSTS.E [R3+0xe600], [R40.64], P2 ;  /* 0x0e60000028037fae */ /* 0x0003e20009121844 */
[----:B--2---:R-:W-:-:S04]  /*11a80*/  IADD3 R48, P2, R48, R192, RZ ;  /* 0x000000c030307210 */ /* 0x004fc80007f5e0ff */
[----:B------:R-:W-:Y:S01]  /*11a90*/  IADD3.X R49, R49, R0, RZ, P2, !PT ;  /* 0x0000000031317210 */ /* 0x000fe200017fe4ff */
[----:B-1----:R-:W-:Y:S01]  /*11aa0*/  IMAD.MOV.U32 R40, RZ, RZ, R48 ;  /* 0x000000ffff287224 */ /* 0x002fe200078e0030 */
[----:B----4-:R-:W-:-:S03]  /*11ab0*/  IADD3 R44, P3, R44, R192, RZ ;  /* 0x000000c02c2c7210 */ /* 0x010fc60007f7e0ff */
[----:B------:R-:W-:Y:S02]  /*11ac0*/  IMAD.MOV.U32 R41, RZ, RZ, R49 ;  /* 0x000000ffff297224 */ /* 0x000fe400078e0031 */
[----:B------:R-:W-:-:S03]  /*11ad0*/  IMAD.X R45, R45, 0x1, R0, P3 ;  /* 0x000000012d2d7824 */ /* 0x000fc600018e0600 */
[----:B------:R1:W-:Y:S04]  /*11ae0*/  LDGSTS.E [R3+0xf400], [R40.64], P1 ;  /* 0x0f40000028037fae */ /* 0x0003e80008921844 */
[----:B------:R-:W-:Y:S04]  /*11af0*/  STL [R1+0x1e8], R84 ;  /* 0x0001e85401007387 */ /* 0x000fe80000100800 */
[----:B------:R-:W-:Y:S01]  /*11b00*/  STL [R1+0x1e4], R85 ;  /* 0x0001e45501007387 */ /* 0x000fe20000100800 */
[----:B-1----:R-:W-:Y:S01]  /*11b10*/  IMAD.MOV.U32 R40, RZ, RZ, R44 ;  /* 0x000000ffff287224 */ /* 0x002fe200078e002c */
[----:B------:R-:W-:-:S02]  /*11b20*/  MOV R41, R45 ;  /* 0x0000002d00297202 */ /* 0x000fc40000000f00 */
[----:B------:R-:W-:Y:S04]  /*11b30*/  STL [R1+0x220], R82 ;  /* 0x0002205201007387 */ /* 0x000fe80000100800 */
[----:B------:R-:W-:Y:S04]  /*11b40*/  STL [R1+0x21c], R83 ;  /* 0x00021c5301007387 */ /* 0x000fe80000100800 */
[----:B------:R-:W-:Y:S04]  /*11b50*/  STL [R1+0x228], R80 ;  /* 0x0002285001007387 */ /* 0x000fe80000100800 */
[----:B------:R1:W-:Y:S01]  /*11b60*/  LDGSTS.E [R3+0xf600], [R40.64], P1 ;  /* 0x0f60000028037fae */ /* 0x0003e20008921844 */
[----:B------:R-:W-:-:S03]  /*11b70*/  ISETP.GT.AND P1, PT, R2, 0x2, PT ;  /* 0x000000020200780c */ /* 0x000fc60003f24270 */
[----:B------:R-:W-:Y:S04]  /*11b80*/  STL [R1+0x224], R81 ;  /* 0x0002245101007387 */ /* 0x000fe80000100800 */
[----:B------:R-:W-:Y:S04]  /*11b90*/  STL [R1+0x260], R78 ;  /* 0x0002604e01007387 */ /* 0x000fe80000100800 */
[----:B------:R-:W-:Y:S01]  /*11ba0*/  STL [R1+0x25c], R79 ;  /* 0x00025c4f01007387 */ /* 0x000fe20000100800 */
[----:B-1----:R-:W-:-:S03]  /*11bb0*/  SEL R3, RZ, 0x4, !P1 ;  /* 0x00000004ff037807 */ /* 0x002fc60004800000 */
[----:B------:R-:W-:Y:S04]  /*11bc0*/  STL [R1+0x268], R76 ;  /* 0x0002684c01007387 */ /* 0x000fe80000100800 */
[----:B------:R-:W-:Y:S01]  /*11bd0*/  STL [R1+0x264], R77 ;  /* 0x0002644d01007387 */ /* 0x000fe20000100800 */
[----:B------:R-:W-:-:S03]  /*11be0*/  SEL R3, R3, RZ, !P0 ;  /* 0x000000ff03037207 */ /* 0x000fc60004000000 */
[----:B------:R-:W-:Y:S04]  /*11bf0*/  STL [R1+0x2a0], R48 ;  /* 0x0002a03001007387 */ /* 0x000fe80000100800 */
[----:B------:R-:W-:Y:S04]  /*11c00*/  STL [R1+0x29c], R49 ;  /* 0x00029c3101007387 */ /* 0x000fe80000100800 */
[----:B------:R1:W-:Y:S01]  /*11c10*/  STL [R1+0x2a8], R44 ;  /* 0x0002a82c01007387 */ /* 0x0003e20000100800 */
[----:B------:R-:W-:-:S03]  /*11c20*/  ISETP.NE.U32.AND P2, PT, R3, RZ, PT ;  /* 0x000000ff0300720c */ /* 0x000fc60003f45070 */
[----:B------:R2:W-:Y:S01]  /*11c30*/  STL [R1+0x2a4], R45 ;  /* 0x0002a42d01007387 */ /* 0x0005e20000100800 */
[----:B-1----:R-:W-:-:S05]  /*11c40*/  LOP3.LUT R44, R182, 0x40, RZ, 0x3c, !PT ;  /* 0x00000040b62c7812 */ /* 0x002fca00078e3cff */
[----:B------:R-:W-:Y:S02]  /*11c50*/  IMAD R3, R189, 0x10000, R44 ;  /* 0x00010000bd037824 */ /* 0x000fe400078e022c */
[----:B------:R-:W3:Y:S04]  /*11c60*/  LDL.LU R44, [R1+0x428] ;  /* 0x00042800012c7983 */ /* 0x000ee80000300800 */
[----:B------:R-:W4:Y:S04]  /*11c70*/  LDL.LU R49, [R1+0x40c] ;  /* 0x00040c0001317983 */ /* 0x000f280000300800 */
[----:B------:R-:W2:Y:S04]  /*11c80*/  LDL.LU R48, [R1+0x3f0] ;  /* 0x0003f00001307983 */ /* 0x000ea80000300800 */
[----:B--2---:R-:W2:Y:S01]  /*11c90*/  LDL.LU R45, [R1+0x3f4] ;  /* 0x0003f400012d7983 */ /* 0x004ea20000300800 */
[----:B------:R-:W-:-:S05]  /*11ca0*/  IADD3 R209, P1, R209, R192, RZ ;  /* 0x000000c0d1d17210 */ /* 0x000fca0007f3e0ff */
[----:B------:R-:W-:Y:S02]  /*11cb0*/  IMAD.X R208, R208, 0x1, R0, P1 ;  /* 0x00000001d0d07824 */ /* 0x000fe400008e0600 */
[----:B------:R-:W-:Y:S01]  /*11cc0*/  IMAD.MOV.U32 R40, RZ, RZ, R209 ;  /* 0x000000ffff287224 */ /* 0x000fe200078e00d1 */
[----:B------:R-:W-:Y:S02]  /*11cd0*/  ISETP.GT.AND P1, PT, R2, 0x6, PT ;  /* 0x000000060200780c */ /* 0x000fe40003f24270 */
[----:B------:R-:W-:Y:S02]  /*11ce0*/  MOV R41, R208 ;  /* 0x000000d000297202 */ /* 0x000fe40000000f00 */
[----:B------:R-:W-:-:S03]  /*11cf0*/  IADD3 R211, P3, R211, R192, RZ ;  /* 0x000000c0d3d37210 */ /* 0x000fc60007f7e0ff */
[----:B------:R1:W-:Y:S01]  /*11d00*/  LDGSTS.E [R3+0x800], [R40.64], P2 ;  /* 0x0080000028037fae */ /* 0x0003e20009121844 */
[----:B------:R-:W-:Y:S01]  /*11d10*/  IADD3 R225, P4, R225, R192, RZ ;  /* 0x000000c0e1e17210 */ /* 0x000fe20007f9e0ff */
[----:B------:R-:W-:Y:S01]  /*11d20*/  IMAD.X R210, R210, 0x1, R0, P3 ;  /* 0x00000001d2d27824 */ /* 0x000fe200018e0600 */
        /* <DEDUP_REMOVED lines=8> */
[----:B------:R-:W-:Y:S02]  /*11db0*/  IADD3 R227, P3, R227, R192, RZ ;  /* 0x000000c0e3e37210 */ /* 0x000fe40007f7e0ff */
[----:B-1----:R-:W-:Y:S01]  /*11dc0*/  MOV R40, R225 ;  /* 0x000000e100287202 */ /* 0x002fe20000000f00 */
[----:B------:R-:W-:-:S05]  /*11dd0*/  IMAD.MOV.U32 R41, RZ, RZ, R224 ;  /* 0x000000ffff297224 */ /* 0x000fca00078e00e0 */
[----:B------:R1:W-:Y:S01]  /*11de0*/  LDGSTS.E [R3+0x1800], [R40.64], P1 ;  /* 0x0180000028037fae */ /* 0x0003e20008921844 */
[----:B------:R-:W-:Y:S01]  /*11df0*/  IMAD.X R226, R226, 0x1, R0, P3 ;  /* 0x00000001e2e27824 */ /* 0x000fe200018e0600 */
[----:B------:R-:W-:Y:S02]  /*11e00*/  IADD3 R241, P4, R241, R192, RZ ;  /* 0x000000c0f1f17210 */ /* 0x000fe40007f9e0ff */
[----:B-1----:R-:W-:-:S04]  /*11e10*/  SEL R40, RZ, 0x4, !P2 ;  /* 0x00000004ff287807 */ /* 0x002fc80005000000 */
[----:B------:R-:W-:Y:S02]  /*11e20*/  SEL R40, R40, RZ, !P0 ;  /* 0x000000ff28287207 */ /* 0x000fe40004000000 */
[----:B------:R-:W-:Y:S02]  /*11e30*/  MOV R41, R226 ;  /* 0x000000e200297202 */ /* 0x000fe40000000f00 */
[----:B------:R-:W-:Y:S01]  /*11e40*/  ISETP.NE.U32.AND P2, PT, R40, RZ, PT ;  /* 0x000000ff2800720c */ /* 0x000fe20003f45070 */
[----:B------:R-:W-:Y:S02]  /*11e50*/  IMAD.MOV.U32 R40, RZ, RZ, R227 ;  /* 0x000000ffff287224 */ /* 0x000fe400078e00e3 */
[----:B------:R-:W-:Y:S01]  /*11e60*/  IMAD.X R240, R240, 0x1, R0, P4 ;  /* 0x00000001f0f07824 */ /* 0x000fe200020e0600 */
[----:B------:R-:W-:Y:S02]  /*11e70*/  HMMA.1688.F32.TF32 R136, R172, R150, R136 ;  /* 0x00000096ac88723c */ /* 0x000fe40000081088 */
[----:B------:R1:W-:Y:S01]  /*11e80*/  LDGSTS.E [R3+0x1a00], [R40.64], P1 ;  /* 0x01a0000028037fae */ /* 0x0003e20008921844 */
[----:B------:R-:W-:-:S05]  /*11e90*/  ISETP.GT.AND P1, PT, R2, 0xe, PT ;  /* 0x0000000e0200780c */ /* 0x000fca0003f24270 */
[----:B------:R-:W-:Y:S01]  /*11ea0*/  HMMA.1688.F32.TF32 R148, R56, R150, R72 ;  /* 0x000000963894723c */ /* 0x000fe20000081048 */
[----:B------:R-:W2:Y:S04]  /*11eb0*/  LDL.LU R75, [R1+0x3f8] ;  /* 0x0003f800014b7983 */ /* 0x000ea80000300800 */
[----:B------:R-:W2:Y:S01]  /*11ec0*/  LDL.LU R74, [R1+0x3fc] ;  /* 0x0003fc00014a7983 */ /* 0x000ea20000300800 */
[----:B-1----:R-:W-:Y:S02]  /*11ed0*/  IMAD.MOV.U32 R40, RZ, RZ, R241 ;  /* 0x000000ffff287224 */ /* 0x002fe400078e00f1 */
[----:B------:R-:W-:Y:S01]  /*11ee0*/  IMAD.MOV.U32 R41, RZ, RZ, R240 ;  /* 0x000000ffff297224 */ /* 0x000fe200078e00f0 */
[----:B------:R-:W-:Y:S01]  /*11ef0*/  HMMA.1688.F32.TF32 R152, R172, R178, R152 ;  /* 0x000000b2ac98723c */ /* 0x000fe20000081098 */
[----:B------:R-:W-:-:S03]  /*11f00*/  IADD3 R243, P3, R243, R192, RZ ;  /* 0x000000c0f3f37210 */ /* 0x000fc60007f7e0ff */
[----:B------:R1:W-:Y:S04]  /*11f10*/  LDGSTS.E [R3+0x2800], [R40.64], P2 ;  /* 0x0280000028037fae */ /* 0x0003e80009121844 */
[----:B------:R-:W-:Y:S01]  /*11f20*/  HMMA.1688.F32.TF32 R176, R56, R178, R68 ;  /* 0x000000b238b0723c */ /* 0x000fe20000081044 */
[----:B------:R-:W2:Y:S04]  /*11f30*/  LDL.LU R70, [R1+0x2c] ;  /* 0x00002c0001467983 */ /* 0x000ea80000300800 */
[----:B------:R-:W2:Y:S01]  /*11f40*/  LDL.LU R68, [R1+0x30] ;  /* 0x0000300001447983 */ /* 0x000ea20000300800 */
[----:B-1----:R-:W-:Y:S01]  /*11f50*/  SEL R40, RZ, 0x4, !P1 ;  /* 0x00000004ff287807 */ /* 0x002fe20004800000 */
[----:B------:R-:W-:-:S03]  /*11f60*/  IMAD.X R242, R242, 0x1, R0, P3 ;  /* 0x00000001f2f27824 */ /* 0x000fc600018e0600 */
[----:B------:R-:W-:Y:S01]  /*11f70*/  SEL R40, R40, RZ, !P0 ;  /* 0x000000ff28287207 */ /* 0x000fe20004000000 */
[----:B------:R-:W-:-:S03]  /*11f80*/  IMAD.MOV.U32 R41, RZ, RZ, R242 ;  /* 0x000000ffff297224 */ /* 0x000fc600078e00f2 */
[----:B------:R-:W-:Y:S02]  /*11f90*/  ISETP.NE.U32.AND P1, PT, R40, RZ, PT ;  /* 0x000000ff2800720c */ /* 0x000fe40003f25070 */
[----:B------:R-:W-:-:S05]  /*11fa0*/  MOV R40, R243 ;  /* 0x000000f300287202 */ /* 0x000fca0000000f00 */
[----:B------:R1:W-:Y:S01]  /*11fb0*/  LDGSTS.E [R3+0x2a00], [R40.64], P2 ;  /* 0x02a0000028037fae */ /* 0x0003e20009121844 */
[----:B------:R-:W-:Y:S02]  /*11fc0*/  ISETP.GT.AND P2, PT, R2, 0x12, PT ;  /* 0x000000120200780c */ /* 0x000fe40003f44270 */
[----:B---3--:R-:W-:-:S05]  /*11fd0*/  IADD3 R44, P4, R44, R192, RZ ;  /* 0x000000c02c2c7210 */ /* 0x008fca0007f9e0ff */
[----:B------:R3:W-:Y:S01]  /*11fe0*/  STL [R1+0x428], R44 ;  /* 0x0004282c01007387 */ /* 0x0007e20000100800 */
[----:B-1----:R-:W-:-:S03]  /*11ff0*/  IMAD.MOV.U32 R40, RZ, RZ, R44 ;  /* 0x000000ffff287224 */ /* 0x002fc600078e002c */
[----:B------:R-:W5:Y:S04]  /*12000*/  LDL.LU R71, [R1+0x34] ;  /* 0x0000340001477983 */ /* 0x000f680000300800 */
[----:B------:R-:W5:Y:S01]  /*12010*/  LDL.LU R69, [R1+0x38] ;  /* 0x0000380001457983 */ /* 0x000f620000300800 */
[----:B------:R-:W-:-:S03]  /*12020*/  IMAD.X R250, R250, 0x1, R0, P4 ;  /* 0x00000001fafa7824 */ /* 0x000fc600020e0600 */
[----:B------:R-:W5:Y:S04]  /*12030*/  LDL.LU R73, [R1+0x6c] ;  /* 0x00006c0001497983 */ /* 0x000f680000300800 */
[----:B---3--:R-:W3:Y:S01]  /*12040*/  LDL.LU R44, [R1+0x70] ;  /* 0x00007000012c7983 */ /* 0x008ee20000300800 */
[----:B------:R-:W-:Y:S01]  /*12050*/  IMAD.MOV.U32 R41, RZ, RZ, R250 ;  /* 0x000000ffff297224 */ /* 0x000fe200078e00fa */
[----:B----4-:R-:W-:-:S04]  /*12060*/  IADD3 R49, P3, R49, R192, RZ ;  /* 0x000000c031317210 */ /* 0x010fc80007f7e0ff */
[----:B------:R1:W-:Y:S01]  /*12070*/  LDGSTS.E [R3+0x3800], [R40.64], P1 ;  /* 0x0380000028037fae */ /* 0x0003e20008921844 */
[----:B--2---:R-:W-:Y:S01]  /*12080*/  IADD3 R45, P4, R45, R192, RZ ;  /* 0x000000c02d2d7210 */ /* 0x004fe20007f9e0ff */
[----:B------:R-:W-:Y:S01]  /*12090*/  IMAD.X R251, R251, 0x1, R0, P3 ;  /* 0x00000001fbfb7824 */ /* 0x000fe200018e0600 */
[----:B-1----:R-:W-:-:S04]  /*120a0*/  SEL R40, RZ, 0x4, !P2 ;  /* 0x00000004ff287807 */ /* 0x002fc80005000000 */
[----:B------:R-:W-:Y:S01]  /*120b0*/  SEL R40, R40, RZ, !P0 ;  /* 0x000000ff28287207 */ /* 0x000fe20004000000 */
[----:B------:R-:W-:Y:S01]  /*120c0*/  IMAD.MOV.U32 R41, RZ, RZ, R251 ;  /* 0x000000ffff297224 */ /* 0x000fe200078e00fb */
[----:B------:R-:W-:Y:S02]  /*120d0*/  IADD3.X R48, R48, R0, RZ, P4, !PT ;  /* 0x0000000030307210 */ /* 0x000fe400027fe4ff */
[----:B------:R-:W-:Y:S01]  /*120e0*/  ISETP.NE.U32.AND P2, PT, R40, RZ, PT ;  /* 0x000000ff2800720c */ /* 0x000fe20003f45070 */
[----:B------:R-:W-:Y:S01]  /*120f0*/  IMAD.MOV.U32 R40, RZ, RZ, R49 ;  /* 0x000000ffff287224 */ /* 0x000fe200078e0031 */
[----:B------:R-:W-:Y:S04]  /*12100*/  STL [R1+0x40c], R49 ;  /* 0x00040c3101007387 */ /* 0x000fe80000100800 */
[----:B------:R-:W-:Y:S04]  /*12110*/  STL [R1+0x3f4], R45 ;  /* 0x0003f42d01007387 */ /* 0x000fe80000100800 */
[----:B------:R1:W-:Y:S04]  /*12120*/  LDGSTS.E [R3+0x3a00], [R40.64], P1 ;  /* 0x03a0000028037fae */ /* 0x0003e80008921844 */
[----:B------:R2:W-:Y:S04]  /*12130*/  STL [R1+0x3f0], R48 ;  /* 0x0003f03001007387 */ /* 0x0005e80000100800 */
[----:B------:R-:W2:Y:S01]  /*12140*/  LDL.LU R72, [R1+0x74] ;  /* 0x0000740001487983 */ /* 0x000ea20000300800 */
[----:B-1----:R-:W-:-:S03]  /*12150*/  IMAD.MOV.U32 R41, RZ, RZ, R48 ;  /* 0x000000ffff297224 */ /* 0x002fc600078e0030 */
[----:B--2---:R-:W2:Y:S01]  /*12160*/  LDL.LU R48, [R1+0x78] ;  /* 0x0000780001307983 */ /* 0x004ea20000300800 */
[----:B------:R-:W-:-:S03]  /*12170*/  IMAD.MOV.U32 R40, RZ, RZ, R45 ;  /* 0x000000ffff287224 */ /* 0x000fc600078e002d */
[----:B------:R-:W2:Y:S04]  /*12180*/  LDL.LU R49, [R1+0xac] ;  /* 0x0000ac0001317983 */ /* 0x000ea80000300800 */
[----:B------:R-:W2:Y:S01]  /*12190*/  LDL.LU R45, [R1+0xb0] ;  /* 0x0000b000012d7983 */ /* 0x000ea20000300800 */
[----:B------:R-:W-:-:S03]  /*121a0*/  ISETP.GT.AND P1, PT, R2, 0x16, PT ;  /* 0x000000160200780c */ /* 0x000fc60003f24270 */
[----:B------:R1:W-:Y:S02]  /*121b0*/  LDGSTS.E [R3+0x4800], [R40.64], P2 ;  /* 0x0480000028037fae */ /* 0x0003e40009121844 */
[----:B-1----:R-:W-:-:S04]  /*121c0*/  SEL R40, RZ, 0x4, !P1 ;  /* 0x00000004ff287807 */ /* 0x002fc80004800000 */
[----:B------:R-:W-:Y:S02]  /*121d0*/  SEL R40, R40, RZ, !P0 ;  /* 0x000000ff28287207 */ /* 0x000fe40004000000 */
[----:B------:R-:W-:-:S04]  /*121e0*/  IADD3 R74, P3, R74, R192, RZ ;  /* 0x000000c04a4a7210 */ /* 0x000fc80007f7e0ff */
[----:B------:R-:W-:Y:S02]  /*121f0*/  IADD3.X R75, R75, R0, RZ, P3, !PT ;  /* 0x000000004b4b7210 */ /* 0x000fe40001ffe4ff */
[----:B------:R-:W-:Y:S01]  /*12200*/  ISETP.NE.U32.AND P1, PT, R40, RZ, PT ;  /* 0x000000ff2800720c */ /* 0x000fe20003f25070 */
[----:B------:R-:W-:Y:S02]  /*12210*/  IMAD.MOV.U32 R40, RZ, RZ, R74 ;  /* 0x000000ffff287224 */ /* 0x000fe400078e004a */
[----:B------:R-:W-:-:S05]  /*12220*/  IMAD.MOV.U32 R41, RZ, RZ, R75 ;  /* 0x000000ffff297224 */ /* 0x000fca00078e004b */
[----:B------:R1:W-:Y:S01]  /*12230*/  LDGSTS.E [R3+0x4a00], [R40.64], P2 ;  /* 0x04a0000028037fae */ /* 0x0003e20009121844 */
[----:B------:R-:W-:-:S05]  /*12240*/  IADD3 R68, P4, R68, R192, RZ ;  /* 0x000000c044447210 */ /* 0x000fca0007f9e0ff */
[----:B------:R-:W-:Y:S01]  /*12250*/  IMAD.X R70, R70, 0x1, R0, P4 ;  /* 0x0000000146467824 */ /* 0x000fe200020e0600 */
[----:B------:R-:W-:Y:S01]  /*12260*/  ISETP.GT.AND P2, PT, R2, 0x1a, PT ;  /* 0x0000001a0200780c */ /* 0x000fe20003f44270 */
[----:B-1----:R-:W-:-:S03]  /*12270*/  IMAD.MOV.U32 R40, RZ, RZ, R68 ;  /* 0x000000ffff287224 */ /* 0x002fc600078e0044 */
[----:B------:R-:W-:Y:S01]  /*12280*/  MOV R41, R70 ;  /* 0x0000004600297202 */ /* 0x000fe20000000f00 */
[----:B------:R-:W-:Y:S04]  /*12290*/  STL [R1+0x3fc], R74 ;  /* 0x0003fc4a01007387 */ /* 0x000fe80000100800 */
[----:B------:R1:W-:Y:S04]  /*122a0*/  LDGSTS.E [R3+0x5800], [R40.64], P1 ;  /* 0x0580000028037fae */ /* 0x0003e80008921844 */
[----:B------:R-:W-:Y:S04]  /*122b0*/  STL [R1+0x3f8], R75 ;  /* 0x0003f84b01007387 */ /* 0x000fe80000100800 */
[----:B------:R-:W-:Y:S01]  /*122c0*/  STL [R1+0x30], R68 ;  /* 0x0000304401007387 */ /* 0x000fe20000100800 */
[----:B-1----:R-:W-:-:S03]  /*122d0*/  SEL R40, RZ, 0x4, !P2 ;  /* 0x00000004ff287807 */ /* 0x002fc60005000000 */
[----:B------:R1:W-:Y:S01]  /*122e0*/  STL [R1+0x2c], R70 ;  /* 0x00002c4601007387 */ /* 0x0003e20000100800 */
[----:B------:R-:W-:-:S03]  /*122f0*/  SEL R40, R40, RZ, !P0 ;  /* 0x000000ff28287207 */ /* 0x000fc60004000000 */
[----:B-1----:R-:W2:Y:S04]  /*12300*/  LDL.LU R70, [R1+0xb8] ;  /* 0x0000b80001467983 */ /* 0x002ea80000300800 */
[----:B------:R-:W2:Y:S01]  /*12310*/  LDL.LU R68, [R1+0xf0] ;  /* 0x0000f00001447983 */ /* 0x000ea20000300800 */
[----:B------:R-:W-:Y:S02]  /*12320*/  ISETP.NE.U32.AND P2, PT, R40, RZ, PT ;  /* 0x000000ff2800720c */ /* 0x000fe40003f45070 */
[----:B-----5:R-:W-:-:S05]  /*12330*/  IADD3 R69, P3, R69, R192, RZ ;  /* 0x000000c045457210 */ /* 0x020fca0007f7e0ff */
[--C-:B------:R-:W-:Y:S01]  /*12340*/  IMAD.X R71, R71, 0x1, R0.reuse, P3 ;  /* 0x0000000147477824 */ /* 0x100fe200018e0600 */
[----:B---3--:R-:W-:Y:S01]  /*12350*/  IADD3 R44, P4, R44, R192, RZ ;  /* 0x000000c02c2c7210 */ /* 0x008fe20007f9e0ff */
[----:B------:R-:W-:Y:S02]  /*12360*/  STL [R1+0x38], R69 ;  /* 0x0000384501007387 */ /* 0x000fe40000100800 */
[----:B------:R-:W-:Y:S02]  /*12370*/  IMAD.MOV.U32 R41, RZ, RZ, R71 ;  /* 0x000000ffff297224 */ /* 0x000fe400078e0047 */
[----:B------:R-:W-:Y:S01]  /*12380*/  IMAD.X R73, R73, 0x1, R0, P4 ;  /* 0x0000000149497824 */ /* 0x000fe200020e0600 */
[----:B------:R1:W-:Y:S01]  /*12390*/  STL [R1+0x34], R71 ;  /* 0x0000344701007387 */ /* 0x0003e20000100800 */
[----:B------:R-:W-:-:S03]  /*123a0*/  IMAD.MOV.U32 R40, RZ, RZ, R69 ;  /* 0x000000ffff287224 */ /* 0x000fc600078e0045 */
[----:B------:R3:W-:Y:S04]  /*123b0*/  STL [R1+0x70], R44 ;  /* 0x0000702c01007387 */ /* 0x0007e80000100800 */
[----:B------:R5:W-:Y:S04]  /*123c0*/  LDGSTS.E [R3+0x5a00], [R40.64], P1 ;  /* 0x05a0000028037fae */ /* 0x000be80008921844 */
[----:B-1----:R-:W4:Y:S04]  /*123d0*/  LDL.LU R71, [R1+0xb4] ;  /* 0x0000b40001477983 */ /* 0x002f280000300800 */
[----:B------:R-:W-:Y:S04]  /*123e0*/  STL [R1+0x6c], R73 ;  /* 0x00006c4901007387 */ /* 0x000fe80000100800 */
[----:B------:R-:W4:Y:S01]  /*123f0*/  LDL.LU R69, [R1+0xec] ;  /* 0x0000ec0001457983 */ /* 0x000f220000300800 */
[----:B-----5:R-:W-:Y:S01]  /*12400*/  MOV R40, R44 ;  /* 0x0000002c00287202 */ /* 0x020fe20000000f00 */
[----:B------:R-:W-:Y:S01]  /*12410*/  IMAD.MOV.U32 R41, RZ, RZ, R73 ;  /* 0x000000ffff297224 */ /* 0x000fe200078e0049 */
[----:B------:R-:W-:Y:S01]  /*12420*/  ISETP.GT.AND P1, PT, R2, 0x1e, PT ;  /* 0x0000001e0200780c */ /* 0x000fe20003f24270 */
[----:B------:R-:W5:Y:S04]  /*12430*/  LDL.LU R74, [R1+0xf8] ;  /* 0x0000f800014a7983 */ /* 0x000f680000300800 */
[----:B------:R1:W-:Y:S04]  /*12440*/  LDGSTS.E [R3+0x6800], [R40.64], P2 ;  /* 0x0680000028037fae */ /* 0x0003e80009121844 */
[----:B---3--:R-:W3:Y:S01]  /*12450*/  LDL.LU R44, [R1+0x130] ;  /* 0x00013000012c7983 */ /* 0x008ee20000300800 */
[----:B--2---:R-:W-:-:S02]  /*12460*/  IADD3 R48, P3, R48, R192, RZ ;  /* 0x000000c030307210 */ /* 0x004fc40007f7e0ff */
[----:B-1----:R-:W-:-:S03]  /*12470*/  SEL R40, RZ, 0x4, !P1 ;  /* 0x00000004ff287807 */ /* 0x002fc60004800000 */
[----:B------:R-:W-:Y:S01]  /*12480*/  IMAD.X R72, R72, 0x1, R0, P3 ;  /* 0x0000000148487824 */ /* 0x000fe200018e0600 */
[----:B------:R-:W-:Y:S01]  /*12490*/  IADD3 R45, P4, R45, R192, RZ ;  /* 0x000000c02d2d7210 */ /* 0x000fe20007f9e0ff */
[----:B------:R1:W-:Y:S01]  /*124a0*/  STL [R1+0x78], R48 ;  /* 0x0000783001007387 */ /* 0x0003e20000100800 */
[----:B------:R-:W-:-:S03]  /*124b0*/  SEL R40, R40, RZ, !P0 ;  /* 0x000000ff28287207 */ /* 0x000fc60004000000 */
[----:B------:R-:W-:Y:S01]  /*124c0*/  STL [R1+0x74], R72 ;  /* 0x0000744801007387 */ /* 0x000fe20000100800 */
[----:B------:R-:W-:-:S03]  /*124d0*/  IMAD.X R49, R49, 0x1, R0, P4 ;  /* 0x0000000131317824 */ /* 0x000fc600020e0600 */
[----:B------:R-:W-:Y:S01]  /*124e0*/  STL [R1+0xb0], R45 ;  /* 0x0000b02d01007387 */ /* 0x000fe20000100800 */
[----:B------:R-:W-:-:S03]  /*124f0*/  ISETP.NE.U32.AND P1, PT, R40, RZ, PT ;  /* 0x000000ff2800720c */ /* 0x000fc60003f25070 */
[----:B------:R-:W3:Y:S01]  /*12500*/  LDL.LU R75, [R1+0xf4] ;  /* 0x0000f400014b7983 */ /* 0x000ee20000300800 */
[----:B------:R-:W-:Y:S01]  /*12510*/  IMAD.MOV.U32 R40, RZ, RZ, R48 ;  /* 0x000000ffff287224 */ /* 0x000fe200078e0030 */
[----:B------:R-:W-:Y:S02]  /*12520*/  MOV R41, R72 ;  /* 0x0000004800297202 */ /* 0x000fe40000000f00 */
[----:B------:R1:W-:Y:S04]  /*12530*/  STL [R1+0xac], R49 ;  /* 0x0000ac3101007387 */ /* 0x0003e80000100800 */
[----:B-1----:R-:W3:Y:S04]  /*12540*/  LDL.LU R48, [R1+0x12c] ;  /* 0x00012c0001307983 */ /* 0x002ee80000300800 */
[----:B------:R1:W-:Y:S02]  /*12550*/  LDGSTS.E [R3+0x6a00], [R40.64], P2 ;  /* 0x06a0000028037fae */ /* 0x0003e40009121844 */
[----:B-1----:R-:W-:-:S02]  /*12560*/  IMAD.MOV.U32 R41, RZ, RZ, R49 ;  /* 0x000000ffff297224 */ /* 0x002fc400078e0031 */
[----:B------:R-:W-:Y:S01]  /*12570*/  IMAD.MOV.U32 R40, RZ, RZ, R45 ;  /* 0x000000ffff287224 */ /* 0x000fe200078e002d */
[----:B------:R-:W3:Y:S04]  /*12580*/  LDL.LU R49, [R1+0x134] ;  /* 0x0001340001317983 */ /* 0x000ee80000300800 */
[----:B------:R-:W3:Y:S04]  /*12590*/  LDL.LU R45, [R1+0x138] ;  /* 0x00013800012d7983 */ /* 0x000ee80000300800 */
[----:B------:R-:W3:Y:S04]  /*125a0*/  LDL.LU R73, [R1+0x16c] ;  /* 0x00016c0001497983 */ /* 0x000ee80000300800 */
[----:B------:R-:W3:Y:S01]  /*125b0*/  LDL.LU R72, [R1+0x170] ;  /* 0x0001700001487983 */ /* 0x000ee20000300800 */
[----:B------:R-:W-:-:S03]  /*125c0*/  ISETP.GT.AND P2, PT, R2, 0x22, PT ;  /* 0x000000220200780c */ /* 0x000fc60003f44270 */
[----:B------:R1:W-:Y:S02]  /*125d0*/  LDGSTS.E [R3+0x7800], [R40.64], P1 ;  /* 0x0780000028037fae */ /* 0x0003e40008921844 */
[----:B-1----:R-:W-:-:S04]  /*125e0*/  SEL R40, RZ, 0x4, !P2 ;  /* 0x00000004ff287807 */ /* 0x002fc80005000000 */
[----:B------:R-:W-:Y:S02]  /*125f0*/  SEL R40, R40, RZ, !P0 ;  /* 0x000000ff28287207 */ /* 0x000fe40004000000 */
[-C--:B------:R-:W-:Y:S02]  /*12600*/  IADD3 R70, P3, R70, R192.reuse, RZ ;  /* 0x000000c046467210 */ /* 0x080fe40007f7e0ff */
[----:B------:R-:W-:-:S03]  /*12610*/  IADD3 R68, P4, R68, R192, RZ ;  /* 0x000000c044447210 */ /* 0x000fc60007f9e0ff */
[----:B------:R-:W-:Y:S01]  /*12620*/  STL [R1+0xb8], R70 ;  /* 0x0000b84601007387 */ /* 0x000fe20000100800 */
[----:B------:R-:W-:Y:S02]  /*12630*/  ISETP.NE.U32.AND P2, PT, R40, RZ, PT ;  /* 0x000000ff2800720c */ /* 0x000fe40003f45070 */
[----:B------:R-:W-:Y:S01]  /*12640*/  MOV R40, R70 ;  /* 0x0000004600287202 */ /* 0x000fe20000000f00 */
[----:B----4-:R-:W-:-:S04]  /*12650*/  IMAD.X R71, R71, 0x1, R0, P3 ;  /* 0x0000000147477824 */ /* 0x010fc800018e0600 */
[----:B------:R-:W-:Y:S01]  /*12660*/  IMAD.MOV.U32 R41, RZ, RZ, R71 ;  /* 0x000000ffff297224 */ /* 0x000fe200078e0047 */
[----:B------:R1:W-:Y:S01]  /*12670*/  STL [R1+0xb4], R71 ;  /* 0x0000b44701007387 */ /* 0x0003e20000100800 */
[----:B------:R-:W-:-:S03]  /*12680*/  IMAD.X R69, R69, 0x1, R0, P4 ;  /* 0x0000000145457824 */ /* 0x000fc600020e0600 */
[----:B------:R-:W-:Y:S04]  /*12690*/  STL [R1+0xf0], R68 ;  /* 0x0000f04401007387 */ /* 0x000fe80000100800 */
[----:B------:R4:W-:Y:S04]  /*126a0*/  STL [R1+0xec], R69 ;  /* 0x0000ec4501007387 */ /* 0x0009e80000100800 */
[----:B-1----:R-:W2:Y:S04]  /*126b0*/  LDL.LU R71, [R1+0x174] ;  /* 0x0001740001477983 */ /* 0x002ea80000300800 */
[----:B------:R-:W2:Y:S04]  /*126c0*/  LDL.LU R70, [R1+0x178] ;  /* 0x0001780001467983 */ /* 0x000ea80000300800 */
[----:B------:R1:W-:Y:S01]  /*126d0*/  LDGSTS.E [R3+0x7a00], [R40.64], P1 ;  /* 0x07a0000028037fae */ /* 0x0003e20008921844 */
[----:B------:R-:W-:Y:S01]  /*126e0*/  ISETP.GT.AND P1, PT, R2, 0x26, PT ;  /* 0x000000260200780c */ /* 0x000fe20003f24270 */
[----:B-1----:R-:W-:-:S02]  /*126f0*/  IMAD.MOV.U32 R41, RZ, RZ, R69 ;  /* 0x000000ffff297224 */ /* 0x002fc400078e0045 */
[----:B------:R-:W-:Y:S01]  /*12700*/  IMAD.MOV.U32 R40, RZ, RZ, R68 ;  /* 0x000000ffff287224 */ /* 0x000fe200078e0044 */
[----:B----4-:R-:W4:Y:S04]  /*12710*/  LDL.LU R69, [R1+0x1ac] ;  /* 0x0001ac0001457983 */ /* 0x010f280000300800 */
[----:B------:R-:W4:Y:S01]  /*12720*/  LDL.LU R68, [R1+0x1b0] ;  /* 0x0001b00001447983 */ /* 0x000f220000300800 */
[----:B-----5:R-:W-:-:S03]  /*12730*/  IADD3 R74, P3, R74, R192, RZ ;  /* 0x000000c04a4a7210 */ /* 0x020fc60007f7e0ff */
[----:B------:R1:W-:Y:S01]  /*12740*/  LDGSTS.E [R3+0x8800], [R40.64], P2 ;  /* 0x0880000028037fae */ /* 0x0003e20009121844 */
[----:B---3--:R-:W-:Y:S01]  /*12750*/  IADD3 R44, P4, R44, R192, RZ ;  /* 0x000000c02c2c7210 */ /* 0x008fe20007f9e0ff */
[----:B------:R-:W-:Y:S01]  /*12760*/  IMAD.X R75, R75, 0x1, R0, P3 ;  /* 0x000000014b4b7824 */ /* 0x000fe200018e0600 */
[----:B-1----:R-:W-:-:S04]  /*12770*/  SEL R40, RZ, 0x4, !P1 ;  /* 0x00000004ff287807 */ /* 0x002fc80004800000 */
[----:B------:R-:W-:Y:S01]  /*12780*/  SEL R40, R40, RZ, !P0 ;  /* 0x000000ff28287207 */ /* 0x000fe20004000000 */
[----:B------:R-:W-:-:S03]  /*12790*/  IMAD.MOV.U32 R41, RZ, RZ, R75 ;  /* 0x000000ffff297224 */ /* 0x000fc600078e004b */
[----:B------:R-:W-:Y:S01]  /*127a0*/  ISETP.NE.U32.AND P1, PT, R40, RZ, PT ;  /* 0x000000ff2800720c */ /* 0x000fe20003f25070 */
[----:B------:R-:W-:Y:S01]  /*127b0*/  IMAD.MOV.U32 R40, RZ, RZ, R74 ;  /* 0x000000ffff287224 */ /* 0x000fe200078e004a */
[----:B------:R-:W-:-:S04]  /*127c0*/  IADD3.X R48, R48, R0, RZ, P4, !PT ;  /* 0x0000000030307210 */ /* 0x000fc800027fe4ff */
[----:B------:R1:W-:Y:S01]  /*127d0*/  LDGSTS.E [R3+0x8a00], [R40.64], P2 ;  /* 0x08a0000028037fae */ /* 0x0003e20009121844 */
[----:B------:R-:W-:-:S03]  /*127e0*/  ISETP.GT.AND P2, PT, R2, 0x2a, PT ;  /* 0x0000002a0200780c */ /* 0x000fc60003f44270 */
[----:B------:R-:W-:Y:S01]  /*127f0*/  STL [R1+0xf8], R74 ;  /* 0x0000f84a01007387 */ /* 0x000fe20000100800 */
        /* <DEDUP_REMOVED lines=24> */
[----:B------:R-:W-:Y:S01]  /*12980*/  IMAD.MOV.U32 R40, RZ, RZ, R72 ;  /* 0x000000ffff287224 */ /* 0x000fe200078e0048 */
[----:B------:R-:W-:-:S02]  /*12990*/  MOV R41, R73 ;  /* 0x0000004900297202 */ /* 0x000fc40000000f00 */
[----:B------:R-:W-:-:S03]  /*129a0*/  ISETP.GT.AND P1, PT, R2, 0x2e, PT ;  /* 0x0000002e0200780c */ /* 0x000fc60003f24270 */
[----:B------:R1:W-:Y:S02]  /*129b0*/  LDGSTS.E [R3+0xa800], [R40.64], P2 ;  /* 0x0a80000028037fae */ /* 0x0003e40009121844 */
[----:B-1----:R-:W-:-:S04]  /*129c0*/  SEL R40, RZ, 0x4, !P1 ;  /* 0x00000004ff287807 */ /* 0x002fc80004800000 */
[----:B------:R-:W-:-:S04]  /*129d0*/  SEL R40, R40, RZ, !P0 ;  /* 0x000000ff28287207 */ /* 0x000fc80004000000 */
[----:B------:R-:W-:Y:S02]  /*129e0*/  ISETP.NE.U32.AND P1, PT, R40, RZ, PT ;  /* 0x000000ff2800720c */ /* 0x000fe40003f25070 */
[----:B--2---:R-:W-:-:S05]  /*129f0*/  IADD3 R70, P3, R70, R192, RZ ;  /* 0x000000c046467210 */ /* 0x004fca0007f7e0ff */
[----:B------:R-:W-:Y:S01]  /*12a00*/  IMAD.X R71, R71, 0x1, R0, P3 ;  /* 0x0000000147477824 */ /* 0x000fe200018e0600 */
[----:B------:R-:W-:Y:S04]  /*12a10*/  STL [R1+0x178], R70 ;  /* 0x0001784601007387 */ /* 0x000fe80000100800 */
[----:B------:R1:W-:Y:S01]  /*12a20*/  STL [R1+0x174], R71 ;  /* 0x0001744701007387 */ /* 0x0003e20000100800 */
[----:B----4-:R-:W-:-:S05]  /*12a30*/  IADD3 R68, P4, R68, R192, RZ ;  /* 0x000000c044447210 */ /* 0x010fca0007f9e0ff */
        /* <DEDUP_REMOVED lines=15> */
[----:B-1----:R-:W-:Y:S01]  /*12b30*/  MOV R40, R68 ;  /* 0x0000004400287202 */ /* 0x002fe20000000f00 */
[----:B------:R-:W-:-:S05]  /*12b40*/  IMAD.MOV.U32 R41, RZ, RZ, R69 ;  /* 0x000000ffff297224 */ /* 0x000fca00078e0045 */
[----:B------:R1:W-:Y:S01]  /*12b50*/  LDGSTS.E [R3+0xb800], [R40.64], P1 ;  /* 0x0b80000028037fae */ /* 0x0003e20008921844 */
[-C--:B---3--:R-:W-:Y:S02]  /*12b60*/  IADD3 R48, P3, R48, R192.reuse, RZ ;  /* 0x000000c030307210 */ /* 0x088fe40007f7e0ff */
[----:B-----5:R-:W-:-:S03]  /*12b70*/  IADD3 R44, P4, R44, R192, RZ ;  /* 0x000000c02c2c7210 */ /* 0x020fc60007f9e0ff */
[----:B------:R-:W-:Y:S01]  /*12b80*/  STL [R1+0x1b8], R48 ;  /* 0x0001b83001007387 */ /* 0x000fe20000100800 */
[----:B-1----:R-:W-:Y:S01]  /*12b90*/  SEL R40, RZ, 0x4, !P2 ;  /* 0x00000004ff287807 */ /* 0x002fe20005000000 */
[----:B------:R-:W-:-:S05]  /*12ba0*/  IMAD.X R49, R49, 0x1, R0, P3 ;  /* 0x0000000131317824 */ /* 0x000fca00018e0600 */
[----:B------:R1:W-:Y:S01]  /*12bb0*/  STL [R1+0x1b4], R49 ;  /* 0x0001b43101007387 */ /* 0x0003e20000100800 */
[----:B------:R-:W-:-:S03]  /*12bc0*/  IMAD.X R45, R45, 0x1, R0, P4 ;  /* 0x000000012d2d7824 */ /* 0x000fc600020e0600 */
[----:B------:R-:W-:Y:S04]  /*12bd0*/  STL [R1+0x1f0], R44 ;  /* 0x0001f02c01007387 */ /* 0x000fe80000100800 */
[----:B------:R3:W-:Y:S04]  /*12be0*/  STL [R1+0x1ec], R45 ;  /* 0x0001ec2d01007387 */ /* 0x0007e80000100800 */
[----:B----4-:R-:W4:Y:S04]  /*12bf0*/  LDL.LU R69, [R1+0x274] ;  /* 0x0002740001457983 */ /* 0x010f280000300800 */
[----:B------:R-:W5:Y:S01]  /*12c00*/  LDL.LU R68, [R1+0x278] ;  /* 0x0002780001447983 */ /* 0x000f620000300800 */
[----:B------:R-:W-:-:S02]  /*12c10*/  SEL R40, R40, RZ, !P0 ;  /* 0x000000ff28287207 */ /* 0x000fc40004000000 */
[----:B------:R-:W-:Y:S02]  /*12c20*/  MOV R41, R49 ;  /* 0x0000003100297202 */ /* 0x000fe40000000f00 */
[----:B------:R-:W-:Y:S01]  /*12c30*/  ISETP.NE.U32.AND P2, PT, R40, RZ, PT ;  /* 0x000000ff2800720c */ /* 0x000fe20003f45070 */
[----:B------:R-:W-:Y:S01]  /*12c40*/  IMAD.MOV.U32 R40, RZ, RZ, R48 ;  /* 0x000000ffff287224 */ /* 0x000fe200078e0030 */
[----:B-1----:R-:W4:Y:S04]  /*12c50*/  LDL.LU R49, [R1+0x2ac] ;  /* 0x0002ac0001317983 */ /* 0x002f280000300800 */
[----:B------:R1:W-:Y:S04]  /*12c60*/  LDGSTS.E [R3+0xba00], [R40.64], P1 ;  /* 0x0ba0000028037fae */ /* 0x0003e80008921844 */
[----:B------:R-:W4:Y:S01]  /*12c70*/  LDL.LU R48, [R1+0x2b0] ;  /* 0x0002b00001307983 */ /* 0x000f220000300800 */
[----:B-1----:R-:W-:-:S02]  /*12c80*/  IMAD.MOV.U32 R41, RZ, RZ, R45 ;  /* 0x000000ffff297224 */ /* 0x002fc400078e002d */
[----:B------:R-:W-:Y:S01]  /*12c90*/  IMAD.MOV.U32 R40, RZ, RZ, R44 ;  /* 0x000000ffff287224 */ /* 0x000fe200078e002c */
[----:B---3--:R-:W3:Y:S04]  /*12ca0*/  LDL.LU R45, [R1+0x2b4] ;  /* 0x0002b400012d7983 */ /* 0x008ee80000300800 */
[----:B------:R-:W3:Y:S01]  /*12cb0*/  LDL.LU R44, [R1+0x2b8] ;  /* 0x0002b800012c7983 */ /* 0x000ee20000300800 */
[----:B------:R-:W-:-:S03]  /*12cc0*/  ISETP.GT.AND P1, PT, R2, 0x36, PT ;  /* 0x000000360200780c */ /* 0x000fc60003f24270 */
[----:B------:R1:W-:Y:S02]  /*12cd0*/  LDGSTS.E [R3+0xc800], [R40.64], P2 ;  /* 0x0c80000028037fae */ /* 0x0003e40009121844 */
[----:B-1----:R-:W-:-:S04]  /*12ce0*/  SEL R40, RZ, 0x4, !P1 ;  /* 0x00000004ff287807 */ /* 0x002fc80004800000 */
[----:B------:R-:W-:-:S04]  /*12cf0*/  SEL R40, R40, RZ, !P0 ;  /* 0x000000ff28287207 */ /* 0x000fc80004000000 */
[----:B------:R-:W-:Y:S02]  /*12d00*/  ISETP.NE.U32.AND P1, PT, R40, RZ, PT ;  /* 0x000000ff2800720c */ /* 0x000fe40003f25070 */
[----:B--2---:R-:W-:-:S04]  /*12d10*/  IADD3 R76, P3, R76, R192, RZ ;  /* 0x000000c04c4c7210 */ /* 0x004fc80007f7e0ff */
[----:B------:R-:W-:Y:S02]  /*12d20*/  MOV R40, R76 ;  /* 0x0000004c00287202 */ /* 0x000fe40000000f00 */
[----:B------:R-:W-:Y:S01]  /*12d30*/  IADD3 R74, P4, R74, R192, RZ ;  /* 0x000000c04a4a7210 */ /* 0x000fe20007f9e0ff */
[----:B------:R-:W-:-:S04]  /*12d40*/  IMAD.X R77, R77, 0x1, R0, P3 ;  /* 0x000000014d4d7824 */ /* 0x000fc800018e0600 */
[----:B------:R-:W-:Y:S02]  /*12d50*/  IMAD.MOV.U32 R41, RZ, RZ, R77 ;  /* 0x000000ffff297224 */ /* 0x000fe400078e004d */
[----:B------:R-:W-:-:S03]  /*12d60*/  IMAD.X R75, R75, 0x1, R0, P4 ;  /* 0x000000014b4b7824 */ /* 0x000fc600020e0600 */
        /* <DEDUP_REMOVED lines=13> */
[----:B------:R-:W-:-:S04]  /*12e40*/  IADD3.X R71, R71, R0, RZ, P4, !PT ;  /* 0x0000000047477210 */ /* 0x000fc800027fe4ff */
[----:B------:R1:W-:Y:S01]  /*12e50*/  LDGSTS.E [R3+0xda00], [R40.64], P1 ;  /* 0x0da0000028037fae */ /* 0x0003e20008921844 */
[----:B------:R-:W-:Y:S01]  /*12e60*/  ISETP.GT.AND P1, PT, R2, 0x3e, PT ;  /* 0x0000003e0200780c */ /* 0x000fe20003f24270 */
[----:B-1----:R-:W-:Y:S02]  /*12e70*/  IMAD.MOV.U32 R40, RZ, RZ, R70 ;  /* 0x000000ffff287224 */ /* 0x002fe400078e0046 */
[----:B------:R-:W-:-:S05]  /*12e80*/  IMAD.MOV.U32 R41, RZ, RZ, R71 ;  /* 0x000000ffff297224 */ /* 0x000fca00078e0047 */
[----:B------:R1:W-:Y:S02]  /*12e90*/  LDGSTS.E [R3+0xe800], [R40.64], P2 ;  /* 0x0e80000028037fae */ /* 0x0003e40009121844 */
[----:B-1----:R-:W-:Y:S02]  /*12ea0*/  SEL R40, RZ, 0x4, !P1 ;  /* 0x00000004ff287807 */ /* 0x002fe40004800000 */
[----:B-----5:R-:W-:Y:S02]  /*12eb0*/  IADD3 R68, P3, R68, R192, RZ ;  /* 0x000000c044447210 */ /* 0x020fe40007f7e0ff */
[----:B------:R-:W-:Y:S02]  /*12ec0*/  SEL R40, R40, RZ, !P0 ;  /* 0x000000ff28287207 */ /* 0x000fe40004000000 */
[----:B----4-:R-:W-:Y:S02]  /*12ed0*/  IADD3.X R69, R69, R0, RZ, P3, !PT ;  /* 0x0000000045457210 */ /* 0x010fe40001ffe4ff */
[----:B------:R-:W-:Y:S01]  /*12ee0*/  ISETP.NE.U32.AND P1, PT, R40, RZ, PT ;  /* 0x000000ff2800720c */ /* 0x000fe20003f25070 */
[----:B------:R-:W-:-:S02]  /*12ef0*/  IMAD.MOV.U32 R40, RZ, RZ, R68 ;  /* 0x000000ffff287224 */ /* 0x000fc400078e0044 */
[----:B------:R-:W-:Y:S01]  /*12f00*/  IMAD.MOV.U32 R41, RZ, RZ, R69 ;  /* 0x000000ffff297224 */ /* 0x000fe200078e0045 */
[----:B------:R-:W-:Y:S04]  /*12f10*/  STL [R1+0x1f8], R76 ;  /* 0x0001f84c01007387 */ /* 0x000fe80000100800 */
[----:B------:R1:W-:Y:S01]  /*12f20*/  LDGSTS.E [R3+0xea00], [R40.64], P2 ;  /* 0x0ea0000028037fae */ /* 0x0003e20009121844 */
[----:B------:R-:W-:-:S03]  /*12f30*/  IADD3 R48, P2, R48, R192, RZ ;  /* 0x000000c030307210 */ /* 0x000fc60007f5e0ff */
[----:B------:R-:W-:Y:S04]  /*12f40*/  STL [R1+0x1f4], R77 ;  /* 0x0001f44d01007387 */ /* 0x000fe80000100800 */
[----:B------:R-:W-:Y:S01]  /*12f50*/  STL [R1+0x230], R74 ;  /* 0x0002304a01007387 */ /* 0x000fe20000100800 */
[----:B------:R-:W-:-:S03]  /*12f60*/  IMAD.X R49, R49, 0x1, R0, P2 ;  /* 0x0000000131317824 */ /* 0x000fc600010e0600 */
[----:B------:R-:W-:Y:S01]  /*12f70*/  STL [R1+0x22c], R75 ;  /* 0x00022c4b01007387 */ /* 0x000fe20000100800 */
[----:B---3--:R-:W-:-:S03]  /*12f80*/  IADD3 R44, P3, R44, R192, RZ ;  /* 0x000000c02c2c7210 */ /* 0x008fc60007f7e0ff */
[----:B------:R-:W-:Y:S04]  /*12f90*/  STL [R1+0x238], R72 ;  /* 0x0002384801007387 */ /* 0x000fe80000100800 */
[----:B------:R-:W-:Y:S01]  /*12fa0*/  STL [R1+0x234], R73 ;  /* 0x0002344901007387 */ /* 0x000fe20000100800 */
[----:B------:R-:W-:-:S03]  /*12fb0*/  IMAD.X R45, R45, 0x1, R0, P3 ;  /* 0x000000012d2d7824 */ /* 0x000fc600018e0600 */
[----:B------:R-:W-:Y:S04]  /*12fc0*/  STL [R1+0x270], R70 ;  /* 0x0002704601007387 */ /* 0x000fe80000100800 */
[----:B------:R-:W-:Y:S04]  /*12fd0*/  STL [R1+0x26c], R71 ;  /* 0x00026c4701007387 */ /* 0x000fe80000100800 */
[----:B------:R2:W-:Y:S04]  /*12fe0*/  STL [R1+0x278], R68 ;  /* 0x0002784401007387 */ /* 0x0005e80000100800 */
[----:B------:R-:W-:Y:S04]  /*12ff0*/  STL [R1+0x274], R69 ;  /* 0x0002744501007387 */ /* 0x000fe80000100800 */
[----:B------:R3:W-:Y:S04]  /*13000*/  STL [R1+0x2b0], R48 ;  /* 0x0002b03001007387 */ /* 0x0007e80000100800 */
[----:B------:R4:W-:Y:S04]  /*13010*/  STL [R1+0x2ac], R49 ;  /* 0x0002ac3101007387 */ /* 0x0009e80000100800 */
[----:B------:R-:W-:Y:S04]  /*13020*/  STL [R1+0x2b8], R44 ;  /* 0x0002b82c01007387 */ /* 0x000fe80000100800 */
[----:B------:R5:W-:Y:S04]  /*13030*/  STL [R1+0x2b4], R45 ;  /* 0x0002b42d01007387 */ /* 0x000be80000100800 */
[----:B--2---:R-:W2:Y:S01]  /*13040*/  LDL.LU R68, [R1+0x408] ;  /* 0x0004080001447983 */ /* 0x004ea20000300800 */
[----:B-1----:R-:W-:Y:S01]  /*13050*/  MOV R40, R48 ;  /* 0x0000003000287202 */ /* 0x002fe20000000f00 */
[----:B------:R-:W-:Y:S01]  /*13060*/  IMAD.MOV.U32 R41, RZ, RZ, R49 ;  /* 0x000000ffff297224 */ /* 0x000fe200078e0031 */
[----:B------:R-:W-:Y:S01]  /*13070*/  ISETP.GT.AND P2, PT, R2, 0x7, PT ;  /* 0x000000070200780c */ /* 0x000fe20003f44270 */
[----:B------:R-:W-:Y:S01]  /*13080*/  HMMA.1688.F32.TF32 R12, R172, R42, R12 ;  /* 0x0000002aac0c723c */ /* 0x000fe2000008100c */
[----:B------:R-:W-:Y:S01]  /*13090*/  IADD3 R213, P3, R213, R192, RZ ;  /* 0x000000c0d5d57210 */ /* 0x000fe20007f7e0ff */
[----:B------:R-:W2:Y:S04]  /*130a0*/  LDL.LU R72, [R1] ;  /* 0x0000000001487983 */ /* 0x000ea80000300800 */
[----:B------:R1:W-:Y:S02]  /*130b0*/  LDGSTS.E [R3+0xf800], [R40.64], P1 ;  /* 0x0f80000028037fae */ /* 0x0003e40008921844 */
[----:B-1----:R-:W-:-:S02]  /*130c0*/  IMAD.MOV.U32 R40, RZ, RZ, R44 ;  /* 0x000000ffff287224 */ /* 0x002fc400078e002c */
[----:B------:R-:W-:-:S05]  /*130d0*/  IMAD.MOV.U32 R41, RZ, RZ, R45 ;  /* 0x000000ffff297224 */ /* 0x000fca00078e002d */
[----:B------:R1:W-:Y:S01]  /*130e0*/  LDGSTS.E [R3+0xfa00], [R40.64], P1 ;  /* 0x0fa0000028037fae */ /* 0x0003e20008921844 */
[----:B------:R-:W-:-:S04]  /*130f0*/  ISETP.GT.AND P1, PT, R2, 0x3, PT ;  /* 0x000000030200780c */ /* 0x000fc80003f24270 */
[----:B-1----:R-:W-:-:S04]  /*13100*/  SEL R3, RZ, 0x4, !P1 ;  /* 0x00000004ff037807 */ /* 0x002fc80004800000 */
[----:B------:R-:W-:-:S04]  /*13110*/  SEL R3, R3, RZ, !P0 ;  /* 0x000000ff03037207 */ /* 0x000fc80004000000 */
[----:B------:R-:W-:Y:S02]  /*13120*/  ISETP.NE.U32.AND P1, PT, R3, RZ, PT ;  /* 0x000000ff0300720c */ /* 0x000fe40003f25070 */
[----:B------:R-:W-:Y:S01]  /*13130*/  SEL R3, RZ, 0x4, !P2 ;  /* 0x00000004ff037807 */ /* 0x000fe20005000000 */
[----:B------:R-:W-:Y:S01]  /*13140*/  IMAD.X R212, R212, 0x1, R0, P3 ;  /* 0x00000001d4d47824 */ /* 0x000fe200018e0600 */
[----:B---3--:R-:W-:Y:S02]  /*13150*/  LOP3.LUT R48, R183, 0x60, RZ, 0x3c, !PT ;  /* 0x00000060b7307812 */ /* 0x008fe400078e3cff */
[----:B------:R-:W-:Y:S02]  /*13160*/  SEL R3, R3, RZ, !P0 ;  /* 0x000000ff03037207 */ /* 0x000fe40004000000 */
[----:B------:R-:W-:Y:S02]  /*13170*/  IADD3 R215, P4, R215, R192, RZ ;  /* 0x000000c0d7d77210 */ /* 0x000fe40007f9e0ff */
[----:B------:R-:W-:Y:S01]  /*13180*/  ISETP.NE.U32.AND P2, PT, R3, RZ, PT ;  /* 0x000000ff0300720c */ /* 0x000fe20003f45070 */
[----:B----4-:R-:W-:Y:S01]  /*13190*/  IMAD.MOV.U32 R49, RZ, RZ, R212 ;  /* 0x000000ffff317224 */ /* 0x010fe200078e00d4 */
[----:B------:R-:W-:Y:S01]  /*131a0*/  LEA R3, R189, R48, 0x10 ;  /* 0x00000030bd037211 */ /* 0x000fe200078e80ff */
[----:B------:R-:W-:Y:S01]  /*131b0*/  IMAD.MOV.U32 R48, RZ, RZ, R213 ;  /* 0x000000ffff307224 */ /* 0x000fe200078e00d5 */
[----:B------:R-:W-:Y:S01]  /*131c0*/  HMMA.1688.F32.TF32 R40, R56, R42, R64 ;  /* 0x0000002a3828723c */ /* 0x000fe20000081040 */
[--C-:B------:R-:W-:Y:S01]  /*131d0*/  IMAD.X R214, R214, 0x1, R0.reuse, P4 ;  /* 0x00000001d6d67824 */ /* 0x100fe200020e0600 */
[----:B------:R-:W-:Y:S01]  /*131e0*/  IADD3 R229, P5, R229, R192, RZ ;  /* 0x000000c0e5e57210 */ /* 0x000fe20007fbe0ff */
[----:B------:R-:W3:Y:S04]  /*131f0*/  LDL.LU R67, [R1+0x404] ;  /* 0x0004040001437983 */ /* 0x000ee80000300800 */
[----:B------:R1:W-:Y:S01]  /*13200*/  LDGSTS.E [R3+0xc00], [R48.64], P1 ;  /* 0x00c0000030037fae */ /* 0x0003e20008921844 */
[----:B------:R-:W-:Y:S01]  /*13210*/  HMMA.1688.F32.TF32 R8, R172, R46, R8 ;  /* 0x0000002eac08723c */ /* 0x000fe20000081008 */
[----:B------:R-:W-:-:S02]  /*13220*/  IMAD.X R228, R228, 0x1, R0, P5 ;  /* 0x00000001e4e47824 */ /* 0x000fc400028e0600 */
[----:B------:R-:W5:Y:S05]  /*13230*/  LDL.LU R65, [R1+0x4] ;  /* 0x0000040001417983 */ /* 0x000f6a0000300800 */
[----:B-----5:R-:W-:Y:S01]  /*13240*/  HMMA.1688.F32.TF32 R44, R56, R46, R60 ;  /* 0x0000002e382c723c */ /* 0x020fe2000008103c */
[----:B------:R-:W5:Y:S01]  /*13250*/  LDL.LU R62, [R1+0x400] ;  /* 0x00040000013e7983 */ /* 0x000f620000300800 */
[----:B-1----:R-:W-:Y:S01]  /*13260*/  MOV R48, R215 ;  /* 0x000000d700307202 */ /* 0x002fe20000000f00 */
[----:B------:R-:W-:Y:S02]  /*13270*/  IMAD.MOV.U32 R49, RZ, RZ, R214 ;  /* 0x000000ffff317224 */ /* 0x000fe400078e00d6 */
[----:B------:R-:W5:Y:S01]  /*13280*/  LDL.LU R71, [R1+0x8] ;  /* 0x0000080001477983 */ /* 0x000f620000300800 */
[----:B------:R-:W-:-:S03]  /*13290*/  ISETP.GT.AND P3, PT, R2, 0xb, PT ;  /* 0x0000000b0200780c */ /* 0x000fc60003f64270 */
[----:B------:R-:W5:Y:S04]  /*132a0*/  LDL.LU R70, [R1+0x3cc] ;  /* 0x0003cc0001467983 */ /* 0x000f680000300800 */
[----:B------:R1:W-:Y:S01]  /*132b0*/  LDGSTS.E [R3+0xe00], [R48.64], P1 ;  /* 0x00e0000030037fae */ /* 0x0003e20008921844 */
[----:B------:R-:W-:-:S03]  /*132c0*/  ISETP.GT.AND P1, PT, R2, 0xf, PT ;  /* 0x0000000f0200780c */ /* 0x000fc60003f24270 */
[----:B------:R-:W5:Y:S04]  /*132d0*/  LDL.LU R63, [R1+0x3c] ;  /* 0x00003c00013f7983 */ /* 0x000f680000300800 */
[----:B------:R-:W5:Y:S01]  /*132e0*/  LDL.LU R61, [R1+0x40] ;  /* 0x00004000013d7983 */ /* 0x000f620000300800 */
[----:B-1----:R-:W-:Y:S02]  /*132f0*/  IMAD.MOV.U32 R48, RZ, RZ, R229 ;  /* 0x000000ffff307224 */ /* 0x002fe400078e00e5 */
[----:B------:R-:W-:-:S05]  /*13300*/  IMAD.MOV.U32 R49, RZ, RZ, R228 ;  /* 0x000000ffff317224 */ /* 0x000fca00078e00e4 */
[----:B------:R1:W-:Y:S01]  /*13310*/  LDGSTS.E [R3+0x1c00], [R48.64], P2 ;  /* 0x01c0000030037fae */ /* 0x0003e20009121844 */
[-C--:B------:R-:W-:Y:S02]  /*13320*/  IADD3 R245, P4, R245, R192.reuse, RZ ;  /* 0x000000c0f5f57210 */ /* 0x080fe40007f9e0ff */
[----:B-1----:R-:W-:Y:S02]  /*13330*/  SEL R48, RZ, 0x4, !P3 ;  /* 0x00000004ff307807 */ /* 0x002fe40005800000 */
[----:B------:R-:W-:Y:S02]  /*13340*/  SEL R49, RZ, 0x4, !P1 ;  /* 0x00000004ff317807 */ /* 0x000fe40004800000 */
[----:B------:R-:W-:Y:S02]  /*13350*/  IADD3 R231, P1, R231, R192, RZ ;  /* 0x000000c0e7e77210 */ /* 0x000fe40007f3e0ff */
[----:B------:R-:W-:Y:S02]  /*13360*/  SEL R48, R48, RZ, !P0 ;  /* 0x000000ff30307207 */ /* 0x000fe40004000000 */
[----:B------:R-:W-:Y:S01]  /*13370*/  SEL R49, R49, RZ, !P0 ;  /* 0x000000ff31317207 */ /* 0x000fe20004000000 */
[----:B------:R-:W-:Y:S01]  /*13380*/  IMAD.X R230, R230, 0x1, R0, P1 ;  /* 0x00000001e6e67824 */ /* 0x000fe200008e0600 */
[----:B------:R-:W-:Y:S01]  /*13390*/  ISETP.NE.U32.AND P3, PT, R48, RZ, PT ;  /* 0x000000ff3000720c */ /* 0x000fe20003f65070 */
[----:B------:R-:W-:Y:S01]  /*133a0*/  IMAD.MOV.U32 R48, RZ, RZ, R231 ;  /* 0x000000ffff307224 */ /* 0x000fe200078e00e7 */
[----:B------:R-:W-:Y:S01]  /*133b0*/  ISETP.NE.U32.AND P1, PT, R49, RZ, PT ;  /* 0x000000ff3100720c */ /* 0x000fe20003f25070 */
[----:B------:R-:W-:Y:S01]  /*133c0*/  IMAD.MOV.U32 R49, RZ, RZ, R230 ;  /* 0x000000ffff317224 */ /* 0x000fe200078e00e6 */
[----:B------:R-:W-:-:S02]  /*133d0*/  IADD3.X R244, R244, R0, RZ, P4, !PT ;  /* 0x00000000f4f47210 */ /* 0x000fc400027fe4ff */
[----:B------:R-:W-:Y:S02]  /*133e0*/  IADD3 R247, P5, R247, R192, RZ ;  /* 0x000000c0f7f77210 */ /* 0x000fe40007fbe0ff */
[----:B------:R1:W-:Y:S03]  /*133f0*/  LDGSTS.E [R3+0x1e00], [R48.64], P2 ;  /* 0x01e0000030037fae */ /* 0x0003e60009121844 */
[----:B------:R-:W-:Y:S01]  /*13400*/  IMAD.X R246, R246, 0x1, R0, P5 ;  /* 0x00000001f6f67824 */ /* 0x000fe200028e0600 */
[----:B-1----:R-:W-:Y:S01]  /*13410*/  MOV R48, R245 ;  /* 0x000000f500307202 */ /* 0x002fe20000000f00 */
[----:B------:R-:W-:-:S05]  /*13420*/  IMAD.MOV.U32 R49, RZ, RZ, R244 ;  /* 0x000000ffff317224 */ /* 0x000fca00078e00f4 */
[----:B------:R1:W-:Y:S02]  /*13430*/  LDGSTS.E [R3+0x2c00], [R48.64], P3 ;  /* 0x02c0000030037fae */ /* 0x0003e40009921844 */
[----:B-1----:R-:W-:Y:S02]  /*13440*/  IMAD.MOV.U32 R48, RZ, RZ, R247 ;  /* 0x000000ffff307224 */ /* 0x002fe400078e00f7 */
[----:B------:R-:W-:-:S05]  /*13450*/  IMAD.MOV.U32 R49, RZ, RZ, R246 ;  /* 0x000000ffff317224 */ /* 0x000fca00078e00f6 */
[----:B------:R1:W-:Y:S01]  /*13460*/  LDGSTS.E [R3+0x2e00], [R48.64], P3 ;  /* 0x02e0000030037fae */ /* 0x0003e20009921844 */
[----:B--2---:R-:W-:-:S05]  /*13470*/  IADD3 R68, P6, R68, R192, RZ ;  /* 0x000000c044447210 */ /* 0x004fca0007fde0ff */
[----:B------:R2:W-:Y:S01]  /*13480*/  STL [R1+0x408], R68 ;  /* 0x0004084401007387 */ /* 0x0005e20000100800 */
[----:B-1----:R-:W-:-:S03]  /*13490*/  IMAD.MOV.U32 R48, RZ, RZ, R68 ;  /* 0x000000ffff307224 */ /* 0x002fc600078e0044 */
[----:B------:R-:W4:Y:S04]  /*134a0*/  LDL.LU R69, [R1+0x44] ;  /* 0x0000440001457983 */ /* 0x000f280000300800 */
[----:B--2---:R-:W2:Y:S04]  /*134b0*/  LDL.LU R68, [R1+0x48] ;  /* 0x0000480001447983 */ /* 0x004ea80000300800 */
[----:B------:R-:W4:Y:S04]  /*134c0*/  LDL.LU R66, [R1+0x80] ;  /* 0x0000800001427983 */ /* 0x000f280000300800 */
[----:B------:R-:W4:Y:S01]  /*134d0*/  LDL.LU R64, [R1+0x88] ;  /* 0x0000880001407983 */ /* 0x000f220000300800 */
[----:B------:R-:W-:Y:S01]  /*134e0*/  IMAD.X R252, R252, 0x1, R0, P6 ;  /* 0x00000001fcfc7824 */ /* 0x000fe200030e0600 */
[----:B------:R-:W-:-:S02]  /*134f0*/  ISETP.GT.AND P2, PT, R2, 0x13, PT ;  /* 0x000000130200780c */ /* 0x000fc40003f44270 */
[----:B------:R-:W4:Y:S02]  /*13500*/  LDL.LU R60, [R1+0xc0] ;  /* 0x0000c000013c7983 */ /* 0x000f240000300800 */
[----:B------:R-:W-:-:S05]  /*13510*/  MOV R49, R252 ;  /* 0x000000fc00317202 */ /* 0x000fca0000000f00 */
[----:B------:R1:W-:Y:S02]  /*13520*/  LDGSTS.E [R3+0x3c00], [R48.64], P1 ;  /* 0x03c0000030037fae */ /* 0x0003e40008921844 */
[----:B-1----:R-:W-:Y:S02]  /*13530*/  SEL R48, RZ, 0x4, !P2 ;  /* 0x00000004ff307807 */ /* 0x002fe40005000000 */
[----:B------:R-:W-:-:S04]  /*13540*/  ISETP.GT.AND P2, PT, R2, 0x17, PT ;  /* 0x000000170200780c */ /* 0x000fc80003f44270 */
[----:B------:R-:W-:Y:S02]  /*13550*/  SEL R49, RZ, 0x4, !P2 ;  /* 0x00000004ff317807 */ /* 0x000fe40005000000 */
[----:B------:R-:W-:Y:S02]  /*13560*/  SEL R48, R48, RZ, !P0 ;  /* 0x000000ff30307207 */ /* 0x000fe40004000000 */
[----:B------:R-:W-:Y:S02]  /*13570*/  SEL R49, R49, RZ, !P0 ;  /* 0x000000ff31317207 */ /* 0x000fe40004000000 */
[----:B------:R-:W-:Y:S02]  /*13580*/  ISETP.NE.U32.AND P3, PT, R48, RZ, PT ;  /* 0x000000ff3000720c */ /* 0x000fe40003f65070 */
[----:B---3--:R-:W-:-:S05]  /*13590*/  IADD3 R67, P2, R67, R192, RZ ;  /* 0x000000c043437210 */ /* 0x008fca0007f5e0ff */
[----:B------:R-:W-:Y:S01]  /*135a0*/  IMAD.X R72, R72, 0x1, R0, P2 ;  /* 0x0000000148487824 */ /* 0x000fe200010e0600 */
[----:B------:R-:W-:Y:S01]  /*135b0*/  ISETP.NE.U32.AND P2, PT, R49, RZ, PT ;  /* 0x000000ff3100720c */ /* 0x000fe20003f45070 */
[----:B------:R1:W-:Y:S01]  /*135c0*/  STL [R1+0x404], R67 ;  /* 0x0004044301007387 */ /* 0x0003e20000100800 */
[----:B------:R-:W-:Y:S01]  /*135d0*/  IMAD.MOV.U32 R48, RZ, RZ, R67 ;  /* 0x000000ffff307224 */ /* 0x000fe200078e0043 */
[-C--:B-----5:R-:W-:Y:S01]  /*135e0*/  IADD3 R62, P4, R62, R192.reuse, RZ ;  /* 0x000000c03e3e7210 */ /* 0x0a0fe20007f9e0ff */
[----:B------:R-:W-:Y:S01]  /*135f0*/  IMAD.MOV.U32 R49, RZ, RZ, R72 ;  /* 0x000000ffff317224 */ /* 0x000fe200078e0048 */
[----:B------:R-:W-:Y:S03]  /*13600*/  STL [R1], R72 ;  /* 0x0000004801007387 */ /* 0x000fe60000100800 */
[----:B------:R-:W-:Y:S01]  /*13610*/  IMAD.X R65, R65, 0x1, R0, P4 ;  /* 0x0000000141417824 */ /* 0x000fe200020e0600 */
[----:B------:R-:W-:Y:S01]  /*13620*/  IADD3 R70, P5, R70, R192, RZ ;  /* 0x000000c046467210 */ /* 0x000fe20007fbe0ff */
[----:B------:R-:W-:Y:S03]  /*13630*/  STL [R1+0x400], R62 ;  /* 0x0004003e01007387 */ /* 0x000fe60000100800 */
[----:B------:R-:W-:Y:S01]  /*13640*/  IADD3.X R71, R71, R0, RZ, P5, !PT ;  /* 0x0000000047477210 */ /* 0x000fe20002ffe4ff */
[----:B------:R-:W-:Y:S04]  /*13650*/  STL [R1+0x3cc], R70 ;  /* 0x0003cc4601007387 */ /* 0x000fe80000100800 */
[----:B-1----:R-:W3:Y:S01]  /*13660*/  LDL.LU R67, [R1+0x7c] ;  /* 0x00007c0001437983 */ /* 0x002ee20000300800 */
[----:B------:R-:W-:-:S03]  /*13670*/  IADD3 R61, P6, R61, R192, RZ ;  /* 0x000000c03d3d7210 */ /* 0x000fc60007fde0ff */
[----:B------:R1:W-:Y:S04]  /*13680*/  STL [R1+0x4], R65 ;  /* 0x0000044101007387 */ /* 0x0003e80000100800 */
[----:B------:R5:W-:Y:S04]  /*13690*/  LDGSTS.E [R3+0x3e00], [R48.64], P1 ;  /* 0x03e0000030037fae */ /* 0x000be80008921844 */
[----:B------:R-:W-:Y:S01]  /*136a0*/  STL [R1+0x40], R61 ;  /* 0x0000403d01007387 */ /* 0x000fe20000100800 */
[----:B-----5:R-:W-:-:S03]  /*136b0*/  IMAD.MOV.U32 R49, RZ, RZ, R65 ;  /* 0x000000ffff317224 */ /* 0x020fc600078e0041 */
[----:B-1----:R-:W5:Y:S01]  /*136c0*/  LDL.LU R65, [R1+0x84] ;  /* 0x0000840001417983 */ /* 0x002f620000300800 */
[----:B------:R-:W-:-:S03]  /*136d0*/  IMAD.MOV.U32 R48, RZ, RZ, R62 ;  /* 0x000000ffff307224 */ /* 0x000fc600078e003e */
[----:B------:R-:W-:Y:S04]  /*136e0*/  STL [R1+0x8], R71 ;  /* 0x0000084701007387 */ /* 0x000fe80000100800 */
[----:B------:R-:W5:Y:S01]  /*136f0*/  LDL.LU R62, [R1+0xbc] ;  /* 0x0000bc00013e7983 */ /* 0x000f620000300800 */
[----:B------:R-:W-:-:S03]  /*13700*/  IMAD.X R63, R63, 0x1, R0, P6 ;  /* 0x000000013f3f7824 */ /* 0x000fc600030e0600 */
[----:B------:R1:W-:Y:S01]  /*13710*/  LDGSTS.E [R3+0x4c00], [R48.64], P3 ;  /* 0x04c0000030037fae */ /* 0x0003e20009921844 */
[----:B------:R-:W-:Y:S01]  /*13720*/  ISETP.GT.AND P1, PT, R2, 0x1b, PT ;  /* 0x0000001b0200780c */ /* 0x000fe20003f24270 */
[----:B-1----:R-:W-:Y:S01]  /*13730*/  IMAD.MOV.U32 R48, RZ, RZ, R70 ;  /* 0x000000ffff307224 */ /* 0x002fe200078e0046 */
[----:B------:R-:W-:-:S05]  /*13740*/  MOV R49, R71 ;  /* 0x0000004700317202 */ /* 0x000fca0000000f00 */
[----:B------:R1:W-:Y:S02]  /*13750*/  LDGSTS.E [R3+0x4e00], [R48.64], P3 ;  /* 0x04e0000030037fae */ /* 0x0003e40009921844 */
[----:B-1----:R-:W-:Y:S02]  /*13760*/  IMAD.MOV.U32 R48, RZ, RZ, R61 ;  /* 0x000000ffff307224 */ /* 0x002fe400078e003d */
[----:B------:R-:W-:-:S05]  /*13770*/  IMAD.MOV.U32 R49, RZ, RZ, R63 ;  /* 0x000000ffff317224 */ /* 0x000fca00078e003f */
[----:B------:R1:W-:Y:S02]  /*13780*/  LDGSTS.E [R3+0x5c00], [R48.64], P2 ;  /* 0x05c0000030037fae */ /* 0x0003e40009121844 */
[----:B-1----:R-:W-:Y:S02]  /*13790*/  SEL R48, RZ, 0x4, !P1 ;  /* 0x00000004ff307807 */ /* 0x002fe40004800000 */
[----:B------:R-:W-:-:S04]  /*137a0*/  ISETP.GT.AND P1, PT, R2, 0x1f, PT ;  /* 0x0000001f0200780c */ /* 0x000fc80003f24270 */
[----:B------:R-:W-:Y:S01]  /*137b0*/  SEL R49, RZ, 0x4, !P1 ;  /* 0x00000004ff317807 */ /* 0x000fe20004800000 */
[----:B------:R1:W-:Y:S04]  /*137c0*/  STL [R1+0x3c], R63 ;  /* 0x00003c3f01007387 */ /* 0x0003e80000100800 */
[----:B-1----:R-:W5:Y:S04]  /*137d0*/  LDL.LU R63, [R1+0xc4] ;  /* 0x0000c400013f7983 */ /* 0x002f680000300800 */
[----:B------:R-:W5:Y:S04]  /*137e0*/  LDL.LU R61, [R1+0xc8] ;  /* 0x0000c800013d7983 */ /* 0x000f680000300800 */
[----:B------:R-:W5:Y:S04]  /*137f0*/  LDL.LU R74, [R1+0x100] ;  /* 0x00010000014a7983 */ /* 0x000f680000300800 */
[----:B------:R-:W5:Y:S04]  /*13800*/  LDL.LU R72, [R1+0x108] ;  /* 0x0001080001487983 */ /* 0x000f680000300800 */
[----:B------:R-:W5:Y:S01]  /*13810*/  LDL.LU R70, [R1+0x140] ;  /* 0x0001400001467983 */ /* 0x000f620000300800 */
[----:B--2---:R-:W-:-:S02]  /*13820*/  IADD3 R68, P1, R68, R192, RZ ;  /* 0x000000c044447210 */ /* 0x004fc40007f3e0ff */
[----:B----4-:R-:W-:-:S03]  /*13830*/  IADD3 R66, P4, R66, R192, RZ ;  /* 0x000000c042427210 */ /* 0x010fc60007f9e0ff */
[----:B------:R-:W-:Y:S01]  /*13840*/  IMAD.X R69, R69, 0x1, R0, P1 ;  /* 0x0000000145457824 */ /* 0x000fe200008e0600 */
[----:B------:R-:W-:Y:S01]  /*13850*/  STL [R1+0x48], R68 ;  /* 0x0000484401007387 */ /* 0x000fe20000100800 */
[----:B------:R-:W-:-:S03]  /*13860*/  IADD3 R64, P5, R64, R192, RZ ;  /* 0x000000c040407210 */ /* 0x000fc60007fbe0ff */
[----:B------:R1:W-:Y:S04]  /*13870*/  STL [R1+0x44], R69 ;  /* 0x0000444501007387 */ /* 0x0003e80000100800 */
[----:B------:R-:W-:Y:S04]  /*13880*/  STL [R1+0x80], R66 ;  /* 0x0000804201007387 */ /* 0x000fe80000100800 */
[----:B------:R-:W-:Y:S04]  /*13890*/  STL [R1+0x88], R64 ;  /* 0x0000884001007387 */ /* 0x000fe80000100800 */
[----:B------:R-:W2:Y:S01]  /*138a0*/  LDL.LU R75, [R1+0xfc] ;  /* 0x0000fc00014b7983 */ /* 0x000ea20000300800 */
[----:B------:R-:W-:-:S02]  /*138b0*/  SEL R48, R48, RZ, !P0 ;  /* 0x000000ff30307207 */ /* 0x000fc40004000000 */
[----:B------:R-:W-:Y:S02]  /*138c0*/  SEL R49, R49, RZ, !P0 ;  /* 0x000000ff31317207 */ /* 0x000fe40004000000 */
[----:B------:R-:W-:Y:S02]  /*138d0*/  IADD3 R60, P6, R60, R192, RZ ;  /* 0x000000c03c3c7210 */ /* 0x000fe40007fde0ff */
[----:B------:R-:W-:Y:S02]  /*138e0*/  ISETP.NE.U32.AND P3, PT, R48, RZ, PT ;  /* 0x000000ff3000720c */ /* 0x000fe40003f65070 */
[----:B------:R-:W-:Y:S01]  /*138f0*/  ISETP.NE.U32.AND P1, PT, R49, RZ, PT ;  /* 0x000000ff3100720c */ /* 0x000fe20003f25070 */
[----:B------:R-:W-:Y:S01]  /*13900*/  IMAD.MOV.U32 R49, RZ, RZ, R69 ;  /* 0x000000ffff317224 */ /* 0x000fe200078e0045 */
[----:B------:R-:W-:-:S05]  /*13910*/  MOV R48, R68 ;  /* 0x0000004400307202 */ /* 0x000fca0000000f00 */
[----:B------:R4:W-:Y:S02]  /*13920*/  LDGSTS.E [R3+0x5e00], [R48.64], P2 ;  /* 0x05e0000030037fae */ /* 0x0009e40009121844 */
[----:B----4-:R-:W-:Y:S01]  /*13930*/  IMAD.MOV.U32 R48, RZ, RZ, R66 ;  /* 0x000000ffff307224 */ /* 0x010fe200078e0042 */
[----:B------:R-:W-:Y:S01]  /*13940*/  ISETP.GT.AND P2, PT, R2, 0x23, PT ;  /* 0x000000230200780c */ /* 0x000fe20003f44270 */
[----:B---3--:R-:W-:-:S05]  /*13950*/  IMAD.X R67, R67, 0x1, R0, P4 ;  /* 0x0000000143437824 */ /* 0x008fca00020e0600 */
[----:B------:R3:W-:Y:S01]  /*13960*/  STL [R1+0x7c], R67 ;  /* 0x00007c4301007387 */ /* 0x0007e20000100800 */
[----:B------:R-:W-:-:S03]  /*13970*/  MOV R49, R67 ;  /* 0x0000004300317202 */ /* 0x000fc60000000f00 */
[----:B------:R-:W-:Y:S04]  /*13980*/  STL [R1+0xc0], R60 ;  /* 0x0000c03c01007387 */ /* 0x000fe80000100800 */
[----:B------:R4:W-:Y:S01]  /*13990*/  LDGSTS.E [R3+0x6c00], [R48.64], P3 ;  /* 0x06c0000030037fae */ /* 0x0009e20009921844 */
[--C-:B-----5:R-:W-:Y:S02]  /*139a0*/  IMAD.X R65, R65, 0x1, R0.reuse, P5 ;  /* 0x0000000141417824 */ /* 0x120fe400028e0600 */
[----:B------:R-:W-:-:S03]  /*139b0*/  IMAD.X R62, R62, 0x1, R0, P6 ;  /* 0x000000013e3e7824 */ /* 0x000fc600030e0600 */
[----:B------:R-:W-:Y:S04]  /*139c0*/  STL [R1+0x84], R65 ;  /* 0x0000844101007387 */ /* 0x000fe80000100800 */
[----:B------:R5:W-:Y:S04]  /*139d0*/  STL [R1+0xbc], R62 ;  /* 0x0000bc3e01007387 */ /* 0x000be80000100800 */
[----:B------:R-:W2:Y:S01]  /*139e0*/  LDL.LU R73, [R1+0x104] ;  /* 0x0001040001497983 */ /* 0x000ea20000300800 */
[----:B----4-:R-:W-:Y:S02]  /*139f0*/  IMAD.MOV.U32 R48, RZ, RZ, R64 ;  /* 0x000000ffff307224 */ /* 0x010fe400078e0040 */
[----:B------:R-:W-:Y:S01]  /*13a00*/  IMAD.MOV.U32 R49, RZ, RZ, R65 ;  /* 0x000000ffff317224 */ /* 0x000fe200078e0041 */
[----:B------:R-:W4:Y:S04]  /*13a10*/  LDL.LU R71, [R1+0x13c] ;  /* 0x00013c0001477983 */ /* 0x000f280000300800 */
[----:B------:R3:W-:Y:S04]  /*13a20*/  LDGSTS.E [R3+0x6e00], [R48.64], P3 ;  /* 0x06e0000030037fae */ /* 0x0007e80009921844 */
[----:B-1----:R-:W4:Y:S04]  /*13a30*/  LDL.LU R69, [R1+0x144] ;  /* 0x0001440001457983 */ /* 0x002f280000300800 */
[----:B------:R-:W4:Y:S01]  /*13a40*/  LDL.LU R68, [R1+0x148] ;  /* 0x0001480001447983 */ /* 0x000f220000300800 */
[----:B---3--:R-:W-:-:S03]  /*13a50*/  IMAD.MOV.U32 R48, RZ, RZ, R60 ;  /* 0x000000ffff307224 */ /* 0x008fc600078e003c */
[----:B------:R-:W3:Y:S01]  /*13a60*/  LDL.LU R67, [R1+0x17c] ;  /* 0x00017c0001437983 */ /* 0x000ee20000300800 */
[----:B------:R-:W-:-:S03]  /*13a70*/  IMAD.MOV.U32 R49, RZ, RZ, R62 ;  /* 0x000000ffff317224 */ /* 0x000fc600078e003e */
[----:B------:R-:W3:Y:S04]  /*13a80*/  LDL.LU R66, [R1+0x180] ;  /* 0x0001800001427983 */ /* 0x000ee80000300800 */
[----:B------:R1:W-:Y:S04]  /*13a90*/  LDGSTS.E [R3+0x7c00], [R48.64], P1 ;  /* 0x07c0000030037fae */ /* 0x0003e80008921844 */
[----:B------:R-:W3:Y:S04]  /*13aa0*/  LDL.LU R64, [R1+0x188] ;  /* 0x0001880001407983 */ /* 0x000ee80000300800 */
[----:B-----5:R-:W5:Y:S01]  /*13ab0*/  LDL.LU R62, [R1+0x1c0] ;  /* 0x0001c000013e7983 */ /* 0x020f620000300800 */
[----:B-1----:R-:W-:-:S03]  /*13ac0*/  SEL R48, RZ, 0x4, !P2 ;  /* 0x00000004ff307807 */ /* 0x002fc60005000000 */
[----:B------:R-:W3:Y:S01]  /*13ad0*/  LDL.LU R60, [R1+0x1c8] ;  /* 0x0001c800013c7983 */ /* 0x000ee20000300800 */
[----:B------:R-:W-:-:S04]  /*13ae0*/  ISETP.GT.AND P2, PT, R2, 0x27, PT ;  /* 0x000000270200780c */ /* 0x000fc80003f44270 */
[----:B------:R-:W-:Y:S02]  /*13af0*/  SEL R49, RZ, 0x4, !P2 ;  /* 0x00000004ff317807 */ /* 0x000fe40005000000 */
[----:B------:R-:W-:Y:S02]  /*13b00*/  SEL R48, R48, RZ, !P0 ;  /* 0x000000ff30307207 */ /* 0x000fe40004000000 */
[----:B------:R-:W-:Y:S02]  /*13b10*/  SEL R49, R49, RZ, !P0 ;  /* 0x000000ff31317207 */ /* 0x000fe40004000000 */
[-C--:B------:R-:W-:Y:S02]  /*13b20*/  IADD3 R61, P2, R61, R192.reuse, RZ ;  /* 0x000000c03d3d7210 */ /* 0x080fe40007f5e0ff */
[----:B------:R-:W-:Y:S02]  /*13b30*/  IADD3 R74, P4, R74, R192, RZ ;  /* 0x000000c04a4a7210 */ /* 0x000fe40007f9e0ff */
[----:B------:R-:W-:-:S02]  /*13b40*/  IADD3.X R63, R63, R0, RZ, P2, !PT ;  /* 0x000000003f3f7210 */ /* 0x000fc400017fe4ff */
[-C--:B------:R-:W-:Y:S01]  /*13b50*/  IADD3 R72, P5, R72, R192.reuse, RZ ;  /* 0x000000c048487210 */ /* 0x080fe20007fbe0ff */
[----:B------:R-:W-:Y:S01]  /*13b60*/  STL [R1+0xc8], R61 ;  /* 0x0000c83d01007387 */ /* 0x000fe20000100800 */
[----:B------:R-:W-:-:S03]  /*13b70*/  IADD3 R70, P6, R70, R192, RZ ;  /* 0x000000c046467210 */ /* 0x000fc60007fde0ff */
[----:B------:R1:W-:Y:S01]  /*13b80*/  STL [R1+0xc4], R63 ;  /* 0x0000c43f01007387 */ /* 0x0003e20000100800 */
[----:B------:R-:W-:-:S03]  /*13b90*/  ISETP.NE.U32.AND P2, PT, R49, RZ, PT ;  /* 0x000000ff3100720c */ /* 0x000fc60003f45070 */
[----:B------:R1:W-:Y:S01]  /*13ba0*/  STL [R1+0x100], R74 ;  /* 0x0001004a01007387 */ /* 0x0003e20000100800 */
[----:B------:R-:W-:-:S03]  /*13bb0*/  ISETP.NE.U32.AND P3, PT, R48, RZ, PT ;  /* 0x000000ff3000720c */ /* 0x000fc60003f65070 */
[----:B------:R-:W-:Y:S01]  /*13bc0*/  STL [R1+0x108], R72 ;  /* 0x0001084801007387 */ /* 0x000fe20000100800 */
[----:B------:R-:W-:-:S03]  /*13bd0*/  IMAD.MOV.U32 R49, RZ, RZ, R63 ;  /* 0x000000ffff317224 */ /* 0x000fc600078e003f */
[----:B------:R-:W5:Y:S01]  /*13be0*/  LDL.LU R65, [R1+0x184] ;  /* 0x0001840001417983 */ /* 0x000f620000300800 */
[----:B------:R-:W-:-:S05]  /*13bf0*/  IMAD.MOV.U32 R48, RZ, RZ, R61 ;  /* 0x000000ffff307224 */ /* 0x000fca00078e003d */
[----:B------:R1:W-:Y:S01]  /*13c00*/  LDGSTS.E [R3+0x7e00], [R48.64], P1 ;  /* 0x07e0000030037fae */ /* 0x0003e20008921844 */
[----:B--2---:R-:W-:-:S05]  /*13c10*/  IMAD.X R75, R75, 0x1, R0, P4 ;  /* 0x000000014b4b7824 */ /* 0x004fca00020e0600 */
[----:B------:R-:W-:Y:S04]  /*13c20*/  STL [R1+0xfc], R75 ;  /* 0x0000fc4b01007387 */ /* 0x000fe80000100800 */
[----:B------:R-:W-:Y:S04]  /*13c30*/  STL [R1+0x140], R70 ;  /* 0x0001404601007387 */ /* 0x000fe80000100800 */
[----:B-1----:R-:W2:Y:S04]  /*13c40*/  LDL.LU R63, [R1+0x1bc] ;  /* 0x0001bc00013f7983 */ /* 0x002ea80000300800 */
[----:B------:R-:W2:Y:S01]  /*13c50*/  LDL.LU R61, [R1+0x1c4] ;  /* 0x0001c400013d7983 */ /* 0x000ea20000300800 */
[----:B------:R-:W-:-:S02]  /*13c60*/  IMAD.MOV.U32 R48, RZ, RZ, R74 ;  /* 0x000000ffff307224 */ /* 0x000fc400078e004a */
[----:B------:R-:W-:-:S05]  /*13c70*/  IMAD.MOV.U32 R49, RZ, RZ, R75 ;  /* 0x000000ffff317224 */ /* 0x000fca00078e004b */
[----:B------:R1:W-:Y:S01]  /*13c80*/  LDGSTS.E [R3+0x8c00], [R48.64], P3 ;  /* 0x08c0000030037fae */ /* 0x0003e20009921844 */
[----:B------:R-:W-:Y:S01]  /*13c90*/  ISETP.GT.AND P1, PT, R2, 0x2b, PT ;  /* 0x0000002b0200780c */ /* 0x000fe20003f24270 */
[----:B-1----:R-:W-:Y:S02]  /*13ca0*/  IMAD.MOV.U32 R48, RZ, RZ, R72 ;  /* 0x000000ffff307224 */ /* 0x002fe400078e0048 */
[----:B------:R-:W-:-:S04]  /*13cb0*/  IMAD.X R73, R73, 0x1, R0, P5 ;  /* 0x0000000149497824 */ /* 0x000fc800028e0600 */
[----:B------:R-:W-:Y:S01]  /*13cc0*/  IMAD.MOV.U32 R49, RZ, RZ, R73 ;  /* 0x000000ffff317224 */ /* 0x000fe200078e0049 */
[----:B----4-:R-:W-:-:S04]  /*13cd0*/  IADD3.X R71, R71, R0, RZ, P6, !PT ;  /* 0x0000000047477210 */ /* 0x010fc800037fe4ff */
[----:B------:R1:W-:Y:S02]  /*13ce0*/  LDGSTS.E [R3+0x8e00], [R48.64], P3 ;  /* 0x08e0000030037fae */ /* 0x0003e40009921844 */
[----:B-1----:R-:W-:Y:S01]  /*13cf0*/  MOV R48, R70 ;  /* 0x0000004600307202 */ /* 0x002fe20000000f00 */
[----:B------:R-:W-:-:S05]  /*13d00*/  IMAD.MOV.U32 R49, RZ, RZ, R71 ;  /* 0x000000ffff317224 */ /* 0x000fca00078e0047 */
[----:B------:R1:W-:Y:S01]  /*13d10*/  LDGSTS.E [R3+0x9c00], [R48.64], P2 ;  /* 0x09c0000030037fae */ /* 0x0003e20009121844 */
[----:B------:R-:W-:Y:S02]  /*13d20*/  IADD3 R68, P4, R68, R192, RZ ;  /* 0x000000c044447210 */ /* 0x000fe40007f9e0ff */
[----:B-1----:R-:W-:Y:S02]  /*13d30*/  SEL R48, RZ, 0x4, !P1 ;  /* 0x00000004ff307807 */ /* 0x002fe40004800000 */
[----:B------:R-:W-:-:S04]  /*13d40*/  ISETP.GT.AND P1, PT, R2, 0x2f, PT ;  /* 0x0000002f0200780c */ /* 0x000fc80003f24270 */
[----:B------:R-:W-:Y:S01]  /*13d50*/  SEL R49, RZ, 0x4, !P1 ;  /* 0x00000004ff317807 */ /* 0x000fe20004800000 */
[----:B------:R-:W-:Y:S01]  /*13d60*/  IMAD.X R69, R69, 0x1, R0, P4 ;  /* 0x0000000145457824 */ /* 0x000fe200020e0600 */
[----:B------:R-:W-:Y:S02]  /*13d70*/  SEL R48, R48, RZ, !P0 ;  /* 0x000000ff30307207 */ /* 0x000fe40004000000 */
[----:B------:R-:W-:Y:S02]  /*13d80*/  SEL R49, R49, RZ, !P0 ;  /* 0x000000ff31317207 */ /* 0x000fe40004000000 */
[----:B---3--:R-:W-:Y:S02]  /*13d90*/  IADD3 R66, P3, R66, R192, RZ ;  /* 0x000000c042427210 */ /* 0x008fe40007f7e0ff */
[----:B------:R-:W-:Y:S01]  /*13da0*/  ISETP.NE.U32.AND P1, PT, R48, RZ, PT ;  /* 0x000000ff3000720c */ /* 0x000fe20003f25070 */
[----:B------:R-:W-:Y:S01]  /*13db0*/  IMAD.MOV.U32 R48, RZ, RZ, R68 ;  /* 0x000000ffff307224 */ /* 0x000fe200078e0044 */
[----:B------:R-:W-:-:S02]  /*13dc0*/  ISETP.NE.U32.AND P4, PT, R49, RZ, PT ;  /* 0x000000ff3100720c */ /* 0x000fc40003f85070 */
[----:B------:R-:W-:Y:S01]  /*13dd0*/  MOV R49, R69 ;  /* 0x0000004500317202 */ /* 0x000fe20000000f00 */
[----:B------:R-:W-:Y:S01]  /*13de0*/  IMAD.X R67, R67, 0x1, R0, P3 ;  /* 0x0000000143437824 */ /* 0x000fe200018e0600 */
[-C--:B------:R-:W-:Y:S01]  /*13df0*/  IADD3 R64, P6, R64, R192.reuse, RZ ;  /* 0x000000c040407210 */ /* 0x080fe20007fde0ff */
[----:B------:R1:W-:Y:S01]  /*13e00*/  STL [R1+0x104], R73 ;  /* 0x0001044901007387 */ /* 0x0003e20000100800 */
[----:B-----5:R-:W-:-:S03]  /*13e10*/  IADD3 R62, P5, R62, R192, RZ ;  /* 0x000000c03e3e7210 */ /* 0x020fc60007fbe0ff */
[----:B------:R-:W-:Y:S04]  /*13e20*/  STL [R1+0x13c], R71 ;  /* 0x00013c4701007387 */ /* 0x000fe80000100800 */
[----:B------:R3:W-:Y:S01]  /*13e30*/  LDGSTS.E [R3+0x9e00], [R48.64], P2 ;  /* 0x09e0000030037fae */ /* 0x0007e20009121844 */
[----:B------:R-:W-:-:S03]  /*13e40*/  IADD3 R60, P2, R60, R192, RZ ;  /* 0x000000c03c3c7210 */ /* 0x000fc60007f5e0ff */
[----:B------:R-:W-:Y:S04]  /*13e50*/  STL [R1+0x148], R68 ;  /* 0x0001484401007387 */ /* 0x000fe80000100800 */
[----:B------:R-:W-:Y:S01]  /*13e60*/  STL [R1+0x144], R69 ;  /* 0x0001444501007387 */ /* 0x000fe20000100800 */
[----:B---3--:R-:W-:-:S03]  /*13e70*/  IMAD.MOV.U32 R48, RZ, RZ, R66 ;  /* 0x000000ffff307224 */ /* 0x008fc600078e0042 */
[----:B------:R-:W-:Y:S01]  /*13e80*/  STL [R1+0x180], R66 ;  /* 0x0001804201007387 */ /* 0x000fe20000100800 */
[----:B------:R-:W-:-:S03]  /*13e90*/  IMAD.MOV.U32 R49, RZ, RZ, R67 ;  /* 0x000000ffff317224 */ /* 0x000fc600078e0043 */
[----:B------:R-:W-:Y:S01]  /*13ea0*/  STL [R1+0x188], R64 ;  /* 0x0001884001007387 */ /* 0x000fe20000100800 */
[----:B------:R-:W-:-:S03]  /*13eb0*/  IMAD.X R65, R65, 0x1, R0, P6 ;  /* 0x0000000141417824 */ /* 0x000fc600030e0600 */
[----:B------:R-:W-:Y:S04]  /*13ec0*/  STL [R1+0x17c], R67 ;  /* 0x00017c4301007387 */ /* 0x000fe80000100800 */
[----:B------:R-:W-:Y:S04]  /*13ed0*/  STL [R1+0x1c0], R62 ;  /* 0x0001c03e01007387 */ /* 0x000fe80000100800 */
[----:B------:R-:W-:Y:S04]  /*13ee0*/  STL [R1+0x1c8], R60 ;  /* 0x0001c83c01007387 */ /* 0x000fe80000100800 */
[----:B------:R3:W-:Y:S04]  /*13ef0*/  LDGSTS.E [R3+0xac00], [R48.64], P1 ;  /* 0x0ac0000030037fae */ /* 0x0007e80008921844 */
[----:B------:R-:W-:Y:S01]  /*13f00*/  STL [R1+0x184], R65 ;  /* 0x0001844101007387 */ /* 0x000fe20000100800 */
[----:B---3--:R-:W-:-:S02]  /*13f10*/  IMAD.MOV.U32 R48, RZ, RZ, R64 ;  /* 0x000000ffff307224 */ /* 0x008fc400078e0040 */
[----:B------:R-:W-:-:S05]  /*13f20*/  IMAD.MOV.U32 R49, RZ, RZ, R65 ;  /* 0x000000ffff317224 */ /* 0x000fca00078e0041 */
[----:B------:R3:W-:Y:S01]  /*13f30*/  LDGSTS.E [R3+0xae00], [R48.64], P1 ;  /* 0x0ae0000030037fae */ /* 0x0007e20008921844 */
[----:B--2---:R-:W-:Y:S01]  /*13f40*/  IMAD.X R63, R63, 0x1, R0, P5 ;  /* 0x000000013f3f7824 */ /* 0x004fe200028e0600 */
[----:B------:R-:W-:-:S04]  /*13f50*/  IADD3.X R61, R61, R0, RZ, P2, !PT ;  /* 0x000000003d3d7210 */ /* 0x000fc800017fe4ff */
[----:B------:R2:W-:Y:S04]  /*13f60*/  STL [R1+0x1bc], R63 ;  /* 0x0001bc3f01007387 */ /* 0x0005e80000100800 */
[----:B------:R4:W-:Y:S01]  /*13f70*/  STL [R1+0x1c4], R61 ;  /* 0x0001c43d01007387 */ /* 0x0009e20000100800 */
[----:B---3--:R-:W-:-:S03]  /*13f80*/  IMAD.MOV.U32 R49, RZ, RZ, R63 ;  /* 0x000000ffff317224 */ /* 0x008fc600078e003f */
[----:B------:R-:W3:Y:S04]  /*13f90*/  LDL.LU R74, [R1+0x1fc] ;  /* 0x0001fc00014a7983 */ /* 0x000ee80000300800 */
[----:B-1----:R-:W5:Y:S04]  /*13fa0*/  LDL.LU R73, [R1+0x200] ;  /* 0x0002000001497983 */ /* 0x002f680000300800 */
[----:B--2---:R-:W2:Y:S04]  /*13fb0*/  LDL.LU R63, [R1+0x208] ;  /* 0x00020800013f7983 */ /* 0x004ea80000300800 */
[----:B------:R-:W3:Y:S04]  /*13fc0*/  LDL.LU R70, [R1+0x240] ;  /* 0x0002400001467983 */ /* 0x000ee80000300800 */
[----:B------:R-:W3:Y:S04]  /*13fd0*/  LDL.LU R72, [R1+0x204] ;  /* 0x0002040001487983 */ /* 0x000ee80000300800 */
[----:B------:R-:W1:Y:S01]  /*13fe0*/  S2R R183, SR_TID.X ;  /* 0x0000000000b77919 */ /* 0x000e620000002100 */
[----:B------:R-:W-:-:S03]  /*13ff0*/  IMAD.MOV.U32 R48, RZ, RZ, R62 ;  /* 0x000000ffff307224 */ /* 0x000fc600078e003e */
[----:B------:R-:W3:Y:S04]  /*14000*/  LDL.LU R71, [R1+0x23c] ;  /* 0x00023c0001477983 */ /* 0x000ee80000300800 */
[----:B------:R4:W-:Y:S04]  /*14010*/  LDGSTS.E [R3+0xbc00], [R48.64], P4 ;  /* 0x0bc0000030037fae */ /* 0x0009e8000a121844 */
[----:B------:R-:W3:Y:S04]  /*14020*/  LDL.LU R69, [R1+0x244] ;  /* 0x0002440001457983 */ /* 0x000ee80000300800 */
[----:B------:R-:W3:Y:S01]  /*14030*/  LDL.LU R66, [R1+0x248] ;  /* 0x0002480001427983 */ /* 0x000ee20000300800 */
[----:B----4-:R-:W-:Y:S01]  /*14040*/  MOV R48, R60 ;  /* 0x0000003c00307202 */ /* 0x010fe20000000f00 */
[----:B------:R-:W-:-:S02]  /*14050*/  IMAD.MOV.U32 R49, RZ, RZ, R61 ;  /* 0x000000ffff317224 */ /* 0x000fc400078e003d */
[----:B------:R-:W4:Y:S01]  /*14060*/  LDL.LU R67, [R1+0x27c] ;  /* 0x00027c0001437983 */ /* 0x000f220000300800 */
[----:B-1----:R-:W-:-:S03]  /*14070*/  LOP3.LUT R60, R183, 0x3f, RZ, 0xc0, !PT ;  /* 0x0000003fb73c7812 */ /* 0x002fc600078ec0ff */
[----:B------:R1:W-:Y:S01]  /*14080*/  LDGSTS.E [R3+0xbe00], [R48.64], P4 ;  /* 0x0be0000030037fae */ /* 0x0003e2000a121844 */
[----:B------:R-:W-:-:S03]  /*14090*/  ISETP.GE.AND P4, PT, R60, R2, PT ;  /* 0x000000023c00720c */ /* 0x000fc60003f86270 */
[----:B------:R-:W4:Y:S01]  /*140a0*/  LDL.LU R60, [R1+0x280] ;  /* 0x00028000013c7983 */ /* 0x000f220000300800 */
[C---:B------:R-:W-:Y:S02]  /*140b0*/  ISETP.GT.AND P2, PT, R2.reuse, 0x37, PT ;  /* 0x000000370200780c */ /* 0x040fe40003f44270 */
[C---:B------:R-:W-:Y:S01]  /*140c0*/  ISETP.GT.AND P5, PT, R2.reuse, 0x3b, PT ;  /* 0x0000003b0200780c */ /* 0x040fe20003fa4270 */
[----:B------:R-:W4:Y:S01]  /*140d0*/  LDL.LU R68, [R1+0x284] ;  /* 0x0002840001447983 */ /* 0x000f220000300800 */
[C---:B------:R-:W-:Y:S02]  /*140e0*/  ISETP.GT.AND P1, PT, R2.reuse, 0x33, PT ;  /* 0x000000330200780c */ /* 0x040fe40003f24270 */
[----:B------:R-:W-:Y:S01]  /*140f0*/  ISETP.GT.AND P3, PT, R2, 0x3f, PT ;  /* 0x0000003f0200780c */ /* 0x000fe20003f64270 */
[----:B------:R-:W4:Y:S01]  /*14100*/  LDL.LU R64, [R1+0x288] ;  /* 0x0002880001407983 */ /* 0x000f220000300800 */
[----:B------:R-:W-:Y:S02]  /*14110*/  SEL R2, RZ, 0x4, !P2 ;  /* 0x00000004ff027807 */ /* 0x000fe40005000000 */
[----:B-1----:R-:W-:Y:S01]  /*14120*/  SEL R48, RZ, 0x4, !P5 ;  /* 0x00000004ff307807 */ /* 0x002fe20006800000 */
[----:B------:R-:W4:Y:S01]  /*14130*/  LDL.LU R65, [R1+0x2bc] ;  /* 0x0002bc0001417983 */ /* 0x000f220000300800 */
[----:B------:R-:W-:-:S02]  /*14140*/  SEL R2, R2, RZ, !P0 ;  /* 0x000000ff02027207 */ /* 0x000fc40004000000 */
[----:B------:R-:W-:Y:S01]  /*14150*/  SEL R48, R48, RZ, !P0 ;  /* 0x000000ff30307207 */ /* 0x000fe20004000000 */
[----:B------:R-:W4:Y:S01]  /*14160*/  LDL.LU R61, [R1+0x2c0] ;  /* 0x0002c000013d7983 */ /* 0x000f220000300800 */
[----:B------:R-:W-:Y:S02]  /*14170*/  ISETP.NE.U32.AND P2, PT, R2, RZ, PT ;  /* 0x000000ff0200720c */ /* 0x000fe40003f45070 */
[----:B------:R-:W-:Y:S01]  /*14180*/  SEL R2, RZ, 0x4, !P3 ;  /* 0x00000004ff027807 */ /* 0x000fe20005800000 */
[----:B------:R-:W4:Y:S01]  /*14190*/  LDL.LU R62, [R1+0x2c8] ;  /* 0x0002c800013e7983 */ /* 0x000f220000300800 */
[----:B------:R-:W-:Y:S02]  /*141a0*/  ISETP.NE.U32.AND P3, PT, R48, RZ, PT ;  /* 0x000000ff3000720c */ /* 0x000fe40003f65070 */
[----:B------:R-:W-:Y:S02]  /*141b0*/  SEL R49, RZ, 0x4, !P1 ;  /* 0x00000004ff317807 */ /* 0x000fe40004800000 */
[----:B------:R-:W-:-:S02]  /*141c0*/  SEL R48, RZ, 0x4, P4 ;  /* 0x00000004ff307807 */ /* 0x000fc40002000000 */
[----:B------:R-:W-:Y:S02]  /*141d0*/  SEL R49, R49, RZ, !P0 ;  /* 0x000000ff31317207 */ /* 0x000fe40004000000 */
[----:B------:R-:W-:Y:S01]  /*141e0*/  SEL R48, R48, RZ, !P0 ;  /* 0x000000ff30307207 */ /* 0x000fe20004000000 */
[----:B------:R-:W-:Y:S01]  /*141f0*/  HMMA.1688.F32.TF32 R120, R172, R134, R120 ;  /* 0x00000086ac78723c */ /* 0x000fe20000081078 */
[----:B------:R-:W-:Y:S02]  /*14200*/  SEL R2, R2, RZ, !P0 ;  /* 0x000000ff02027207 */ /* 0x000fe40004000000 */
[----:B------:R-:W-:Y:S02]  /*14210*/  ISETP.NE.U32.AND P1, PT, R49, RZ, PT ;  /* 0x000000ff3100720c */ /* 0x000fe40003f25070 */
[----:B------:R-:W-:-:S03]  /*14220*/  ISETP.NE.U32.AND P0, PT, R48, RZ, PT ;  /* 0x000000ff3000720c */ /* 0x000fc60003f05070 */
[----:B------:R-:W-:Y:S01]  /*14230*/  HMMA.1688.F32.TF32 R4, R172, R50, R4 ;  /* 0x00000032ac04723c */ /* 0x000fe20000081004 */
[----:B------:R-:W-:-:S07]  /*14240*/  ISETP.NE.U32.AND P4, PT, R2, RZ, PT ;  /* 0x000000ff0200720c */ /* 0x000fce0003f85070 */
[C---:B------:R-:W-:Y:S08]  /*14250*/  HMMA.1688.F32.TF32 R132, R56.reuse, R134, R116 ;  /* 0x000000863884723c */ /* 0x040ff00000081074 */
[----:B------:R-:W-:Y:S01]  /*14260*/  HMMA.1688.F32.TF32 R48, R56, R50, R52 ;  /* 0x000000323830723c */ /* 0x000fe20000081034 */
[-C--:B-----5:R-:W-:Y:S02]  /*14270*/  IADD3 R73, P5, R73, R192.reuse, RZ ;  /* 0x000000c049497210 */ /* 0x0a0fe40007fbe0ff */
[----:B--2---:R-:W-:-:S03]  /*14280*/  IADD3 R63, P6, R63, R192, RZ ;  /* 0x000000c03f3f7210 */ /* 0x004fc60007fde0ff */
[----:B---3--:R-:W-:Y:S01]  /*14290*/  IMAD.X R74, R74, 0x1, R0, P5 ;  /* 0x000000014a4a7824 */ /* 0x008fe200028e0600 */
[----:B------:R-:W-:Y:S01]  /*142a0*/  STL [R1+0x200], R73 ;  /* 0x0002004901007387 */ /* 0x000fe20000100800 */
[----:B------:R-:W-:-:S03]  /*142b0*/  IADD3 R70, P5, R70, R192, RZ ;  /* 0x000000c046467210 */ /* 0x000fc60007fbe0ff */
[----:B------:R1:W-:Y:S01]  /*142c0*/  STL [R1+0x208], R63 ;  /* 0x0002083f01007387 */ /* 0x0003e20000100800 */
[----:B------:R-:W-:-:S03]  /*142d0*/  IMAD.X R72, R72, 0x1, R0, P6 ;  /* 0x0000000148487824 */ /* 0x000fc600030e0600 */
[----:B------:R-:W-:Y:S04]  /*142e0*/  STL [R1+0x1fc], R74 ;  /* 0x0001fc4a01007387 */ /* 0x000fe80000100800 */
[----:B------:R-:W2:Y:S04]  /*142f0*/  LDL.LU R57, [R1+0x2c4] ;  /* 0x0002c40001397983 */ /* 0x000ea80000300800 */
[----:B------:R-:W-:Y:S04]  /*14300*/  STL [R1+0x240], R70 ;  /* 0x0002404601007387 */ /* 0x000fe80000100800 */
[----:B------:R-:W-:Y:S04]  /*14310*/  STL [R1+0x204], R72 ;  /* 0x0002044801007387 */ /* 0x000fe80000100800 */
[----:B------:R-:W3:Y:S01]  /*14320*/  LDL.LU R2, [R1+0x2d0] ;  /* 0x0002d00001027983 */ /* 0x000ee20000300800 */
[----:B------:R-:W-:Y:S01]  /*14330*/  IMAD.MOV.U32 R52, RZ, RZ, R73 ;  /* 0x000000ffff347224 */ /* 0x000fe200078e0049 */
[----:B------:R-:W-:Y:S01]  /*14340*/  MOV R53, R74 ;  /* 0x0000004a00357202 */ /* 0x000fe20000000f00 */
[--C-:B------:R-:W-:Y:S01]  /*14350*/  IMAD.X R71, R71, 0x1, R0.reuse, P5 ;  /* 0x0000000147477824 */ /* 0x100fe200028e0600 */
[----:B------:R-:W-:Y:S01]  /*14360*/  IADD3 R66, P6, R66, R192, RZ ;  /* 0x000000c042427210 */ /* 0x000fe20007fde0ff */
[----:B------:R-:W5:Y:S04]  /*14370*/  LDL.LU R59, [R1+0x2cc] ;  /* 0x0002cc00013b7983 */ /* 0x000f680000300800 */
[----:B------:R1:W-:Y:S01]  /*14380*/  LDGSTS.E [R3+0xcc00], [R52.64], P1 ;  /* 0x0cc0000034037fae */ /* 0x0003e20008921844 */
[----:B------:R-:W-:-:S03]  /*14390*/  IMAD.X R69, R69, 0x1, R0, P6 ;  /* 0x0000000145457824 */ /* 0x000fc600030e0600 */
[----:B------:R4:W-:Y:S01]  /*143a0*/  STL [R1+0x248], R66 ;  /* 0x0002484201007387 */ /* 0x0009e20000100800 */
[----:B-1----:R-:W-:Y:S02]  /*143b0*/  IMAD.MOV.U32 R52, RZ, RZ, R63 ;  /* 0x000000ffff347224 */ /* 0x002fe400078e003f */
[----:B------:R-:W-:Y:S01]  /*143c0*/  IMAD.MOV.U32 R53, RZ, RZ, R72 ;  /* 0x000000ffff357224 */ /* 0x000fe200078e0048 */
[----:B------:R-:W-:Y:S04]  /*143d0*/  STL [R1+0x23c], R71 ;  /* 0x00023c4701007387 */ /* 0x000fe80000100800 */
[----:B------:R1:W-:Y:S01]  /*143e0*/  LDGSTS.E [R3+0xce00], [R52.64], P1 ;  /* 0x0ce0000034037fae */ /* 0x0003e20008921844 */
[----:B----4-:R-:W-:-:S03]  /*143f0*/  IADD3 R60, P1, R60, R192, RZ ;  /* 0x000000c03c3c7210 */ /* 0x010fc60007f3e0ff */
[----:B------:R-:W4:Y:S01]  /*14400*/  LDL.LU R63, [R1+0x2f0] ;  /* 0x0002f000013f7983 */ /* 0x000f220000300800 */
[----:B------:R-:W-:Y:S01]  /*14410*/  IADD3 R64, P5, R64, R192, RZ ;  /* 0x000000c040407210 */ /* 0x000fe20007fbe0ff */
[----:B------:R-:W-:Y:S02]  /*14420*/  IMAD.X R67, R67, 0x1, R0, P1 ;  /* 0x0000000143437824 */ /* 0x000fe400008e0600 */
[----:B------:R-:W4:Y:S01]  /*14430*/  LDL.LU R58, [R1+0x310] ;  /* 0x00031000013a7983 */ /* 0x000f220000300800 */
[----:B-1----:R-:W-:Y:S01]  /*14440*/  MOV R52, R70 ;  /* 0x0000004600347202 */ /* 0x002fe20000000f00 */
[----:B------:R-:W-:Y:S02]  /*14450*/  IMAD.MOV.U32 R53, RZ, RZ, R71 ;  /* 0x000000ffff357224 */ /* 0x000fe400078e0047 */
[----:B------:R-:W-:Y:S04]  /*14460*/  STL [R1+0x280], R60 ;  /* 0x0002803c01007387 */ /* 0x000fe80000100800 */
[----:B------:R1:W-:Y:S04]  /*14470*/  LDGSTS.E [R3+0xdc00], [R52.64], P2 ;  /* 0x0dc0000034037fae */ /* 0x0003e80009121844 */
[----:B------:R-:W-:Y:S01]  /*14480*/  STL [R1+0x244], R69 ;  /* 0x0002444501007387 */ /* 0x000fe20000100800 */
[----:B-1----:R-:W-:-:S02]  /*14490*/  IMAD.MOV.U32 R52, RZ, RZ, R66 ;  /* 0x000000ffff347224 */ /* 0x002fc400078e0042 */
[----:B------:R-:W-:Y:S01]  /*144a0*/  IMAD.MOV.U32 R53, RZ, RZ, R69 ;  /* 0x000000ffff357224 */ /* 0x000fe200078e0045 */
[----:B------:R-:W4:Y:S04]  /*144b0*/  LDL.LU R66, [R1+0x2ec] ;  /* 0x0002ec0001427983 */ /* 0x000f280000300800 */
[----:B------:R-:W-:Y:S01]  /*144c0*/  STL [R1+0x288], R64 ;  /* 0x0002884001007387 */ /* 0x000fe20000100800 */
[----:B------:R-:W-:-:S03]  /*144d0*/  IADD3 R61, P1, R61, R192, RZ ;  /* 0x000000c03d3d7210 */ /* 0x000fc60007f3e0ff */
[----:B------:R1:W-:Y:S04]  /*144e0*/  STL [R1+0x27c], R67 ;  /* 0x00027c4301007387 */ /* 0x0003e80000100800 */
[----:B------:R1:W-:Y:S01]  /*144f0*/  LDGSTS.E [R3+0xde00], [R52.64], P2 ;  /* 0x0de0000034037fae */ /* 0x0003e20009121844 */
[----:B------:R-:W-:-:S03]  /*14500*/  IADD3.X R68, R68, R0, RZ, P5, !PT ;  /* 0x0000000044447210 */ /* 0x000fc60002ffe4ff */
[----:B------:R-:W4:Y:S01]  /*14510*/  LDL.LU R54, [R1+0x330] ;  /* 0x0003300001367983 */ /* 0x000f220000300800 */
[----:B------:R-:W-:Y:S01]  /*14520*/  IADD3 R62, P2, R62, R192, RZ ;  /* 0x000000c03e3e7210 */ /* 0x000fe20007f5e0ff */
[----:B-1----:R-:W-:Y:S02]  /*14530*/  IMAD.MOV.U32 R53, RZ, RZ, R67 ;  /* 0x000000ffff357224 */ /* 0x002fe400078e0043 */
[----:B------:R-:W-:Y:S01]  /*14540*/  IMAD.MOV.U32 R52, RZ, RZ, R60 ;  /* 0x000000ffff347224 */ /* 0x000fe200078e003c */
[----:B------:R-:W4:Y:S01]  /*14550*/  LDL.LU R67, [R1+0x30c] ;  /* 0x00030c0001437983 */ /* 0x000f220000300800 */
[----:B------:R-:W-:-:S03]  /*14560*/  IMAD.X R65, R65, 0x1, R0, P1 ;  /* 0x0000000141417824 */ /* 0x000fc600008e0600 */
[----:B------:R1:W-:Y:S04]  /*14570*/  LDGSTS.E [R3+0xec00], [R52.64], P3 ;  /* 0x0ec0000034037fae */ /* 0x0003e80009921844 */
[----:B------:R1:W-:Y:S04]  /*14580*/  STL [R1+0x2c0], R61 ;  /* 0x0002c03d01007387 */ /* 0x0003e80000100800 */
[----:B------:R-:W-:Y:S01]  /*14590*/  STL [R1+0x284], R68 ;  /* 0x0002844401007387 */ /* 0x000fe20000100800 */
[----:B-1----:R-:W-:Y:S01]  /*145a0*/  IMAD.MOV.U32 R52, RZ, RZ, R64 ;  /* 0x000000ffff347224 */ /* 0x002fe200078e0040 */
[----:B------:R-:W-:-:S02]  /*145b0*/  MOV R53, R68 ;  /* 0x0000004400357202 */ /* 0x000fc40000000f00 */
[----:B------:R-:W4:Y:S04]  /*145c0*/  LDL.LU R60, [R1+0x350] ;  /* 0x00035000013c7983 */ /* 0x000f280000300800 */
[----:B------:R-:W4:Y:S04]  /*145d0*/  LDL.LU R64, [R1+0x32c] ;  /* 0x00032c0001407983 */ /* 0x000f280000300800 */
[----:B------:R1:W-:Y:S04]  /*145e0*/  STL [R1+0x2c8], R62 ;  /* 0x0002c83e01007387 */ /* 0x0003e80000100800 */
[----:B------:R-:W-:Y:S04]  /*145f0*/  STL [R1+0x2bc], R65 ;  /* 0x0002bc4101007387 */ /* 0x000fe80000100800 */
[----:B------:R1:W-:Y:S04]  /*14600*/  LDGSTS.E [R3+0xee00], [R52.64], P3 ;  /* 0x0ee0000034037fae */ /* 0x0003e80009921844 */
[----:B------:R-:W4:Y:S01]  /*14610*/  LDL.LU R56, [R1+0x370] ;  /* 0x0003700001387983 */ /* 0x000f220000300800 */
[----:B-1----:R-:W-:-:S03]  /*14620*/  IMAD.MOV.U32 R52, RZ, RZ, R61 ;  /* 0x000000ffff347224 */ /* 0x002fc600078e003d */
[----:B------:R-:W4:Y:S01]  /*14630*/  LDL.LU R61, [R1+0x34c] ;  /* 0x00034c00013d7983 */ /* 0x000f220000300800 */
[----:B------:R-:W-:-:S05]  /*14640*/  IMAD.MOV.U32 R53, RZ, RZ, R65 ;  /* 0x000000ffff357224 */ /* 0x000fca00078e0041 */
[----:B------:R1:W-:Y:S02]  /*14650*/  LDGSTS.E [R3+0xfc00], [R52.64], P4 ;  /* 0x0fc0000034037fae */ /* 0x0003e4000a121844 */
[----:B-1----:R-:W-:Y:S01]  /*14660*/  MOV R52, R62 ;  /* 0x0000003e00347202 */ /* 0x002fe20000000f00 */
[----:B--2---:R-:W-:Y:S01]  /*14670*/  IMAD.X R57, R57, 0x1, R0, P2 ;  /* 0x0000000139397824 */ /* 0x004fe200010e0600 */
[----:B---3--:R-:W-:-:S05]  /*14680*/  IADD3 R2, P1, R2, R199, RZ ;  /* 0x000000c702027210 */ /* 0x008fca0007f3e0ff */
[----:B------:R-:W-:Y:S04]  /*14690*/  STL [R1+0x2d0], R2 ;  /* 0x0002d00201007387 */ /* 0x000fe80000100800 */
[----:B------:R1:W-:Y:S04]  /*146a0*/  STL [R1+0x2c4], R57 ;  /* 0x0002c43901007387 */ /* 0x0003e80000100800 */
[----:B------:R-:W2:Y:S04]  /*146b0*/  LDL.LU R55, [R1+0x390] ;  /* 0x0003900001377983 */ /* 0x000ea80000300800 */
[----:B------:R-:W3:Y:S01]  /*146c0*/  LDL.LU R62, [R1+0x36c] ;  /* 0x00036c00013e7983 */ /* 0x000ee20000300800 */
[----:B-----5:R-:W-:-:S02]  /*146d0*/  IMAD.X R59, R59, 0x1, R188, P1 ;  /* 0x000000013b3b7824 */ /* 0x020fc400008e06bc */
[----:B------:R-:W-:-:S05]  /*146e0*/  IMAD.MOV.U32 R53, RZ, RZ, R57 ;  /* 0x000000ffff357224 */ /* 0x000fca00078e0039 */
[----:B------:R5:W-:Y:S04]  /*146f0*/  LDGSTS.E [R3+0xfe00], [R52.64], P4 ;  /* 0x0fe0000034037fae */ /* 0x000be8000a121844 */
[----:B------:R-:W0:Y:S01]  /*14700*/  LDGDEPBAR ;  /* 0x00000000000079af */ /* 0x000e220000000000 */
[-C--:B----4-:R-:W-:Y:S02]  /*14710*/  IADD3 R63, P2, R63, R199.reuse, RZ ;  /* 0x000000c73f3f7210 */ /* 0x090fe40007f5e0ff */
[----:B------:R-:W-:-:S03]  /*14720*/  IADD3 R58, P1, R58, R199, RZ ;  /* 0x000000c73a3a7210 */ /* 0x000fc60007f3e0ff */
[----:B------:R-:W-:Y:S01]  /*14730*/  STL [R1+0x2f0], R63 ;  /* 0x0002f03f01007387 */ /* 0x000fe20000100800 */
[----:B-----5:R-:W-:Y:S02]  /*14740*/  IMAD R52, R189, 0x4000, R196 ;  /* 0x00004000bd347824 */ /* 0x020fe400078e02c4 */
[----:B------:R-:W-:Y:S01]  /*14750*/  IMAD.MOV.U32 R3, RZ, RZ, R59 ;  /* 0x000000ffff037224 */ /* 0x000fe200078e003b */
[----:B------:R4:W-:Y:S04]  /*14760*/  STL [R1+0x2cc], R59 ;  /* 0x0002cc3b01007387 */ /* 0x0009e80000100800 */
[----:B-1----:R-:W5:Y:S04]  /*14770*/  LDL.LU R57, [R1+0x3b0] ;  /* 0x0003b00001397983 */ /* 0x002f680000300800 */
[----:B------:R-:W5:Y:S04]  /*14780*/  LDL.LU R53, [R1+0x38c] ;  /* 0x00038c0001357983 */ /* 0x000f680000300800 */
[----:B------:R-:W-:Y:S04]  /*14790*/  STL [R1+0x310], R58 ;  /* 0x0003103a01007387 */ /* 0x000fe80000100800 */
[----:B------:R1:W-:Y:S01]  /*147a0*/  LDGSTS.E [R52+0x30000], [R2.64], P0 ;  /* 0x3000000002347fae */ /* 0x0003e20008121844 */
[----:B------:R-:W-:-:S05]  /*147b0*/  IMAD.X R66, R66, 0x1, R188, P2 ;  /* 0x0000000142427824 */ /* 0x000fca00010e06bc */
[----:B------:R4:W-:Y:S01]  /*147c0*/  STL [R1+0x2ec], R66 ;  /* 0x0002ec4201007387 */ /* 0x0009e20000100800 */
[----:B-1----:R-:W-:-:S03]  /*147d0*/  IMAD.MOV.U32 R2, RZ, RZ, R63 ;  /* 0x000000ffff027224 */ /* 0x002fc600078e003f */
[----:B----4-:R-:W4:Y:S01]  /*147e0*/  LDL.LU R59, [R1+0x3ac] ;  /* 0x0003ac00013b7983 */ /* 0x010f220000300800 */
[----:B------:R-:W-:-:S03]  /*147f0*/  IMAD.MOV.U32 R3, RZ, RZ, R66 ;  /* 0x000000ffff037224 */ /* 0x000fc600078e0042 */
[----:B------:R-:W4:Y:S01]  /*14800*/  LDL.LU R65, [R1+0x2d8] ;  /* 0x0002d80001417983 */ /* 0x000f220000300800 */
[----:B------:R-:W-:-:S03]  /*14810*/  IADD3 R54, P2, R54, R199, RZ ;  /* 0x000000c736367210 */ /* 0x000fc60007f5e0ff */
[----:B------:R-:W4:Y:S04]  /*14820*/  LDL.LU R66, [R1+0x2d4] ;  /* 0x0002d40001427983 */ /* 0x000f280000300800 */
[----:B------:R-:W-:Y:S04]  /*14830*/  STL [R1+0x330], R54 ;  /* 0x0003303601007387 */ /* 0x000fe80000100800 */
[----:B------:R1:W-:Y:S01]  /*14840*/  LDGSTS.E [R52+0x30800], [R2.64], P0 ;  /* 0x3080000002347fae */ /* 0x0003e20008121844 */
[----:B------:R-:W-:-:S05]  /*14850*/  IADD3.X R67, R67, R188, RZ, P1, !PT ;  /* 0x000000bc43437210 */ /* 0x000fca0000ffe4ff */
[----:B------:R-:W-:Y:S04]  /*14860*/  STL [R1+0x30c], R67 ;  /* 0x00030c4301007387 */ /* 0x000fe80000100800 */
[----:B------:R-:W4:Y:S01]  /*14870*/  LDL.LU R63, [R1+0x2f8] ;  /* 0x0002f800013f7983 */ /* 0x000f220000300800 */
[----:B-1----:R-:W-:Y:S01]  /*14880*/  IMAD.MOV.U32 R2, RZ, RZ, R58 ;  /* 0x000000ffff027224 */ /* 0x002fe200078e003a */
[----:B------:R-:W-:Y:S02]  /*14890*/  MOV R3, R67 ;  /* 0x0000004300037202 */ /* 0x000fe40000000f00 */
[----:B------:R-:W4:Y:S04]  /*148a0*/  LDL.LU R58, [R1+0x318] ;  /* 0x00031800013a7983 */ /* 0x000f280000300800 */
[----:B------:R1:W-:Y:S01]  /*148b0*/  LDGSTS.E [R52+0x31000], [R2.64], P0 ;  /* 0x3100000002347fae */ /* 0x0003e20008121844 */
[----:B------:R-:W-:Y:S01]  /*148c0*/  IADD3 R60, P1, R60, R199, RZ ;  /* 0x000000c73c3c7210 */ /* 0x000fe20007f3e0ff */
[----:B------:R-:W-:-:S04]  /*148d0*/  IMAD.X R64, R64, 0x1, R188, P2 ;  /* 0x0000000140407824 */ /* 0x000fc800010e06bc */
[----:B------:R-:W-:Y:S04]  /*148e0*/  STL [R1+0x350], R60 ;  /* 0x0003503c01007387 */ /* 0x000fe80000100800 */
[----:B------:R1:W-:Y:S02]  /*148f0*/  STL [R1+0x32c], R64 ;  /* 0x00032c4001007387 */ /* 0x0003e40000100800 */
[----:B-1----:R-:W-:Y:S02]  /*14900*/  IMAD.MOV.U32 R2, RZ, RZ, R54 ;  /* 0x000000ffff027224 */ /* 0x002fe400078e0036 */
[----:B------:R-:W-:-:S05]  /*14910*/  IMAD.MOV.U32 R3, RZ, RZ, R64 ;  /* 0x000000ffff037224 */ /* 0x000fca00078e0040 */
[----:B------:R1:W-:Y:S01]  /*14920*/  LDGSTS.E [R52+0x31800], [R2.64], P0 ;  /* 0x3180000002347fae */ /* 0x0003e20008121844 */
[----:B------:R-:W-:-:S03]  /*14930*/  IADD3 R56, P2, R56, R199, RZ ;  /* 0x000000c738387210 */ /* 0x000fc60007f5e0ff */
[----:B------:R-:W4:Y:S04]  /*14940*/  LDL.LU R64, [R1+0x2f4] ;  /* 0x0002f40001407983 */ /* 0x000f280000300800 */
[----:B------:R-:W-:Y:S01]  /*14950*/  STL [R1+0x370], R56 ;  /* 0x0003703801007387 */ /* 0x000fe20000100800 */
[----:B------:R-:W-:-:S04]  /*14960*/  IMAD.X R61, R61, 0x1, R188, P1 ;  /* 0x000000013d3d7824 */ /* 0x000fc800008e06bc */
[----:B-1----:R-:W-:Y:S01]  /*14970*/  IMAD.MOV.U32 R3, RZ, RZ, R61 ;  /* 0x000000ffff037224 */ /* 0x002fe200078e003d */
[----:B------:R1:W-:Y:S04]  /*14980*/  STL [R1+0x34c], R61 ;  /* 0x00034c3d01007387 */ /* 0x0003e80000100800 */
[----:B------:R-:W4:Y:S01]  /*14990*/  LDL.LU R54, [R1+0x338] ;  /* 0x0003380001367983 */ /* 0x000f220000300800 */
[----:B------:R-:W-:-:S03]  /*149a0*/  MOV R2, R60 ;  /* 0x0000003c00027202 */ /* 0x000fc60000000f00 */
[----:B-1----:R-:W4:Y:S04]  /*149b0*/  LDL.LU R61, [R1+0x314] ;  /* 0x00031400013d7983 */ /* 0x002f280000300800 */
[----:B------:R1:W-:Y:S01]  /*149c0*/  LDGSTS.E [R52+0x32000], [R2.64], P0 ;  /* 0x3200000002347fae */ /* 0x0003e20008121844 */
[----:B--2---:R-:W-:Y:S01]  /*149d0*/  IADD3 R55, P1, R55, R199, RZ ;  /* 0x000000c737377210 */ /* 0x004fe20007f3e0ff */
[----:B---3--:R-:W-:-:S04]  /*149e0*/  IMAD.X R62, R62, 0x1, R188, P2 ;  /* 0x000000013e3e7824 */ /* 0x008fc800010e06bc */
[----:B------:R-:W-:Y:S01]  /*149f0*/  STL [R1+0x390], R55 ;  /* 0x0003903701007387 */ /* 0x000fe20000100800 */
[----:B-1----:R-:W-:-:S03]  /*14a00*/  IMAD.MOV.U32 R3, RZ, RZ, R62 ;  /* 0x000000ffff037224 */ /* 0x002fc600078e003e */
[----:B------:R1:W-:Y:S04]  /*14a10*/  STL [R1+0x36c], R62 ;  /* 0x00036c3e01007387 */ /* 0x0003e80000100800 */
[----:B------:R-:W2:Y:S04]  /*14a20*/  LDL.LU R60, [R1+0x358] ;  /* 0x00035800013c7983 */ /* 0x000ea80000300800 */
[----:B-1----:R-:W3:Y:S01]  /*14a30*/  LDL.LU R62, [R1+0x334] ;  /* 0x00033400013e7983 */ /* 0x002ee20000300800 */
[----:B------:R-:W-:-:S05]  /*14a40*/  IMAD.MOV.U32 R2, RZ, RZ, R56 ;  /* 0x000000ffff027224 */ /* 0x000fca00078e0038 */
[----:B------:R1:W-:Y:S01]  /*14a50*/  LDGSTS.E [R52+0x32800], [R2.64], P0 ;  /* 0x3280000002347fae */ /* 0x0003e20008121844 */
[----:B-----5:R-:W-:Y:S01]  /*14a60*/  IADD3 R57, P2, R57, R199, RZ ;  /* 0x000000c739397210 */ /* 0x020fe20007f5e0ff */
[----:B------:R-:W-:-:S04]  /*14a70*/  IMAD.X R53, R53, 0x1, R188, P1 ;  /* 0x0000000135357824 */ /* 0x000fc800008e06bc */
[----:B------:R-:W-:Y:S01]  /*14a80*/  STL [R1+0x3b0], R57 ;  /* 0x0003b03901007387 */ /* 0x000fe20000100800 */
[----:B-1----:R-:W-:-:S03]  /*14a90*/  IMAD.MOV.U32 R2, RZ, RZ, R55 ;  /* 0x000000ffff027224 */ /* 0x002fc600078e0037 */
[----:B------:R1:W-:Y:S01]  /*14aa0*/  STL [R1+0x38c], R53 ;  /* 0x00038c3501007387 */ /* 0x0003e20000100800 */
[----:B------:R-:W-:-:S03]  /*14ab0*/  IMAD.MOV.U32 R3, RZ, RZ, R53 ;  /* 0x000000ffff037224 */ /* 0x000fc600078e0035 */
[----:B------:R-:W5:Y:S04]  /*14ac0*/  LDL.LU R56, [R1+0x378] ;  /* 0x0003780001387983 */ /* 0x000f680000300800 */
[----:B------:R-:W5:Y:S04]  /*14ad0*/  LDL.LU R68, [R1+0x354] ;  /* 0x0003540001447983 */ /* 0x000f680000300800 */
[----:B------:R1:W-:Y:S01]  /*14ae0*/  LDGSTS.E [R52+0x33000], [R2.64], P0 ;  /* 0x3300000002347fae */ /* 0x0003e20008121844 */
[----:B----4-:R-:W-:Y:S02]  /*14af0*/  IADD3.X R59, R59, R188, RZ, P2, !PT ;  /* 0x000000bc3b3b7210 */ /* 0x010fe400017fe4ff */
[----:B------:R-:W-:-:S05]  /*14b00*/  IADD3 R65, P1, R65, R199, RZ ;  /* 0x000000c741417210 */ /* 0x000fca0007f3e0ff */
[----:B------:R-:W-:Y:S01]  /*14b10*/  IMAD.X R66, R66, 0x1, R188, P1 ;  /* 0x0000000142427824 */ /* 0x000fe200008e06bc */
[----:B------:R-:W-:Y:S01]  /*14b20*/  STL [R1+0x2d8], R65 ;  /* 0x0002d84101007387 */ /* 0x000fe20000100800 */
[----:B-1----:R-:W-:Y:S01]  /*14b30*/  IMAD.MOV.U32 R2, RZ, RZ, R57 ;  /* 0x000000ffff027224 */ /* 0x002fe200078e0039 */
[----:B------:R-:W-:Y:S02]  /*14b40*/  MOV R3, R59 ;  /* 0x0000003b00037202 */ /* 0x000fe40000000f00 */
[----:B------:R1:W-:Y:S04]  /*14b50*/  STL [R1+0x3ac], R59 ;  /* 0x0003ac3b01007387 */ /* 0x0003e80000100800 */
[----:B------:R-:W4:Y:S01]  /*14b60*/  LDL.LU R55, [R1+0x398] ;  /* 0x0003980001377983 */ /* 0x000f220000300800 */
[----:B------:R-:W-:-:S03]  /*14b70*/  LOP3.LUT R53, R196, 0x20, RZ, 0x3c, !PT ;  /* 0x00000020c4357812 */ /* 0x000fc600078e3cff */
[----:B------:R1:W-:Y:S01]  /*14b80*/  LDGSTS.E [R52+0x33800], [R2.64], P0 ;  /* 0x3380000002347fae */ /* 0x0003e20008121844 */
[----:B------:R-:W-:-:S05]  /*14b90*/  IADD3 R63, P2, R63, R199, RZ ;  /* 0x000000c73f3f7210 */ /* 0x000fca0007f5e0ff */
[----:B------:R-:W-:Y:S01]  /*14ba0*/  STL [R1+0x2f8], R63 ;  /* 0x0002f83f01007387 */ /* 0x000fe20000100800 */
[----:B------:R-:W-:-:S03]  /*14bb0*/  IADD3 R58, P1, R58, R199, RZ ;  /* 0x000000c73a3a7210 */ /* 0x000fc60007f3e0ff */
[----:B------:R1:W-:Y:S04]  /*14bc0*/  STL [R1+0x2d4], R66 ;  /* 0x0002d44201007387 */ /* 0x0003e80000100800 */
[----:B------:R-:W4:Y:S04]  /*14bd0*/  LDL.LU R57, [R1+0x374] ;  /* 0x0003740001397983 */ /* 0x000f280000300800 */
[----:B-1----:R-:W4:Y:S01]  /*14be0*/  LDL.LU R59, [R1+0x3b8] ;  /* 0x0003b800013b7983 */ /* 0x002f220000300800 */
[----:B------:R-:W-:-:S03]  /*14bf0*/  IMAD R53, R189, 0x4000, R53 ;  /* 0x00004000bd357824 */ /* 0x000fc600078e0235 */
[----:B------:R-:W4:Y:S01]  /*14c00*/  LDL.LU R52, [R1+0x394] ;  /* 0x0003940001347983 */ /* 0x000f220000300800 */
[----:B------:R-:W-:Y:S02]  /*14c10*/  IMAD.MOV.U32 R2, RZ, RZ, R65 ;  /* 0x000000ffff027224 */ /* 0x000fe400078e0041 */
[----:B------:R-:W-:Y:S01]  /*14c20*/  IMAD.MOV.U32 R3, RZ, RZ, R66 ;  /* 0x000000ffff037224 */ /* 0x000fe200078e0042 */
[----:B------:R-:W-:Y:S04]  /*14c30*/  STL [R1+0x318], R58 ;  /* 0x0003183a01007387 */ /* 0x000fe80000100800 */
[----:B------:R1:W-:Y:S01]  /*14c40*/  LDGSTS.E [R53+0x30200], [R2.64], P0 ;  /* 0x3020000002357fae */ /* 0x0003e20008121844 */
[----:B------:R-:W-:-:S05]  /*14c50*/  IMAD.X R64, R64, 0x1, R188, P2 ;  /* 0x0000000140407824 */ /* 0x000fca00010e06bc */
[----:B------:R1:W-:Y:S04]  /*14c60*/  STL [R1+0x2f4], R64 ;  /* 0x0002f44001007387 */ /* 0x0003e80000100800 */
[----:B------:R-:W4:Y:S01]  /*14c70*/  LDL.LU R67, [R1+0x3b4] ;  /* 0x0003b40001437983 */ /* 0x000f220000300800 */
[----:B-1----:R-:W-:-:S03]  /*14c80*/  IMAD.MOV.U32 R2, RZ, RZ, R63 ;  /* 0x000000ffff027224 */ /* 0x002fc600078e003f */
[----:B------:R-:W4:Y:S01]  /*14c90*/  LDL.LU R65, [R1+0x2e0] ;  /* 0x0002e00001417983 */ /* 0x000f220000300800 */
[----:B------:R-:W-:-:S03]  /*14ca0*/  IADD3 R54, P2, R54, R199, RZ ;  /* 0x000000c736367210 */ /* 0x000fc60007f5e0ff */
[----:B------:R-:W4:Y:S01]  /*14cb0*/  LDL.LU R66, [R1+0x2dc] ;  /* 0x0002dc0001427983 */ /* 0x000f220000300800 */
[----:B------:R-:W-:-:S03]  /*14cc0*/  IADD3.X R61, R61, R188, RZ, P1, !PT ;  /* 0x000000bc3d3d7210 */ /* 0x000fc60000ffe4ff */
[----:B------:R-:W-:Y:S04]  /*14cd0*/  STL [R1+0x338], R54 ;  /* 0x0003383601007387 */ /* 0x000fe80000100800 */
[----:B------:R1:W-:Y:S04]  /*14ce0*/  STL [R1+0x314], R61 ;  /* 0x0003143d01007387 */ /* 0x0003e80000100800 */
[----:B------:R-:W4:Y:S01]  /*14cf0*/  LDL.LU R63, [R1+0x300] ;  /* 0x00030000013f7983 */ /* 0x000f220000300800 */
[----:B------:R-:W-:-:S03]  /*14d00*/  IMAD.MOV.U32 R3, RZ, RZ, R64 ;  /* 0x000000ffff037224 */ /* 0x000fc600078e0040 */
[----:B------:R-:W4:Y:S04]  /*14d10*/  LDL.LU R64, [R1+0x2fc] ;  /* 0x0002fc0001407983 */ /* 0x000f280000300800 */
[----:B------:R1:W-:Y:S02]  /*14d20*/  LDGSTS.E [R53+0x30a00], [R2.64], P0 ;  /* 0x30a0000002357fae */ /* 0x0003e40008121844 */
[----:B-1----:R-:W-:Y:S02]  /*14d30*/  MOV R3, R61 ;  /* 0x0000003d00037202 */ /* 0x002fe40000000f00 */
[----:B--2---:R-:W-:Y:S01]  /*14d40*/  IADD3 R60, P1, R60, R199, RZ ;  /* 0x000000c73c3c7210 */ /* 0x004fe20007f3e0ff */
[----:B---3--:R-:W-:-:S04]  /*14d50*/  IMAD.X R62, R62, 0x1, R188, P2 ;  /* 0x000000013e3e7824 */ /* 0x008fc800010e06bc */
[----:B------:R-:W-:Y:S04]  /*14d60*/  STL [R1+0x358], R60 ;  /* 0x0003583c01007387 */ /* 0x000fe80000100800 */
[----:B------:R1:W-:Y:S04]  /*14d70*/  STL [R1+0x334], R62 ;  /* 0x0003343e01007387 */ /* 0x0003e80000100800 */
[----:B------:R-:W2:Y:S01]  /*14d80*/  LDL.LU R61, [R1+0x320] ;  /* 0x00032000013d7983 */ /* 0x000ea20000300800 */
[----:B------:R-:W-:-:S03]  /*14d90*/  IMAD.MOV.U32 R2, RZ, RZ, R58 ;  /* 0x000000ffff027224 */ /* 0x000fc600078e003a */
[----:B------:R-:W3:Y:S04]  /*14da0*/  LDL.LU R58, [R1+0x340] ;  /* 0x00034000013a7983 */ /* 0x000ee80000300800 */
[----:B------:R1:W-:Y:S01]  /*14db0*/  LDGSTS.E [R53+0x31200], [R2.64], P0 ;  /* 0x3120000002357fae */ /* 0x0003e20008121844 */
[----:B-----5:R-:W-:Y:S01]  /*14dc0*/  IADD3 R56, P2, R56, R199, RZ ;  /* 0x000000c738387210 */ /* 0x020fe20007f5e0ff */
[----:B-1----:R-:W-:Y:S02]  /*14dd0*/  IMAD.MOV.U32 R3, RZ, RZ, R62 ;  /* 0x000000ffff037224 */ /* 0x002fe400078e003e */
[----:B------:R-:W-:Y:S01]  /*14de0*/  IMAD.X R68, R68, 0x1, R188, P1 ;  /* 0x0000000144447824 */ /* 0x000fe200008e06bc */
[----:B------:R-:W5:Y:S01]  /*14df0*/  LDL.LU R62, [R1+0x31c] ;  /* 0x00031c00013e7983 */ /* 0x000f620000300800 */
[----:B------:R-:W-:-:S03]  /*14e00*/  IMAD.MOV.U32 R2, RZ, RZ, R54 ;  /* 0x000000ffff027224 */ /* 0x000fc600078e0036 */
[----:B------:R-:W-:Y:S04]  /*14e10*/  STL [R1+0x378], R56 ;  /* 0x0003783801007387 */ /* 0x000fe80000100800 */
[----:B------:R-:W-:Y:S04]  /*14e20*/  STL [R1+0x354], R68 ;  /* 0x0003544401007387 */ /* 0x000fe80000100800 */
[----:B------:R1:W-:Y:S04]  /*14e30*/  LDGSTS.E [R53+0x31a00], [R2.64], P0 ;  /* 0x31a0000002357fae */ /* 0x0003e80008121844 */
[----:B------:R-:W5:Y:S01]  /*14e40*/  LDL.LU R54, [R1+0x360] ;  /* 0x0003600001367983 */ /* 0x000f620000300800 */
[----:B-1----:R-:W-:-:S03]  /*14e50*/  MOV R2, R60 ;  /* 0x0000003c00027202 */ /* 0x002fc60000000f00 */
[----:B------:R-:W5:Y:S01]  /*14e60*/  LDL.LU R60, [R1+0x33c] ;  /* 0x00033c00013c7983 */ /* 0x000f620000300800 */
[----:B----4-:R-:W-:Y:S01]  /*14e70*/  IADD3 R55, P1, R55, R199, RZ ;  /* 0x000000c737377210 */ /* 0x010fe20007f3e0ff */
[----:B------:R-:W-:-:S04]  /*14e80*/  IMAD.MOV.U32 R3, RZ, RZ, R68 ;  /* 0x000000ffff037224 */ /* 0x000fc800078e0044 */
[----:B------:R-:W-:Y:S04]  /*14e90*/  STL [R1+0x398], R55 ;  /* 0x0003983701007387 */ /* 0x000fe80000100800 */
[----:B------:R1:W-:Y:S01]  /*14ea0*/  LDGSTS.E [R53+0x32200], [R2.64], P0 ;  /* 0x3220000002357fae */ /* 0x0003e20008121844 */
[----:B------:R-:W-:Y:S01]  /*14eb0*/  IMAD.X R57, R57, 0x1, R188, P2 ;  /* 0x0000000139397824 */ /* 0x000fe200010e06bc */
[----:B------:R-:W-:-:S04]  /*14ec0*/  IADD3 R59, P2, R59, R199, RZ ;  /* 0x000000c73b3b7210 */ /* 0x000fc80007f5e0ff */
[----:B------:R4:W-:Y:S01]  /*14ed0*/  STL [R1+0x374], R57 ;  /* 0x0003743901007387 */ /* 0x0009e20000100800 */
[----:B-1----:R-:W-:Y:S02]  /*14ee0*/  IMAD.MOV.U32 R3, RZ, RZ, R57 ;  /* 0x000000ffff037224 */ /* 0x002fe400078e0039 */
[----:B------:R-:W-:Y:S02]  /*14ef0*/  IMAD.X R52, R52, 0x1, R188, P1 ;  /* 0x0000000134347824 */ /* 0x000fe400008e06bc */
[----:B------:R-:W-:Y:S01]  /*14f00*/  IMAD.MOV.U32 R2, RZ, RZ, R56 ;  /* 0x000000ffff027224 */ /* 0x000fe200078e0038 */
[----:B----4-:R-:W2:Y:S04]  /*14f10*/  LDL.LU R57, [R1+0x380] ;  /* 0x0003800001397983 */ /* 0x010ea80000300800 */
[----:B------:R1:W-:Y:S04]  /*14f20*/  STL [R1+0x3b8], R59 ;  /* 0x0003b83b01007387 */ /* 0x0003e80000100800 */
[----:B------:R1:W-:Y:S04]  /*14f30*/  STL [R1+0x394], R52 ;  /* 0x0003943401007387 */ /* 0x0003e80000100800 */
[----:B------:R-:W2:Y:S01]  /*14f40*/  LDL.LU R56, [R1+0x35c] ;  /* 0x00035c0001387983 */ /* 0x000ea20000300800 */
[----:B------:R-:W-:-:S02]  /*14f50*/  IADD3.X R67, R67, R188, RZ, P2, !PT ;  /* 0x000000bc43437210 */ /* 0x000fc400017fe4ff */
[----:B------:R-:W-:Y:S01]  /*14f60*/  IADD3 R65, P1, R65, R199, RZ ;  /* 0x000000c741417210 */ /* 0x000fe20007f3e0ff */
[----:B------:R1:W-:Y:S04]  /*14f70*/  LDGSTS.E [R53+0x32a00], [R2.64], P0 ;  /* 0x32a0000002357fae */ /* 0x0003e80008121844 */
[----:B------:R-:W-:Y:S01]  /*14f80*/  IMAD.X R66, R66, 0x1, R188, P1 ;  /* 0x0000000142427824 */ /* 0x000fe200008e06bc */
[----:B------:R-:W-:Y:S04]  /*14f90*/  STL [R1+0x2e0], R65 ;  /* 0x0002e04101007387 */ /* 0x000fe80000100800 */
[----:B------:R-:W-:Y:S01]  /*14fa0*/  STL [R1+0x3b4], R67 ;  /* 0x0003b44301007387 */ /* 0x000fe20000100800 */
[----:B-1----:R-:W-:-:S02]  /*14fb0*/  IMAD.MOV.U32 R2, RZ, RZ, R55 ;  /* 0x000000ffff027224 */ /* 0x002fc400078e0037 */
[----:B------:R-:W-:Y:S01]  /*14fc0*/  IMAD.MOV.U32 R3, RZ, RZ, R52 ;  /* 0x000000ffff037224 */ /* 0x000fe200078e0034 */
[----:B------:R-:W2:Y:S01]  /*14fd0*/  LDL.LU R55, [R1+0x3a0] ;  /* 0x0003a00001377983 */ /* 0x000ea20000300800 */
[----:B------:R-:W-:-:S03]  /*14fe0*/  IADD3 R63, P2, R63, R199, RZ ;  /* 0x000000c73f3f7210 */ /* 0x000fc60007f5e0ff */
[----:B------:R1:W-:Y:S04]  /*14ff0*/  LDGSTS.E [R53+0x33200], [R2.64], P0 ;  /* 0x3320000002357fae */ /* 0x0003e80008121844 */
[----:B------:R-:W-:Y:S04]  /*15000*/  STL [R1+0x300], R63 ;  /* 0x0003003f01007387 */ /* 0x000fe80000100800 */
[----:B------:R2:W-:Y:S01]  /*15010*/  STL [R1+0x2dc], R66 ;  /* 0x0002dc4201007387 */ /* 0x0005e20000100800 */
[----:B-1----:R-:W-:-:S03]  /*15020*/  IMAD.MOV.U32 R2, RZ, RZ, R59 ;  /* 0x000000ffff027224 */ /* 0x002fc600078e003b */
[----:B------:R-:W2:Y:S01]  /*15030*/  LDL.LU R59, [R1+0x37c] ;  /* 0x00037c00013b7983 */ /* 0x000ea20000300800 */
[----:B------:R-:W-:Y:S01]  /*15040*/  MOV R3, R67 ;  /* 0x0000004300037202 */ /* 0x000fe20000000f00 */
[----:B------:R-:W-:Y:S02]  /*15050*/  IMAD.X R64, R64, 0x1, R188, P2 ;  /* 0x0000000140407824 */ /* 0x000fe400010e06bc */
[----:B------:R-:W2:Y:S04]  /*15060*/  LDL.LU R70, [R1+0x3c0] ;  /* 0x0003c00001467983 */ /* 0x000ea80000300800 */
[----:B------:R1:W-:Y:S01]  /*15070*/  LDGSTS.E [R53+0x33a00], [R2.64], P0 ;  /* 0x33a0000002357fae */ /* 0x0003e20008121844 */
[----:B--2---:R-:W-:-:S05]  /*15080*/  IADD3 R61, P1, R61, R199, RZ ;  /* 0x000000c73d3d7210 */ /* 0x004fca0007f3e0ff */
[----:B------:R-:W-:Y:S04]  /*15090*/  STL [R1+0x320], R61 ;  /* 0x0003203d01007387 */ /* 0x000fe80000100800 */
[----:B------:R2:W-:Y:S04]  /*150a0*/  STL [R1+0x2fc], R64 ;  /* 0x0002fc4001007387 */ /* 0x0005e80000100800 */
[----:B-1----:R-:W4:Y:S01]  /*150b0*/  LDL.LU R53, [R1+0x39c] ;  /* 0x00039c0001357983 */ /* 0x002f220000300800 */
[----:B---3--:R-:W-:Y:S02]  /*150c0*/  IADD3 R58, P2, R58, R199, RZ ;  /* 0x000000c73a3a7210 */ /* 0x008fe40007f5e0ff */
[----:B------:R-:W-:-:S03]  /*150d0*/  LOP3.LUT R52, R196, 0x40, RZ, 0x3c, !PT ;  /* 0x00000040c4347812 */ /* 0x000fc600078e3cff */
[----:B------:R-:W-:Y:S01]  /*150e0*/  STL [R1+0x340], R58 ;  /* 0x0003403a01007387 */ /* 0x000fe20000100800 */
[----:B-----5:R-:W-:-:S05]  /*150f0*/  IADD3.X R62, R62, R188, RZ, P1, !PT ;  /* 0x000000bc3e3e7210 */ /* 0x020fca0000ffe4ff */
[----:B------:R1:W-:Y:S04]  /*15100*/  STL [R1+0x31c], R62 ;  /* 0x00031c3e01007387 */ /* 0x0003e80000100800 */
[----:B------:R-:W3:Y:S04]  /*15110*/  LDL.LU R68, [R1+0x2e8] ;  /* 0x0002e80001447983 */ /* 0x000ee80000300800 */
[----:B------:R-:W5:Y:S01]  /*15120*/  LDL.LU R71, [R1+0x3bc] ;  /* 0x0003bc0001477983 */ /* 0x000f620000300800 */
[----:B------:R-:W-:Y:S01]  /*15130*/  IADD3 R54, P1, R54, R199, RZ ;  /* 0x000000c736367210 */ /* 0x000fe20007f3e0ff */
[----:B------:R-:W-:-:S02]  /*15140*/  IMAD R52, R189, 0x4000, R52 ;  /* 0x00004000bd347824 */ /* 0x000fc400078e0234 */
[----:B------:R-:W-:Y:S02]  /*15150*/  IMAD.MOV.U32 R2, RZ, RZ, R65 ;  /* 0x000000ffff027224 */ /* 0x000fe400078e0041 */
[----:B------:R-:W-:Y:S01]  /*15160*/  IMAD.MOV.U32 R3, RZ, RZ, R66 ;  /* 0x000000ffff037224 */ /* 0x000fe200078e0042 */
[----:B------:R-:W-:Y:S01]  /*15170*/  STL [R1+0x360], R54 ;  /* 0x0003603601007387 */ /* 0x000fe20000100800 */
[----:B------:R-:W-:-:S03]  /*15180*/  IMAD.X R60, R60, 0x1, R188, P2 ;  /* 0x000000013c3c7824 */ /* 0x000fc600010e06bc */
[----:B------:R1:W-:Y:S04]  /*15190*/  LDGSTS.E [R52+0x30400], [R2.64], P0 ;  /* 0x3040000002347fae */ /* 0x0003e80008121844 */
[----:B------:R2:W-:Y:S04]  /*151a0*/  STL [R1+0x33c], R60 ;  /* 0x00033c3c01007387 */ /* 0x0005e80000100800 */
[----:B------:R-:W5:Y:S04]  /*151b0*/  LDL.LU R69, [R1+0x2e4] ;  /* 0x0002e40001457983 */ /* 0x000f680000300800 */
[----:B------:R-:W5:Y:S01]  /*151c0*/  LDL.LU R66, [R1+0x308] ;  /* 0x0003080001427983 */ /* 0x000f620000300800 */
[----:B-1----:R-:W-:-:S02]  /*151d0*/  IMAD.MOV.U32 R2, RZ, RZ, R63 ;  /* 0x000000ffff027224 */ /* 0x002fc400078e003f */
[----:B------:R-:W-:Y:S02]  /*151e0*/  IMAD.MOV.U32 R3, RZ, RZ, R64 ;  /* 0x000000ffff037224 */ /* 0x000fe400078e0040 */
[----:B--2---:R-:W2:Y:S04]  /*151f0*/  LDL.LU R64, [R1+0x328] ;  /* 0x0003280001407983 */ /* 0x004ea80000300800 */
[----:B------:R-:W2:Y:S04]  /*15200*/  LDL.LU R67, [R1+0x304] ;  /* 0x0003040001437983 */ /* 0x000ea80000300800 */
[----:B------:R1:W-:Y:S01]  /*15210*/  LDGSTS.E [R52+0x30c00], [R2.64], P0 ;  /* 0x30c0000002347fae */ /* 0x0003e20008121844 */
[----:B------:R-:W-:Y:S01]  /*15220*/  IADD3 R57, P2, R57, R199, RZ ;  /* 0x000000c739397210 */ /* 0x000fe20007f5e0ff */
[----:B-1----:R-:W-:Y:S01]  /*15230*/  IMAD.MOV.U32 R2, RZ, RZ, R61 ;  /* 0x000000ffff027224 */ /* 0x002fe200078e003d */
[----:B------:R-:W-:-:S03]  /*15240*/  MOV R3, R62 ;  /* 0x0000003e00037202 */ /* 0x000fc60000000f00 */
[----:B------:R-:W-:Y:S04]  /*15250*/  STL [R1+0x380], R57 ;  /* 0x0003803901007387 */ /* 0x000fe80000100800 */
[----:B------:R1:W-:Y:S01]  /*15260*/  LDGSTS.E [R52+0x31400], [R2.64], P0 ;  /* 0x3140000002347fae */ /* 0x0003e20008121844 */
[----:B------:R-:W-:-:S05]  /*15270*/  IMAD.X R56, R56, 0x1, R188, P1 ;  /* 0x0000000138387824 */ /* 0x000fca00008e06bc */
[----:B------:R1:W-:Y:S04]  /*15280*/  STL [R1+0x35c], R56 ;  /* 0x00035c3801007387 */ /* 0x0003e80000100800 */
[----:B------:R-:W2:Y:S01]  /*15290*/  LDL.LU R65, [R1+0x324] ;  /* 0x0003240001417983 */ /* 0x000ea20000300800 */
[----:B-1----:R-:W-:-:S03]  /*152a0*/  IMAD.MOV.U32 R2, RZ, RZ, R58 ;  /* 0x000000ffff027224 */ /* 0x002fc600078e003a */
[----:B------:R-:W2:Y:S01]  /*152b0*/  LDL.LU R62, [R1+0x348] ;  /* 0x00034800013e7983 */ /* 0x000ea20000300800 */
[----:B------:R-:W-:-:S03]  /*152c0*/  IMAD.MOV.U32 R3, RZ, RZ, R60 ;  /* 0x000000ffff037224 */ /* 0x000fc600078e003c */
[----:B------:R-:W2:Y:S01]  /*152d0*/  LDL.LU R60, [R1+0x368] ;  /* 0x00036800013c7983 */ /* 0x000ea20000300800 */
[----:B------:R-:W-:-:S03]  /*152e0*/  IADD3 R55, P1, R55, R199, RZ ;  /* 0x000000c737377210 */ /* 0x000fc60007f3e0ff */
[----:B------:R-:W2:Y:S04]  /*152f0*/  LDL.LU R63, [R1+0x344] ;  /* 0x00034400013f7983 */ /* 0x000ea80000300800 */
[----:B------:R1:W-:Y:S04]  /*15300*/  LDGSTS.E [R52+0x31c00], [R2.64], P0 ;  /* 0x31c0000002347fae */ /* 0x0003e80008121844 */
[----:B------:R-:W-:Y:S01]  /*15310*/  STL [R1+0x3a0], R55 ;  /* 0x0003a03701007387 */ /* 0x000fe20000100800 */
[----:B------:R-:W-:Y:S01]  /*15320*/  IMAD.X R59, R59, 0x1, R188, P2 ;  /* 0x000000013b3b7824 */ /* 0x000fe200010e06bc */
[----:B-1----:R-:W-:Y:S01]  /*15330*/  MOV R2, R54 ;  /* 0x0000003600027202 */ /* 0x002fe20000000f00 */
[----:B------:R-:W-:-:S03]  /*15340*/  IMAD.MOV.U32 R3, RZ, RZ, R56 ;  /* 0x000000ffff037224 */ /* 0x000fc600078e0038 */
[----:B------:R1:W-:Y:S04]  /*15350*/  STL [R1+0x37c], R59 ;  /* 0x00037c3b01007387 */ /* 0x0003e80000100800 */
[----:B------:R-:W2:Y:S04]  /*15360*/  LDL.LU R61, [R1+0x364] ;  /* 0x00036400013d7983 */ /* 0x000ea80000300800 */
[----:B------:R-:W2:Y:S01]  /*15370*/  LDL.LU R58, [R1+0x388] ;  /* 0x00038800013a7983 */ /* 0x000ea20000300800 */
[----:B------:R-:W-:-:S03]  /*15380*/  IADD3 R70, P2, R70, R199, RZ ;  /* 0x000000c746467210 */ /* 0x000fc60007f5e0ff */
[----:B------:R-:W2:Y:S04]  /*15390*/  LDL.LU R56, [R1+0x3a8] ;  /* 0x0003a80001387983 */ /* 0x000ea80000300800 */
[----:B------:R1:W-:Y:S04]  /*153a0*/  LDGSTS.E [R52+0x32400], [R2.64], P0 ;  /* 0x3240000002347fae */ /* 0x0003e80008121844 */
[----:B------:R-:W2:Y:S01]  /*153b0*/  LDL.LU R54, [R1+0x3c8] ;  /* 0x0003c80001367983 */ /* 0x000ea20000300800 */
[----:B-1----:R-:W-:-:S03]  /*153c0*/  IMAD.MOV.U32 R3, RZ, RZ, R59 ;  /* 0x000000ffff037224 */ /* 0x002fc600078e003b */
[----:B------:R-:W2:Y:S01]  /*153d0*/  LDL.LU R59, [R1+0x384] ;  /* 0x00038400013b7983 */ /* 0x000ea20000300800 */
[----:B------:R-:W-:-:S03]  /*153e0*/  IMAD.MOV.U32 R2, RZ, RZ, R57 ;  /* 0x000000ffff027224 */ /* 0x000fc600078e0039 */
[----:B------:R-:W-:Y:S04]  /*153f0*/  STL [R1+0x3c0], R70 ;  /* 0x0003c04601007387 */ /* 0x000fe80000100800 */
[----:B------:R1:W-:Y:S02]  /*15400*/  LDGSTS.E [R52+0x32c00], [R2.64], P0 ;  /* 0x32c0000002347fae */ /* 0x0003e40008121844 */
[----:B-1----:R-:W-:Y:S02]  /*15410*/  IMAD.MOV.U32 R2, RZ, RZ, R55 ;  /* 0x000000ffff027224 */ /* 0x002fe400078e0037 */
[----:B----4-:R-:W-:-:S05]  /*15420*/  IMAD.X R53, R53, 0x1, R188, P1 ;  /* 0x0000000135357824 */ /* 0x010fca00008e06bc */
[----:B------:R1:W-:Y:S04]  /*15430*/  STL [R1+0x39c], R53 ;  /* 0x00039c3501007387 */ /* 0x0003e80000100800 */
[----:B------:R-:W4:Y:S04]  /*15440*/  LDL.LU R57, [R1+0x3a4] ;  /* 0x0003a40001397983 */ /* 0x000f280000300800 */
[----:B------:R-:W4:Y:S01]  /*15450*/  LDL.LU R55, [R1+0x3c4] ;  /* 0x0003c40001377983 */ /* 0x000f220000300800 */
[----:B------:R-:W-:Y:S01]  /*15460*/  IMAD.MOV.U32 R3, RZ, RZ, R53 ;  /* 0x000000ffff037224 */ /* 0x000fe200078e0035 */
[----:B-1----:R-:W-:-:S02]  /*15470*/  LOP3.LUT R53, R196, 0x60, RZ, 0x3c, !PT ;  /* 0x00000060c4357812 */ /* 0x002fc400078e3cff */
[----:B---3--:R-:W-:Y:S02]  /*15480*/  IADD3 R68, P1, R68, R199, RZ ;  /* 0x000000c744447210 */ /* 0x008fe40007f3e0ff */
[----:B------:R1:W-:Y:S01]  /*15490*/  LDGSTS.E [R52+0x33400], [R2.64], P0 ;  /* 0x3340000002347fae */ /* 0x0003e20008121844 */
[----:B-----5:R-:W-:Y:S01]  /*154a0*/  IADD3.X R71, R71, R188, RZ, P2, !PT ;  /* 0x000000bc47477210 */ /* 0x020fe200017fe4ff */
[----:B------:R-:W-:Y:S02]  /*154b0*/  IMAD R53, R189, 0x4000, R53 ;  /* 0x00004000bd357824 */ /* 0x000fe400078e0235 */
[----:B-1----:R-:W-:Y:S01]  /*154c0*/  IMAD.MOV.U32 R2, RZ, RZ, R70 ;  /* 0x000000ffff027224 */ /* 0x002fe200078e0046 */
[----:B------:R-:W-:-:S05]  /*154d0*/  MOV R3, R71 ;  /* 0x0000004700037202 */ /* 0x000fca0000000f00 */
[----:B------:R1:W-:Y:S01]  /*154e0*/  LDGSTS.E [R52+0x33c00], [R2.64], P0 ;  /* 0x33c0000002347fae */ /* 0x0003e20008121844 */
[----:B------:R-:W-:Y:S01]  /*154f0*/  IMAD.X R69, R69, 0x1, R188, P1 ;  /* 0x0000000145457824 */ /* 0x000fe200008e06bc */
[-C--:B------:R-:W-:Y:S01]  /*15500*/  IADD3 R66, P2, R66, R199.reuse, RZ ;  /* 0x000000c742427210 */ /* 0x080fe20007f5e0ff */
[----:B-1----:R-:W-:Y:S02]  /*15510*/  IMAD.MOV.U32 R2, RZ, RZ, R68 ;  /* 0x000000ffff027224 */ /* 0x002fe400078e0044 */
[----:B------:R-:W-:Y:S01]  /*15520*/  IMAD.MOV.U32 R3, RZ, RZ, R69 ;  /* 0x000000ffff037224 */ /* 0x000fe200078e0045 */
[----:B--2---:R-:W-:-:S04]  /*15530*/  IADD3 R64, P1, R64, R199, RZ ;  /* 0x000000c740407210 */ /* 0x004fc80007f3e0ff */
[----:B------:R1:W-:Y:S01]  /*15540*/  LDGSTS.E [R53+0x30600], [R2.64], P0 ;  /* 0x3060000002357fae */ /* 0x0003e20008121844 */
[----:B------:R-:W-:Y:S02]  /*15550*/  IMAD.X R67, R67, 0x1, R188, P2 ;  /* 0x0000000143437824 */ /* 0x000fe400010e06bc */
[----:B-1----:R-:W-:Y:S02]  /*15560*/  IMAD.MOV.U32 R2, RZ, RZ, R66 ;  /* 0x000000ffff027224 */ /* 0x002fe400078e0042 */
[----:B------:R-:W-:-:S05]  /*15570*/  IMAD.MOV.U32 R3, RZ, RZ, R67 ;  /* 0x000000ffff037224 */ /* 0x000fca00078e0043 */
[----:B------:R1:W-:Y:S02]  /*15580*/  LDGSTS.E [R53+0x30e00], [R2.64], P0 ;  /* 0x30e0000002357fae */ /* 0x0003e40008121844 */
[----:B-1----:R-:W-:Y:S01]  /*15590*/  IMAD.MOV.U32 R2, RZ, RZ, R64 ;  /* 0x000000ffff027224 */ /* 0x002fe200078e0040 */
[----:B------:R-:W-:Y:S02]  /*155a0*/  IADD3.X R65, R65, R188, RZ, P1, !PT ;  /* 0x000000bc41417210 */ /* 0x000fe40000ffe4ff */
[----:B------:R-:W-:Y:S02]  /*155b0*/  IADD3 R62, P2, R62, R199, RZ ;  /* 0x000000c73e3e7210 */ /* 0x000fe40007f5e0ff */
[----:B------:R-:W-:Y:S02]  /*155c0*/  MOV R3, R65 ;  /* 0x0000004100037202 */ /* 0x000fe40000000f00 */
[----:B------:R-:W-:-:S03]  /*155d0*/  IADD3 R60, P1, R60, R199, RZ ;  /* 0x000000c73c3c7210 */ /* 0x000fc60007f3e0ff */
[----:B------:R1:W-:Y:S01]  /*155e0*/  LDGSTS.E [R53+0x31600], [R2.64], P0 ;  /* 0x3160000002357fae */ /* 0x0003e20008121844 */
[----:B------:R-:W-:Y:S02]  /*155f0*/  IMAD.X R63, R63, 0x1, R188, P2 ;  /* 0x000000013f3f7824 */ /* 0x000fe400010e06bc */
[----:B-1----:R-:W-:Y:S02]  /*15600*/  IMAD.MOV.U32 R2, RZ, RZ, R62 ;  /* 0x000000ffff027224 */ /* 0x002fe400078e003e */
[----:B------:R-:W-:-:S05]  /*15610*/  IMAD.MOV.U32 R3, RZ, RZ, R63 ;  /* 0x000000ffff037224 */ /* 0x000fca00078e003f */
[----:B------:R1:W-:Y:S01]  /*15620*/  LDGSTS.E [R53+0x31e00], [R2.64], P0 ;  /* 0x31e0000002357fae */ /* 0x0003e20008121844 */
[----:B------:R-:W-:Y:S01]  /*15630*/  IMAD.X R61, R61, 0x1, R188, P1 ;  /* 0x000000013d3d7824 */ /* 0x000fe200008e06bc */
[-C--:B------:R-:W-:Y:S01]  /*15640*/  IADD3 R58, P2, R58, R199.reuse, RZ ;  /* 0x000000c73a3a7210 */ /* 0x080fe20007f5e0ff */
[----:B-1----:R-:W-:Y:S02]  /*15650*/  IMAD.MOV.U32 R2, RZ, RZ, R60 ;  /* 0x000000ffff027224 */ /* 0x002fe400078e003c */
[----:B------:R-:W-:Y:S01]  /*15660*/  IMAD.MOV.U32 R3, RZ, RZ, R61 ;  /* 0x000000ffff037224 */ /* 0x000fe200078e003d */
[----:B------:R-:W-:Y:S01]  /*15670*/  IADD3 R56, P3, R56, R199, RZ ;  /* 0x000000c738387210 */ /* 0x000fe20007f7e0ff */
[----:B------:R-:W-:Y:S04]  /*15680*/  STL [R1+0x2e8], R68 ;  /* 0x0002e84401007387 */ /* 0x000fe80000100800 */
[----:B------:R1:W-:Y:S04]  /*15690*/  LDGSTS.E [R53+0x32600], [R2.64], P0 ;  /* 0x3260000002357fae */ /* 0x0003e80008121844 */
[----:B------:R-:W-:Y:S01]  /*156a0*/  STL [R1+0x3bc], R71 ;  /* 0x0003bc4701007387 */ /* 0x000fe20000100800 */
[----:B------:R-:W-:-:S03]  /*156b0*/  IMAD.X R59, R59, 0x1, R188, P2 ;  /* 0x000000013b3b7824 */ /* 0x000fc600010e06bc */
[----:B------:R-:W-:Y:S01]  /*156c0*/  STL [R1+0x308], R66 ;  /* 0x0003084201007387 */ /* 0x000fe20000100800 */
[----:B-1----:R-:W-:Y:S01]  /*156d0*/  IMAD.MOV.U32 R2, RZ, RZ, R58 ;  /* 0x000000ffff027224 */ /* 0x002fe200078e003a */
[----:B------:R-:W-:Y:S02]  /*156e0*/  MOV R3, R59 ;  /* 0x0000003b00037202 */ /* 0x000fe40000000f00 */
[----:B------:R-:W-:Y:S01]  /*156f0*/  STL [R1+0x2e4], R69 ;  /* 0x0002e44501007387 */ /* 0x000fe20000100800 */
[----:B------:R-:W-:-:S03]  /*15700*/  IMAD.MOV.U32 R183, RZ, RZ, 0x3f ;  /* 0x0000003fffb77424 */ /* 0x000fc600078e00ff */
[----:B------:R-:W-:Y:S01]  /*15710*/  STL [R1+0x328], R64 ;  /* 0x0003284001007387 */ /* 0x000fe20000100800 */
[----:B------:R-:W-:-:S03]  /*15720*/  IADD3 R54, P1, R54, R199, RZ ;  /* 0x000000c736367210 */ /* 0x000fc60007f3e0ff */
[----:B------:R-:W-:Y:S04]  /*15730*/  STL [R1+0x304], R67 ;  /* 0x0003044301007387 */ /* 0x000fe80000100800 */
[----:B------:R-:W-:Y:S04]  /*15740*/  STL [R1+0x348], R62 ;  /* 0x0003483e01007387 */ /* 0x000fe80000100800 */
[----:B------:R1:W-:Y:S01]  /*15750*/  LDGSTS.E [R53+0x32e00], [R2.64], P0 ;  /* 0x32e0000002357fae */ /* 0x0003e20008121844 */
[----:B------:R-:W-:-:S03]  /*15760*/  IADD3 R183, R183, c[0x0][0x180], RZ ;  /* 0x00006000b7b77a10 */ /* 0x000fc60007ffe0ff */
[----:B------:R-:W-:Y:S04]  /*15770*/  STL [R1+0x324], R65 ;  /* 0x0003244101007387 */ /* 0x000fe80000100800 */
[----:B------:R-:W-:Y:S01]  /*15780*/  STL [R1+0x368], R60 ;  /* 0x0003683c01007387 */ /* 0x000fe20000100800 */
[----:B-1----:R-:W-:-:S03]  /*15790*/  IMAD.MOV.U32 R2, RZ, RZ, R56 ;  /* 0x000000ffff027224 */ /* 0x002fc600078e0038 */
[----:B------:R-:W-:Y:S04]  /*157a0*/  STL [R1+0x344], R63 ;  /* 0x0003443f01007387 */ /* 0x000fe80000100800 */
[----:B------:R-:W-:Y:S04]  /*157b0*/  STL [R1+0x388], R58 ;  /* 0x0003883a01007387 */ /* 0x000fe80000100800 */
[----:B------:R-:W-:Y:S04]  /*157c0*/  STL [R1+0x364], R61 ;  /* 0x0003643d01007387 */ /* 0x000fe80000100800 */
[----:B------:R-:W-:Y:S04]  /*157d0*/  STL [R1+0x3a8], R56 ;  /* 0x0003a83801007387 */ /* 0x000fe80000100800 */
[----:B------:R1:W-:Y:S01]  /*157e0*/  STL [R1+0x3c8], R54 ;  /* 0x0003c83601007387 */ /* 0x0003e20000100800 */
[----:B------:R-:W-:-:S03]  /*157f0*/  IADD3 R194, R194, 0x1, RZ ;  /* 0x00000001c2c27810 */ /* 0x000fc60007ffe0ff */
[----:B------:R2:W-:Y:S01]  /*15800*/  STL [R1+0x384], R59 ;  /* 0x0003843b01007387 */ /* 0x0005e20000100800 */
[----:B----4-:R-:W-:-:S05]  /*15810*/  IADD3.X R57, R57, R188, RZ, P3, !PT ;  /* 0x000000bc39397210 */ /* 0x010fca0001ffe4ff */
[----:B------:R-:W-:Y:S02]  /*15820*/  IMAD.MOV.U32 R3, RZ, RZ, R57 ;  /* 0x000000ffff037224 */ /* 0x000fe400078e0039 */
[----:B------:R-:W-:-:S03]  /*15830*/  IMAD.X R55, R55, 0x1, R188, P1 ;  /* 0x0000000137377824 */ /* 0x000fc600008e06bc */
[----:B------:R3:W-:Y:S04]  /*15840*/  LDGSTS.E [R53+0x33600], [R2.64], P0 ;  /* 0x3360000002357fae */ /* 0x0007e80008121844 */
[----:B------:R2:W-:Y:S01]  /*15850*/  STL [R1+0x3a4], R57 ;  /* 0x0003a43901007387 */ /* 0x0005e20000100800 */
[----:B---3--:R-:W-:Y:S01]  /*15860*/  IMAD.MOV.U32 R2, RZ, RZ, R54 ;  /* 0x000000ffff027224 */ /* 0x008fe200078e0036 */
[----:B-1----:R-:W-:Y:S02]  /*15870*/  SHF.R.S32.HI R54, RZ, 0x1f, R183 ;  /* 0x0000001fff367819 */ /* 0x002fe400000114b7 */
[----:B------:R2:W-:Y:S01]  /*15880*/  STL [R1+0x3c4], R55 ;  /* 0x0003c43701007387 */ /* 0x0005e20000100800 */
[----:B------:R-:W-:Y:S02]  /*15890*/  MOV R3, R55 ;  /* 0x0000003700037202 */ /* 0x000fe40000000f00 */
[----:B------:R-:W-:-:S03]  /*158a0*/  LEA.HI R54, R54, R183, RZ, 0x6 ;  /* 0x000000b736367211 */ /* 0x000fc600078f30ff */
[----:B------:R2:W-:Y:S01]  /*158b0*/  LDGSTS.E [R53+0x33e00], [R2.64], P0 ;  /* 0x33e0000002357fae */ /* 0x0005e20008121844 */
[----:B------:R-:W-:-:S03]  /*158c0*/  SHF.R.S32.HI R54, RZ, 0x6, R54 ;  /* 0x00000006ff367819 */ /* 0x000fc60000011436 */
[----:B------:R-:W0:Y:S01]  /*158d0*/  LDGDEPBAR ;  /* 0x00000000000079af */ /* 0x000e220000000000 */
[----:B------:R-:W-:-:S13]  /*158e0*/  ISETP.NE.U32.AND P0, PT, R194, R54, PT ;  /* 0x00000036c200720c */ /* 0x000fda0003f05070 */
[----:B--2---:R-:W-:Y:S01]  /*158f0*/  @!P0 CALL.REL.NOINC `(.L_x_0) ;  /* 0x0000001000008944 */ /* 0x004fe20003c00000 */
[----:B------:R-:W-:Y:S05]  /*15900*/  BRA `(.L_x_1) ;  /* 0xffff7de000007947 */ /* 0x000fea000383ffff */
.L_x_0:
[----:B--2---:R-:W1:Y:S01]  /*15910*/  S2R R55, SR_TID.X ;  /* 0x0000000000377919 */ /* 0x004e620000002100 */
[----:B------:R-:W-:-:S04]  /*15920*/  DEPBAR.LE SB0, 0x0 ;  /* 0x000080000000791a */ /* 0x000fc80000000000 */
[----:B------:R-:W-:Y:S01]  /*15930*/  MOV R58, R108 ;  /* 0x0000006c003a7202 */ /* 0x000fe20000000f00 */
[----:B------:R-:W-:Y:S01]  /*15940*/  IMAD.MOV.U32 R59, RZ, RZ, R109 ;  /* 0x000000ffff3b7224 */ /* 0x000fe200078e006d */
[----:B------:R-:W-:Y:S01]  /*15950*/  MOV R73, R97 ;  /* 0x0000006100497202 */ /* 0x000fe20000000f00 */
[----:B------:R-:W-:Y:S01]  /*15960*/  IMAD.MOV.U32 R56, RZ, RZ, R92 ;  /* 0x000000ffff387224 */ /* 0x000fe200078e005c */
[----:B-----5:R-:W-:Y:S01]  /*15970*/  MOV R76, R168 ;  /* 0x000000a8004c7202 */ /* 0x020fe20000000f00 */
[----:B------:R-:W-:Y:S01]  /*15980*/  IMAD.MOV.U32 R57, RZ, RZ, R93 ;  /* 0x000000ffff397224 */ /* 0x000fe200078e005d */
[----:B------:R-:W-:Y:S01]  /*15990*/  MOV R117, R155 ;  /* 0x0000009b00757202 */ /* 0x000fe20000000f00 */
[----:B------:R-:W-:Y:S01]  /*159a0*/  IMAD.MOV.U32 R108, RZ, RZ, R94 ;  /* 0x000000ffff6c7224 */ /* 0x000fe200078e005e */
[----:B------:R-:W-:Y:S01]  /*159b0*/  ISETP.GE.AND P5, PT, R197, c[0x0][0x178], PT ;  /* 0x00005e00c5007a0c */ /* 0x000fe20003fa6270 */
[----:B------:R-:W-:Y:S01]  /*159c0*/  IMAD.MOV.U32 R109, RZ, RZ, R95 ;  /* 0x000000ffff6d7224 */ /* 0x000fe200078e005f */
[----:B------:R-:W-:Y:S01]  /*159d0*/  MOV R95, R141 ;  /* 0x0000008d005f7202 */ /* 0x000fe20000000f00 */
[----:B------:R-:W-:Y:S01]  /*159e0*/  IMAD.MOV.U32 R74, RZ, RZ, R112 ;  /* 0x000000ffff4a7224 */ /* 0x000fe200078e0070 */
[C---:B------:R-:W-:Y:S01]  /*159f0*/  ISETP.GE.AND P6, PT, R195.reuse, c[0x0][0x17c], PT ;  /* 0x00005f00c3007a0c */ /* 0x040fe20003fc6270 */
[----:B------:R-:W-:Y:S01]  /*15a00*/  IMAD.MOV.U32 R75, RZ, RZ, R113 ;  /* 0x000000ffff4b7224 */ /* 0x000fe200078e0071 */
[----:B------:R-:W-:Y:S01]  /*15a10*/  ISETP.LT.AND P5, PT, R195, c[0x0][0x17c], !P5 ;  /* 0x00005f00c3007a0c */ /* 0x000fe20006fa1270 */
[----:B------:R-:W-:Y:S01]  /*15a20*/  IMAD.MOV.U32 R78, RZ, RZ, R164 ;  /* 0x000000ffff4e7224 */ /* 0x000fe200078e00a4 */
[----:B------:R-:W-:Y:S01]  /*15a30*/  ISETP.LT.AND P6, PT, R198, c[0x0][0x178], !P6 ;  /* 0x00005e00c6007a0c */ /* 0x000fe200077c1270 */
[----:B------:R-:W-:Y:S01]  /*15a40*/  IMAD.MOV.U32 R79, RZ, RZ, R165 ;  /* 0x000000ffff4f7224 */ /* 0x000fe200078e00a5 */
[----:B------:R-:W-:Y:S01]  /*15a50*/  MOV R165, R171 ;  /* 0x000000ab00a57202 */ /* 0x000fe20000000f00 */
[C---:B-1----:R-:W-:Y:S01]  /*15a60*/  IMAD.SHL.U32 R0, R55.reuse, 0x8, RZ ;  /* 0x0000000837007824 */ /* 0x042fe200078e00ff */
[C---:B------:R-:W-:Y:S01]  /*15a70*/  SHF.L.U32 R54, R55.reuse, 0xa, RZ ;  /* 0x0000000a37367819 */ /* 0x040fe200000006ff */
[----:B------:R-:W-:-:S02]  /*15a80*/  IMAD.SHL.U32 R2, R55, 0x100, RZ ;  /* 0x0000010037027824 */ /* 0x000fc400078e00ff */
[C---:B------:R-:W-:Y:S01]  /*15a90*/  IMAD.SHL.U32 R3, R55.reuse, 0x4, RZ ;  /* 0x0000000437037824 */ /* 0x040fe200078e00ff */
[----:B------:R-:W-:Y:S01]  /*15aa0*/  LOP3.LUT R0, R0, 0x300, RZ, 0xc0, !PT ;  /* 0x0000030000007812 */ /* 0x000fe200078ec0ff */
[----:B------:R-:W-:Y:S01]  /*15ab0*/  IMAD.SHL.U32 R52, R55, 0x20, RZ ;  /* 0x0000002037347824 */ /* 0x000fe200078e00ff */
[----:B------:R-:W-:Y:S01]  /*15ac0*/  LOP3.LUT R53, R2, 0x1800, RZ, 0xc0, !PT ;  /* 0x0000180002357812 */ /* 0x000fe200078ec0ff */
[----:B------:R-:W-:Y:S01]  /*15ad0*/  IMAD.MOV.U32 R72, RZ, RZ, R96 ;  /* 0x000000ffff487224 */ /* 0x000fe200078e0060 */
[----:B------:R-:W-:Y:S01]  /*15ae0*/  LOP3.LUT R2, R0, 0x70, R3, 0xf8, !PT ;  /* 0x0000007000027812 */ /* 0x000fe200078ef803 */
[----:B------:R-:W-:Y:S01]  /*15af0*/  IMAD.MOV.U32 R112, RZ, RZ, R98 ;  /* 0x000000ffff707224 */ /* 0x000fe200078e0062 */
[----:B------:R-:W-:Y:S01]  /*15b00*/  LOP3.LUT R53, R53, 0x60, R52, 0xf8, !PT ;  /* 0x0000006035357812 */ /* 0x000fe200078ef834 */
[----:B------:R-:W-:Y:S01]  /*15b10*/  IMAD.MOV.U32 R113, RZ, RZ, R99 ;  /* 0x000000ffff717224 */ /* 0x000fe200078e0063 */
[----:B------:R-:W-:Y:S01]  /*15b20*/  LOP3.LUT R55, R55, 0x7f, RZ, 0xc0, !PT ;  /* 0x0000007f37377812 */ /* 0x000fe200078ec0ff */
[----:B------:R-:W-:Y:S01]  /*15b30*/  IMAD.MOV.U32 R77, RZ, RZ, R169 ;  /* 0x000000ffff4d7224 */ /* 0x000fe200078e00a9 */
[----:B------:R-:W-:Y:S01]  /*15b40*/  LOP3.LUT R0, R54, 0x1800, RZ, 0xc0, !PT ;  /* 0x0000180036007812 */ /* 0x000fe200078ec0ff */
[----:B------:R-:W-:Y:S01]  /*15b50*/  IMAD.MOV.U32 R164, RZ, RZ, R170 ;  /* 0x000000ffffa47224 */ /* 0x000fe200078e00aa */
[----:B------:R-:W-:Y:S01]  /*15b60*/  LOP3.LUT R2, R53, R2, RZ, 0x3c, !PT ;  /* 0x0000000235027212 */ /* 0x000fe200078e3cff */
[----:B------:R-:W-:Y:S01]  /*15b70*/  BAR.SYNC.DEFER_BLOCKING 0x0 ;  /* 0x0000000000007b1d */ /* 0x000fe20000010000 */
[----:B------:R-:W-:Y:S01]  /*15b80*/  IADD3 R54, R195, 0x1, RZ ;  /* 0x00000001c3367810 */ /* 0x000fe20007ffe0ff */
[----:B------:R-:W-:Y:S01]  /*15b90*/  IMAD R0, R55, 0x10, R0 ;  /* 0x0000001037007824 */ /* 0x000fe200078e0200 */
[C---:B------:R-:W-:Y:S01]  /*15ba0*/  IADD3 R53, R195.reuse, 0x2, RZ ;  /* 0x00000002c3357810 */ /* 0x040fe20007ffe0ff */
[----:B------:R-:W-:Y:S01]  /*15bb0*/  IMAD.MOV.U32 R94, RZ, RZ, R140 ;  /* 0x000000ffff5e7224 */ /* 0x000fe200078e008c */
[----:B------:R-:W-:Y:S01]  /*15bc0*/  IADD3 R52, R195, 0x3, RZ ;  /* 0x00000003c3347810 */ /* 0x000fe20007ffe0ff */
[----:B------:R-:W-:Y:S01]  /*15bd0*/  IMAD.MOV.U32 R92, RZ, RZ, R124 ;  /* 0x000000ffff5c7224 */ /* 0x000fe200078e007c */
[----:B------:R-:W-:Y:S01]  /*15be0*/  ISETP.GE.AND P0, PT, R54, c[0x0][0x17c], PT ;  /* 0x00005f0036007a0c */ /* 0x000fe20003f06270 */
[----:B------:R-:W-:Y:S01]  /*15bf0*/  IMAD.MOV.U32 R54, RZ, RZ, R104 ;  /* 0x000000ffff367224 */ /* 0x000fe200078e0068 */
[----:B------:R-:W-:Y:S01]  /*15c00*/  ISETP.GE.AND P3, PT, R53, c[0x0][0x17c], PT ;  /* 0x00005f0035007a0c */ /* 0x000fe20003f66270 */
[----:B------:R-:W-:Y:S01]  /*15c10*/  IMAD.MOV.U32 R53, RZ, RZ, R89 ;  /* 0x000000ffff357224 */ /* 0x000fe200078e0059 */
[----:B------:R-:W-:Y:S01]  /*15c20*/  ISETP.GE.AND P1, PT, R52, c[0x0][0x17c], PT ;  /* 0x00005f0034007a0c */ /* 0x000fe20003f26270 */
[----:B------:R-:W-:Y:S01]  /*15c30*/  IMAD.MOV.U32 R52, RZ, RZ, R88 ;  /* 0x000000ffff347224 */ /* 0x000fe200078e0058 */
[----:B------:R-:W-:Y:S01]  /*15c40*/  MOV R55, R105 ;  /* 0x0000006900377202 */ /* 0x000fe20000000f00 */
[----:B------:R-:W-:Y:S01]  /*15c50*/  IMAD.MOV.U32 R104, RZ, RZ, R90 ;  /* 0x000000ffff687224 */ /* 0x000fe200078e005a */
[----:B------:R-:W-:Y:S01]  /*15c60*/  IADD3 R3, R195, 0x4, RZ ;  /* 0x00000004c3037810 */ /* 0x000fe20007ffe0ff */
[----:B------:R-:W-:Y:S01]  /*15c70*/  IMAD.MOV.U32 R105, RZ, RZ, R91 ;  /* 0x000000ffff697224 */ /* 0x000fe200078e005b */
[C---:B------:R-:W-:Y:S01]  /*15c80*/  LOP3.LUT R69, R0.reuse, 0x20, RZ, 0x3c, !PT ;  /* 0x0000002000457812 */ /* 0x040fe200078e3cff */
[----:B------:R-:W-:Y:S01]  /*15c90*/  IMAD.MOV.U32 R90, RZ, RZ, R136 ;  /* 0x000000ffff5a7224 */ /* 0x000fe200078e0088 */
[----:B------:R-:W-:Y:S01]  /*15ca0*/  ISETP.GE.AND P2, PT, R3, c[0x0][0x17c], PT ;  /* 0x00005f0003007a0c */ /* 0x000fe20003f46270 */
[----:B------:R-:W-:Y:S01]  /*15cb0*/  IMAD.MOV.U32 R91, RZ, RZ, R137 ;  /* 0x000000ffff5b7224 */ /* 0x000fe200078e0089 */
[C---:B------:R-:W-:Y:S01]  /*15cc0*/  LOP3.LUT R68, R0.reuse, 0x40, RZ, 0x3c, !PT ;  /* 0x0000004000447812 */ /* 0x040fe200078e3cff */
[----:B------:R-:W-:Y:S01]  /*15cd0*/  IMAD.MOV.U32 R88, RZ, RZ, R120 ;  /* 0x000000ffff587224 */ /* 0x000fe200078e0078 */
[----:B------:R-:W-:Y:S01]  /*15ce0*/  LOP3.LUT R3, R0, 0x60, RZ, 0x3c, !PT ;  /* 0x0000006000037812 */ /* 0x000fe200078e3cff */
[----:B------:R-:W-:Y:S01]  /*15cf0*/  STS.128 [R2], R52 ;  /* 0x0000003402007388 */ /* 0x000fe20000000c00 */
[----:B------:R-:W-:Y:S01]  /*15d00*/  IMAD.MOV.U32 R89, RZ, RZ, R121 ;  /* 0x000000ffff597224 */ /* 0x000fe200078e0079 */
[----:B------:R-:W-:Y:S01]  /*15d10*/  MOV R136, R122 ;  /* 0x0000007a00887202 */ /* 0x000fe20000000f00 */
[----:B------:R-:W-:Y:S01]  /*15d20*/  IMAD.MOV.U32 R137, RZ, RZ, R123 ;  /* 0x000000ffff897224 */ /* 0x000fe200078e007b */
[----:B------:R1:W-:Y:S01]  /*15d30*/  STS.128 [R2+0x80], R104 ;  /* 0x0000806802007388 */ /* 0x0003e20000000c00 */
[----:B------:R-:W-:Y:S01]  /*15d40*/  IMAD.MOV.U32 R93, RZ, RZ, R125 ;  /* 0x000000ffff5d7224 */ /* 0x000fe200078e007d */
[----:B------:R-:W-:Y:S01]  /*15d50*/  MOV R122, R16 ;  /* 0x00000010007a7202 */ /* 0x000fe20000000f00 */
[----:B------:R-:W-:Y:S01]  /*15d60*/  IMAD.MOV.U32 R140, RZ, RZ, R126 ;  /* 0x000000ffff8c7224 */ /* 0x000fe200078e007e */
[----:B------:R-:W-:Y:S01]  /*15d70*/  STS.128 [R2+0x400], R56 ;  /* 0x0004003802007388 */ /* 0x000fe20000000c00 */
[----:B------:R-:W-:Y:S01]  /*15d80*/  IMAD.MOV.U32 R141, RZ, RZ, R127 ;  /* 0x000000ffff8d7224 */ /* 0x000fe200078e007f */
[----:B------:R-:W-:Y:S01]  /*15d90*/  MOV R127, R19 ;  /* 0x00000013007f7202 */ /* 0x000fe20000000f00 */
[----:B------:R-:W-:Y:S01]  /*15da0*/  IMAD.MOV.U32 R118, RZ, RZ, R14 ;  /* 0x000000ffff767224 */ /* 0x000fe200078e000e */
[----:B------:R2:W-:Y:S01]  /*15db0*/  STS.128 [R2+0x480], R108 ;  /* 0x0004806c02007388 */ /* 0x0005e20000000c00 */
[----:B------:R-:W-:-:S02]  /*15dc0*/  IMAD.MOV.U32 R119, RZ, RZ, R15 ;  /* 0x000000ffff777224 */ /* 0x000fc400078e000f */
[----:B------:R-:W-:Y:S01]  /*15dd0*/  IMAD.MOV.U32 R123, RZ, RZ, R17 ;  /* 0x000000ffff7b7224 */ /* 0x000fe200078e0011 */
[----:B------:R-:W-:Y:S01]  /*15de0*/  BAR.SYNC.DEFER_BLOCKING 0x0 ;  /* 0x0000000000007b1d */ /* 0x000fe20000010000 */
[----:B------:R-:W-:Y:S02]  /*15df0*/  IMAD.MOV.U32 R126, RZ, RZ, R18 ;  /* 0x000000ffff7e7224 */ /* 0x000fe400078e0012 */
[----:B------:R-:W-:Y:S01]  /*15e00*/  IMAD.MOV.U32 R116, RZ, RZ, R154 ;  /* 0x000000ffff747224 */ /* 0x000fe200078e009a */
[----:B-1----:R-:W-:Y:S01]  /*15e10*/  MOV R106, R144 ;  /* 0x00000090006a7202 */ /* 0x002fe20000000f00 */
[----:B------:R-:W-:Y:S02]  /*15e20*/  IMAD.MOV.U32 R107, RZ, RZ, R145 ;  /* 0x000000ffff6b7224 */ /* 0x000fe400078e0091 */
[----:B------:R-:W-:Y:S02]  /*15e30*/  IMAD.MOV.U32 R104, RZ, RZ, R128 ;  /* 0x000000ffff687224 */ /* 0x000fe400078e0080 */
[----:B------:R-:W-:-:S02]  /*15e40*/  IMAD.MOV.U32 R105, RZ, RZ, R129 ;  /* 0x000000ffff697224 */ /* 0x000fc400078e0081 */
[----:B------:R-:W-:Y:S01]  /*15e50*/  IMAD.MOV.U32 R144, RZ, RZ, R130 ;  /* 0x000000ffff907224 */ /* 0x000fe200078e0082 */
[----:B--2---:R-:W-:Y:S01]  /*15e60*/  MOV R109, R133 ;  /* 0x00000085006d7202 */ /* 0x004fe20000000f00 */
[----:B------:R-:W-:Y:S02]  /*15e70*/  IMAD.MOV.U32 R110, RZ, RZ, R148 ;  /* 0x000000ffff6e7224 */ /* 0x000fe400078e0094 */
[----:B------:R-:W-:Y:S02]  /*15e80*/  IMAD.MOV.U32 R111, RZ, RZ, R149 ;  /* 0x000000ffff6f7224 */ /* 0x000fe400078e0095 */
[----:B------:R-:W-:Y:S02]  /*15e90*/  IMAD.MOV.U32 R145, RZ, RZ, R131 ;  /* 0x000000ffff917224 */ /* 0x000fe400078e0083 */
[----:B------:R-:W-:Y:S01]  /*15ea0*/  IMAD.MOV.U32 R108, RZ, RZ, R132 ;  /* 0x000000ffff6c7224 */ /* 0x000fe200078e0084 */
[----:B------:R-:W-:Y:S01]  /*15eb0*/  MOV R132, R162 ;  /* 0x000000a200847202 */ /* 0x000fe20000000f00 */
[----:B------:R-:W-:-:S02]  /*15ec0*/  IMAD.MOV.U32 R148, RZ, RZ, R134 ;  /* 0x000000ffff947224 */ /* 0x000fc400078e0086 */
[----:B------:R-:W-:Y:S01]  /*15ed0*/  IMAD.MOV.U32 R149, RZ, RZ, R135 ;  /* 0x000000ffff957224 */ /* 0x000fe200078e0087 */
[----:B------:R-:W1:Y:S01]  /*15ee0*/  LDS.128 R64, [R0] ;  /* 0x0000000000407984 */ /* 0x000e620000000c00 */
[----:B------:R-:W-:Y:S02]  /*15ef0*/  IMAD.MOV.U32 R120, RZ, RZ, R156 ;  /* 0x000000ffff787224 */ /* 0x000fe400078e009c */
[----:B------:R-:W-:Y:S01]  /*15f00*/  IMAD.MOV.U32 R121, RZ, RZ, R157 ;  /* 0x000000ffff797224 */ /* 0x000fe200078e009d */
[----:B------:R-:W-:Y:S01]  /*15f10*/  LDS.128 R60, [R69] ;  /* 0x00000000453c7984 */ /* 0x000fe20000000c00 */
[----:B------:R-:W-:Y:S02]  /*15f20*/  IMAD.MOV.U32 R124, RZ, RZ, R158 ;  /* 0x000000ffff7c7224 */ /* 0x000fe400078e009e */
[----:B------:R-:W-:Y:S01]  /*15f30*/  IMAD.MOV.U32 R125, RZ, RZ, R159 ;  /* 0x000000ffff7d7224 */ /* 0x000fe200078e009f */
[----:B------:R-:W-:Y:S01]  /*15f40*/  LDS.128 R56, [R68] ;  /* 0x0000000044387984 */ /* 0x000fe20000000c00 */
[----:B------:R-:W-:-:S02]  /*15f50*/  IMAD.MOV.U32 R130, RZ, RZ, R28 ;  /* 0x000000ffff827224 */ /* 0x000fc400078e001c */
[----:B------:R-:W-:Y:S01]  /*15f60*/  IMAD.MOV.U32 R131, RZ, RZ, R29 ;  /* 0x000000ffff837224 */ /* 0x000fe200078e001d */
[----:B------:R-:W-:Y:S01]  /*15f70*/  LDS.128 R52, [R3] ;  /* 0x0000000003347984 */ /* 0x000fe20000000c00 */
[----:B------:R-:W-:Y:S02]  /*15f80*/  IMAD.MOV.U32 R134, RZ, RZ, R30 ;  /* 0x000000ffff867224 */ /* 0x000fe400078e001e */
[----:B------:R-:W-:Y:S01]  /*15f90*/  IMAD.MOV.U32 R135, RZ, RZ, R31 ;  /* 0x000000ffff877224 */ /* 0x000fe200078e001f */
[----:B------:R-:W-:Y:S01]  /*15fa0*/  BAR.SYNC.DEFER_BLOCKING 0x0 ;  /* 0x0000000000007b1d */ /* 0x000fe20000010000 */
[----:B------:R-:W-:Y:S02]  /*15fb0*/  IMAD.MOV.U32 R128, RZ, RZ, R160 ;  /* 0x000000ffff807224 */ /* 0x000fe400078e00a0 */
[----:B------:R-:W-:Y:S02]  /*15fc0*/  IMAD.MOV.U32 R129, RZ, RZ, R161 ;  /* 0x000000ffff817224 */ /* 0x000fe400078e00a1 */
[----:B------:R-:W-:-:S02]  /*15fd0*/  IMAD.MOV.U32 R133, RZ, RZ, R163 ;  /* 0x000000ffff857224 */ /* 0x000fc400078e00a3 */
[----:B------:R-:W-:Y:S01]  /*15fe0*/  IMAD R70, R197, c[0x0][0x194], RZ ;  /* 0x00006500c5467a24 */ /* 0x000fe200078e02ff */
[----:B------:R-:W-:Y:S04]  /*15ff0*/  STS.128 [R2], R72 ;  /* 0x0000004802007388 */ /* 0x000fe80000000c00 */
[----:B------:R2:W-:Y:S04]  /*16000*/  STS.128 [R2+0x80], R112 ;  /* 0x0000807002007388 */ /* 0x0005e80000000c00 */
[----:B------:R-:W-:Y:S04]  /*16010*/  STS.128 [R2+0x400], R76 ;  /* 0x0004004c02007388 */ /* 0x000fe80000000c00 */
[----:B------:R-:W-:Y:S04]  /*16020*/  STS.128 [R2+0x480], R164 ;  /* 0x000480a402007388 */ /* 0x000fe80000000c00 */
[----:B------:R-:W-:Y:S01]  /*16030*/  BAR.SYNC.DEFER_BLOCKING 0x0 ;  /* 0x0000000000007b1d */ /* 0x000fe20000010000 */
[----:B--2---:R-:W-:Y:S01]  /*16040*/  IMAD.MOV.U32 R114, RZ, RZ, R12 ;  /* 0x000000ffff727224 */ /* 0x004fe200078e000c */
[----:B------:R-:W-:Y:S01]  /*16050*/  MOV R112, R152 ;  /* 0x0000009800707202 */ /* 0x000fe20000000f00 */
[----:B------:R-:W-:-:S02]  /*16060*/  IMAD.MOV.U32 R115, RZ, RZ, R13 ;  /* 0x000000ffff737224 */ /* 0x000fc400078e000d */
[----:B------:R-:W-:Y:S01]  /*16070*/  IMAD.MOV.U32 R113, RZ, RZ, R153 ;  /* 0x000000ffff717224 */ /* 0x000fe200078e0099 */
[----:B------:R-:W2:Y:S04]  /*16080*/  LDS.128 R84, [R0] ;  /* 0x0000000000547984 */ /* 0x000ea80000000c00 */
[----:B------:R-:W3:Y:S04]  /*16090*/  LDS.128 R80, [R69] ;  /* 0x0000000045507984 */ /* 0x000ee80000000c00 */
[----:B------:R-:W4:Y:S04]  /*160a0*/  LDS.128 R76, [R68] ;  /* 0x00000000444c7984 */ /* 0x000f280000000c00 */
[----:B------:R-:W1:Y:S04]  /*160b0*/  LDS.128 R72, [R3] ;  /* 0x0000000003487984 */ /* 0x000e680000000c00 */
[----:B------:R-:W-:Y:S06]  /*160c0*/  BAR.SYNC.DEFER_BLOCKING 0x0 ;  /* 0x0000000000007b1d */ /* 0x000fec0000010000 */
[----:B------:R-:W-:Y:S04]  /*160d0*/  STS.128 [R2], R88 ;  /* 0x0000005802007388 */ /* 0x000fe80000000c00 */
[----:B------:R1:W-:Y:S04]  /*160e0*/  STS.128 [R2+0x80], R136 ;  /* 0x0000808802007388 */ /* 0x0003e80000000c00 */
[----:B------:R-:W-:Y:S04]  /*160f0*/  STS.128 [R2+0x400], R92 ;  /* 0x0004005c02007388 */ /* 0x000fe80000000c00 */
[----:B------:R2:W-:Y:S04]  /*16100*/  STS.128 [R2+0x480], R140 ;  /* 0x0004808c02007388 */ /* 0x0005e80000000c00 */
[----:B------:R-:W-:Y:S01]  /*16110*/  BAR.SYNC.DEFER_BLOCKING 0x0 ;  /* 0x0000000000007b1d */ /* 0x000fe20000010000 */
[----:B-1----:R-:W-:Y:S01]  /*16120*/  IMAD.MOV.U32 R138, RZ, RZ, R40 ;  /* 0x000000ffff8a7224 */ /* 0x002fe200078e0028 */
[----:B------:R-:W-:Y:S01]  /*16130*/  MOV R137, R177 ;  /* 0x000000b100897202 */ /* 0x000fe20000000f00 */
[----:B------:R-:W-:-:S02]  /*16140*/  IMAD.MOV.U32 R139, RZ, RZ, R41 ;  /* 0x000000ffff8b7224 */ /* 0x000fc400078e0029 */
[----:B------:R-:W-:Y:S02]  /*16150*/  IMAD.MOV.U32 R136, RZ, RZ, R176 ;  /* 0x000000ffff887224 */ /* 0x000fe400078e00b0 */
[----:B--2---:R-:W-:Y:S01]  /*16160*/  IMAD.MOV.U32 R140, RZ, RZ, R8 ;  /* 0x000000ffff8c7224 */ /* 0x004fe200078e0008 */
[----:B------:R-:W-:Y:S01]  /*16170*/  MOV R143, R5 ;  /* 0x00000005008f7202 */ /* 0x000fe20000000f00 */
[----:B------:R-:W-:Y:S02]  /*16180*/  IMAD.MOV.U32 R141, RZ, RZ, R9 ;  /* 0x000000ffff8d7224 */ /* 0x000fe400078e0009 */
[----:B------:R-:W-:Y:S02]  /*16190*/  IMAD.MOV.U32 R8, RZ, RZ, R10 ;  /* 0x000000ffff087224 */ /* 0x000fe400078e000a */
[----:B------:R-:W-:Y:S02]  /*161a0*/  IMAD.MOV.U32 R9, RZ, RZ, R11 ;  /* 0x000000ffff097224 */ /* 0x000fe400078e000b */
[----:B------:R-:W-:-:S02]  /*161b0*/  IMAD.MOV.U32 R142, RZ, RZ, R4 ;  /* 0x000000ffff8e7224 */ /* 0x000fc400078e0004 */
[----:B------:R-:W-:Y:S01]  /*161c0*/  IMAD.MOV.U32 R10, RZ, RZ, R6 ;  /* 0x000000ffff0a7224 */ /* 0x000fe200078e0006 */
[----:B------:R-:W1:Y:S01]  /*161d0*/  LDS.128 R100, [R0] ;  /* 0x0000000000647984 */ /* 0x000e620000000c00 */
[----:B------:R-:W-:-:S03]  /*161e0*/  IMAD.MOV.U32 R11, RZ, RZ, R7 ;  /* 0x000000ffff0b7224 */ /* 0x000fc600078e0007 */
[----:B------:R-:W-:Y:S04]  /*161f0*/  LDS.128 R96, [R69] ;  /* 0x0000000045607984 */ /* 0x000fe80000000c00 */
[----:B------:R-:W-:Y:S04]  /*16200*/  LDS.128 R92, [R68] ;  /* 0x00000000445c7984 */ /* 0x000fe80000000c00 */
[----:B------:R-:W-:Y:S04]  /*16210*/  LDS.128 R88, [R3] ;  /* 0x0000000003587984 */ /* 0x000fe80000000c00 */
[----:B------:R-:W-:Y:S06]  /*16220*/  BAR.SYNC.DEFER_BLOCKING 0x0 ;  /* 0x0000000000007b1d */ /* 0x000fec0000010000 */
[----:B------:R-:W-:Y:S04]  /*16230*/  STS.128 [R2], R104 ;  /* 0x0000006802007388 */ /* 0x000fe80000000c00 */
[----:B------:R2:W-:Y:S04]  /*16240*/  STS.128 [R2+0x80], R144 ;  /* 0x0000809002007388 */ /* 0x0005e80000000c00 */
[----:B------:R-:W-:Y:S04]  /*16250*/  STS.128 [R2+0x400], R108 ;  /* 0x0004006c02007388 */ /* 0x000fe80000000c00 */
[----:B------:R-:W-:Y:S04]  /*16260*/  STS.128 [R2+0x480], R148 ;  /* 0x0004809402007388 */ /* 0x000fe80000000c00 */
[----:B------:R-:W-:Y:S01]  /*16270*/  BAR.SYNC.DEFER_BLOCKING 0x0 ;  /* 0x0000000000007b1d */ /* 0x000fe20000010000 */
[----:B--2---:R-:W-:Y:S01]  /*16280*/  MOV R144, R34 ;  /* 0x0000002200907202 */ /* 0x004fe20000000f00 */
[----:B------:R-:W-:-:S02]  /*16290*/  IMAD.MOV.U32 R145, RZ, RZ, R35 ;  /* 0x000000ffff917224 */ /* 0x000fc400078e0023 */
[----:B------:R-:W-:Y:S01]  /*162a0*/  IMAD.MOV.U32 R146, RZ, RZ, R38 ;  /* 0x000000ffff927224 */ /* 0x000fe200078e0026 */
[----:B------:R-:W-:Y:S01]  /*162b0*/  LEA R38, P4, R70, c[0x0][0x170], 0x2 ;  /* 0x00005c0046267a11 */ /* 0x000fe200078810ff */
[----:B------:R-:W-:-:S03]  /*162c0*/  IMAD.MOV.U32 R147, RZ, RZ, R39 ;  /* 0x000000ffff937224 */ /* 0x000fc600078e0027 */
[----:B------:R-:W-:Y:S01]  /*162d0*/  LEA.HI.X.SX32 R39, R70, c[0x0][0x174], 0x2, P4 ;  /* 0x00005d0046277a11 */ /* 0x000fe200020f16ff */
[----:B------:R-:W2:Y:S04]  /*162e0*/  LDS.128 R108, [R0] ;  /* 0x00000000006c7984 */ /* 0x000ea80000000c00 */
[----:B------:R-:W1:Y:S04]  /*162f0*/  LDS.128 R104, [R69] ;  /* 0x0000000045687984 */ /* 0x000e680000000c00 */
[----:B------:R-:W1:Y:S04]  /*16300*/  LDS.128 R16, [R68] ;  /* 0x0000000044107984 */ /* 0x000e680000000c00 */
[----:B------:R-:W1:Y:S04]  /*16310*/  LDS.128 R12, [R3] ;  /* 0x00000000030c7984 */ /* 0x000e680000000c00 */
[----:B------:R-:W-:Y:S06]  /*16320*/  BAR.SYNC.DEFER_BLOCKING 0x0 ;  /* 0x0000000000007b1d */ /* 0x000fec0000010000 */
[----:B------:R-:W-:Y:S04]  /*16330*/  STS.128 [R2], R112 ;  /* 0x0000007002007388 */ /* 0x000fe80000000c00 */
[----:B------:R-:W-:Y:S04]  /*16340*/  STS.128 [R2+0x80], R116 ;  /* 0x0000807402007388 */ /* 0x000fe80000000c00 */
[----:B------:R1:W-:Y:S04]  /*16350*/  STS.128 [R2+0x400], R120 ;  /* 0x0004007802007388 */ /* 0x0003e80000000c00 */
[----:B------:R-:W-:Y:S04]  /*16360*/  STS.128 [R2+0x480], R124 ;  /* 0x0004807c02007388 */ /* 0x000fe80000000c00 */
[----:B------:R-:W-:Y:S01]  /*16370*/  BAR.SYNC.DEFER_BLOCKING 0x0 ;  /* 0x0000000000007b1d */ /* 0x000fe20000010000 */
[----:B-1----:R-:W-:Y:S01]  /*16380*/  MOV R122, R42 ;  /* 0x0000002a007a7202 */ /* 0x002fe20000000f00 */
[----:B------:R-:W-:-:S02]  /*16390*/  IMAD.MOV.U32 R123, RZ, RZ, R43 ;  /* 0x000000ffff7b7224 */ /* 0x000fc400078e002b */
[----:B------:R-:W-:Y:S02]  /*163a0*/  IMAD.MOV.U32 R120, RZ, RZ, R178 ;  /* 0x000000ffff787224 */ /* 0x000fe400078e00b2 */
[----:B------:R-:W-:Y:S01]  /*163b0*/  IMAD.MOV.U32 R121, RZ, RZ, R179 ;  /* 0x000000ffff797224 */ /* 0x000fe200078e00b3 */
[----:B------:R-:W1:Y:S04]  /*163c0*/  LDS.128 R116, [R0] ;  /* 0x0000000000747984 */ /* 0x000e680000000c00 */
[----:B------:R-:W-:Y:S04]  /*163d0*/  LDS.128 R112, [R69] ;  /* 0x0000000045707984 */ /* 0x000fe80000000c00 */
[----:B------:R-:W-:Y:S04]  /*163e0*/  LDS.128 R40, [R68] ;  /* 0x0000000044287984 */ /* 0x000fe80000000c00 */
[----:B------:R-:W-:Y:S04]  /*163f0*/  LDS.128 R28, [R3] ;  /* 0x00000000031c7984 */ /* 0x000fe80000000c00 */
[----:B------:R-:W-:Y:S06]  /*16400*/  BAR.SYNC.DEFER_BLOCKING 0x0 ;  /* 0x0000000000007b1d */ /* 0x000fec0000010000 */
[----:B------:R-:W-:Y:S04]  /*16410*/  STS.128 [R2], R128 ;  /* 0x0000008002007388 */ /* 0x000fe80000000c00 */
[----:B------:R1:W-:Y:S04]  /*16420*/  STS.128 [R2+0x80], R132 ;  /* 0x0000808402007388 */ /* 0x0003e80000000c00 */
[----:B------:R2:W-:Y:S04]  /*16430*/  STS.128 [R2+0x400], R136 ;  /* 0x0004008802007388 */ /* 0x0005e80000000c00 */
[----:B------:R-:W-:Y:S04]  /*16440*/  STS.128 [R2+0x480], R120 ;  /* 0x0004807802007388 */ /* 0x000fe80000000c00 */
[----:B------:R-:W-:Y:S01]  /*16450*/  BAR.SYNC.DEFER_BLOCKING 0x0 ;  /* 0x0000000000007b1d */ /* 0x000fe20000010000 */
[----:B-1----:R-:W-:Y:S01]  /*16460*/  IMAD.MOV.U32 R134, RZ, RZ, R24 ;  /* 0x000000ffff867224 */ /* 0x002fe200078e0018 */
[----:B------:R-:W-:Y:S01]  /*16470*/  MOV R132, R20 ;  /* 0x0000001400847202 */ /* 0x000fe20000000f00 */
[----:B------:R-:W-:Y:S01]  /*16480*/  IMAD.MOV.U32 R135, RZ, RZ, R25 ;  /* 0x000000ffff877224 */ /* 0x000fe200078e0019 */
[----:B------:R-:W-:Y:S01]  /*16490*/  MOV R25, R23 ;  /* 0x0000001700197202 */ /* 0x000fe20000000f00 */
[----:B------:R-:W-:-:S02]  /*164a0*/  IMAD.MOV.U32 R133, RZ, RZ, R21 ;  /* 0x000000ffff857224 */ /* 0x000fc400078e0015 */
[----:B------:R-:W-:Y:S02]  /*164b0*/  IMAD.MOV.U32 R24, RZ, RZ, R22 ;  /* 0x000000ffff187224 */ /* 0x000fe400078e0016 */
[----:B--2---:R-:W-:Y:S02]  /*164c0*/  IMAD.MOV.U32 R136, RZ, RZ, R32 ;  /* 0x000000ffff887224 */ /* 0x004fe400078e0020 */
[----:B------:R-:W-:Y:S02]  /*164d0*/  IMAD.MOV.U32 R137, RZ, RZ, R33 ;  /* 0x000000ffff897224 */ /* 0x000fe400078e0021 */
[----:B------:R-:W-:Y:S02]  /*164e0*/  IMAD.MOV.U32 R138, RZ, RZ, R36 ;  /* 0x000000ffff8a7224 */ /* 0x000fe400078e0024 */
[----:B------:R-:W-:Y:S02]  /*164f0*/  IMAD.MOV.U32 R139, RZ, RZ, R37 ;  /* 0x000000ffff8b7224 */ /* 0x000fe400078e0025 */
[----:B------:R-:W-:Y:S01]  /*16500*/  IMAD.MOV.U32 R37, RZ, RZ, c[0x0][0x194] ;  /* 0x00006500ff257624 */ /* 0x000fe200078e00ff */
[----:B------:R-:W1:Y:S03]  /*16510*/  LDS.128 R128, [R0] ;  /* 0x0000000000807984 */ /* 0x000e660000000c00 */
[----:B------:R-:W-:Y:S01]  /*16520*/  IMAD R37, R37, 0x80, R70 ;  /* 0x0000008025257824 */ /* 0x000fe200078e0246 */
[----:B------:R-:W2:Y:S04]  /*16530*/  LDS.128 R124, [R69] ;  /* 0x00000000457c7984 */ /* 0x000ea80000000c00 */
[C---:B------:R-:W-:Y:S01]  /*16540*/  LEA R36, P4, R37.reuse, c[0x0][0x170], 0x2 ;  /* 0x00005c0025247a11 */ /* 0x040fe200078810ff */
[----:B------:R-:W1:Y:S03]  /*16550*/  LDS.128 R120, [R68] ;  /* 0x0000000044787984 */ /* 0x000e660000000c00 */
[----:B------:R-:W-:Y:S01]  /*16560*/  LEA.HI.X.SX32 R37, R37, c[0x0][0x174], 0x2, P4 ;  /* 0x00005d0025257a11 */ /* 0x000fe200020f16ff */
[----:B------:R-:W1:Y:S04]  /*16570*/  LDS.128 R4, [R3] ;  /* 0x0000000003047984 */ /* 0x000e680000000c00 */
[----:B------:R-:W-:Y:S01]  /*16580*/  BAR.SYNC.DEFER_BLOCKING 0x0 ;  /* 0x0000000000007b1d */ /* 0x000fe20000010000 */
[----:B------:R-:W-:-:S02]  /*16590*/  ISETP.LT.AND P4, PT, R197, c[0x0][0x178], !P0 ;  /* 0x00005e00c5007a0c */ /* 0x000fc40004781270 */
[----:B------:R-:W-:-:S03]  /*165a0*/  ISETP.LT.AND P0, PT, R198, c[0x0][0x178], !P0 ;  /* 0x00005e00c6007a0c */ /* 0x000fc60004701270 */
[----:B------:R-:W-:Y:S04]  /*165b0*/  STS.128 [R2], R140 ;  /* 0x0000008c02007388 */ /* 0x000fe80000000c00 */
[----:B------:R-:W-:Y:S04]  /*165c0*/  STS.128 [R2+0x80], R8 ;  /* 0x0000800802007388 */ /* 0x000fe80000000c00 */
[----:B------:R1:W-:Y:S04]  /*165d0*/  STS.128 [R2+0x400], R132 ;  /* 0x0004008402007388 */ /* 0x0003e80000000c00 */
[----:B------:R-:W-:Y:S04]  /*165e0*/  STS.128 [R2+0x480], R24 ;  /* 0x0004801802007388 */ /* 0x000fe80000000c00 */
[----:B------:R-:W-:Y:S01]  /*165f0*/  BAR.SYNC.DEFER_BLOCKING 0x0 ;  /* 0x0000000000007b1d */ /* 0x000fe20000010000 */
[----:B-1----:R-:W-:Y:S01]  /*16600*/  IMAD.MOV.U32 R132, RZ, RZ, R44 ;  /* 0x000000ffff847224 */ /* 0x002fe200078e002c */
[----:B------:R-:W-:Y:S01]  /*16610*/  MOV R133, R45 ;  /* 0x0000002d00857202 */ /* 0x000fe20000000f00 */
[----:B------:R-:W-:-:S02]  /*16620*/  IMAD.MOV.U32 R134, RZ, RZ, R48 ;  /* 0x000000ffff867224 */ /* 0x000fc400078e0030 */
[----:B------:R-:W-:Y:S02]  /*16630*/  IMAD.MOV.U32 R135, RZ, RZ, R49 ;  /* 0x000000ffff877224 */ /* 0x000fe400078e0031 */
[----:B------:R-:W-:-:S04]  /*16640*/  IMAD R49, R195, c[0x0][0x198], RZ ;  /* 0x00006600c3317a24 */ /* 0x000fc800078e02ff */
[----:B------:R-:W-:Y:S01]  /*16650*/  IMAD.WIDE R44, R49, 0x4, R38 ;  /* 0x00000004312c7825 */ /* 0x000fe200078e0226 */
[----:B------:R-:W1:Y:S04]  /*16660*/  LDS.128 R20, [R0] ;  /* 0x0000000000147984 */ /* 0x000e680000000c00 */
[----:B------:R-:W-:Y:S04]  /*16670*/  LDS.128 R8, [R69] ;  /* 0x0000000045087984 */ /* 0x000fe80000000c00 */
[----:B------:R-:W-:Y:S04]  /*16680*/  LDS.128 R32, [R68] ;  /* 0x0000000044207984 */ /* 0x000fe80000000c00 */
[----:B------:R-:W-:Y:S04]  /*16690*/  LDS.128 R24, [R3] ;  /* 0x0000000003187984 */ /* 0x000fe80000000c00 */
[----:B------:R-:W-:Y:S06]  /*166a0*/  BAR.SYNC.DEFER_BLOCKING 0x0 ;  /* 0x0000000000007b1d */ /* 0x000fec0000010000 */
[----:B------:R1:W-:Y:S04]  /*166b0*/  STS.128 [R2+0x400], R132 ;  /* 0x0004008402007388 */ /* 0x0003e80000000c00 */
[----:B------:R-:W-:Y:S04]  /*166c0*/  STS.128 [R2], R136 ;  /* 0x0000008802007388 */ /* 0x000fe80000000c00 */
[----:B------:R-:W-:Y:S01]  /*166d0*/  STS.128 [R2+0x80], R144 ;  /* 0x0000809002007388 */ /* 0x000fe20000000c00 */
[----:B-1----:R-:W-:Y:S01]  /*166e0*/  MOV R132, R46 ;  /* 0x0000002e00847202 */ /* 0x002fe20000000f00 */
[----:B------:R-:W-:-:S02]  /*166f0*/  IMAD.MOV.U32 R133, RZ, RZ, R47 ;  /* 0x000000ffff857224 */ /* 0x000fc400078e002f */
[----:B------:R-:W-:Y:S01]  /*16700*/  IMAD.MOV.U32 R134, RZ, RZ, R50 ;  /* 0x000000ffff867224 */ /* 0x000fe200078e0032 */
[----:B------:R-:W-:Y:S01]  /*16710*/  IADD3 R50, R195, 0x5, RZ ;  /* 0x00000005c3327810 */ /* 0x000fe20007ffe0ff */
[----:B------:R-:W-:Y:S01]  /*16720*/  IMAD.MOV.U32 R135, RZ, RZ, R51 ;  /* 0x000000ffff877224 */ /* 0x000fe200078e0033 */
[C---:B------:R-:W-:Y:S01]  /*16730*/  IADD3 R51, R49.reuse, c[0x0][0x198], RZ ;  /* 0x0000660031337a10 */ /* 0x040fe20007ffe0ff */
[----:B------:R-:W-:-:S03]  /*16740*/  IMAD.WIDE R46, R49, 0x4, R36 ;  /* 0x00000004312e7825 */ /* 0x000fc600078e0224 */
[----:B------:R1:W-:Y:S01]  /*16750*/  STS.128 [R2+0x480], R132 ;  /* 0x0004808402007388 */ /* 0x0003e20000000c00 */
[C---:B------:R-:W-:Y:S01]  /*16760*/  IMAD.WIDE R48, R51.reuse, 0x4, R38 ;  /* 0x0000000433307825 */ /* 0x040fe200078e0226 */
[----:B------:R-:W-:Y:S02]  /*16770*/  IADD3 R71, R51, c[0x0][0x198], RZ ;  /* 0x0000660033477a10 */ /* 0x000fe40007ffe0ff */
[----:B------:R-:W-:Y:S01]  /*16780*/  BAR.SYNC.DEFER_BLOCKING 0x0 ;  /* 0x0000000000007b1d */ /* 0x000fe20000010000 */
[----:B-1----:R-:W-:-:S05]  /*16790*/  IADD3 R2, R195, 0x6, RZ ;  /* 0x00000006c3027810 */ /* 0x002fca0007ffe0ff */
[----:B------:R1:W-:Y:S01]  /*167a0*/  @P5 STG.E [R44.64], R64 ;  /* 0x000000402c005986 */ /* 0x0003e2000c101904 */
[----:B------:R-:W-:-:S03]  /*167b0*/  ISETP.GE.AND P5, PT, R50, c[0x0][0x17c], PT ;  /* 0x00005f0032007a0c */ /* 0x000fc60003fa6270 */
[----:B------:R2:W-:Y:S01]  /*167c0*/  @P6 STG.E [R46.64], R84 ;  /* 0x000000542e006986 */ /* 0x0005e2000c101904 */
[----:B------:R-:W-:Y:S02]  /*167d0*/  ISETP.LT.AND P6, PT, R197, c[0x0][0x178], !P3 ;  /* 0x00005e00c5007a0c */ /* 0x000fe40005fc1270 */
[----:B------:R-:W-:Y:S01]  /*167e0*/  ISETP.LT.AND P3, PT, R198, c[0x0][0x178], !P3 ;  /* 0x00005e00c6007a0c */ /* 0x000fe20005f61270 */
[----:B------:R3:W-:Y:S01]  /*167f0*/  @P4 STG.E [R48.64], R65 ;  /* 0x0000004130004986 */ /* 0x0007e2000c101904 */
[----:B------:R-:W-:Y:S02]  /*16800*/  ISETP.GE.AND P4, PT, R2, c[0x0][0x17c], PT ;  /* 0x00005f0002007a0c */ /* 0x000fe40003f86270 */
[----:B------:R-:W-:Y:S01]  /*16810*/  IADD3 R2, R195, 0x7, RZ ;  /* 0x00000007c3027810 */ /* 0x000fe20007ffe0ff */
[----:B-1----:R-:W-:-:S04]  /*16820*/  IMAD.WIDE R44, R51, 0x4, R36 ;  /* 0x00000004332c7825 */ /* 0x002fc800078e0224 */
[----:B--2---:R-:W-:Y:S01]  /*16830*/  IMAD.WIDE R46, R71, 0x4, R38 ;  /* 0x00000004472e7825 */ /* 0x004fe200078e0226 */
[----:B------:R1:W-:Y:S01]  /*16840*/  @P0 STG.E [R44.64], R85 ;  /* 0x000000552c000986 */ /* 0x0003e2000c101904 */
[----:B------:R-:W-:Y:S02]  /*16850*/  ISETP.LT.AND P0, PT, R197, c[0x0][0x178], !P1 ;  /* 0x00005e00c5007a0c */ /* 0x000fe40004f01270 */
[C---:B------:R-:W-:Y:S01]  /*16860*/  ISETP.LT.AND P1, PT, R198.reuse, c[0x0][0x178], !P1 ;  /* 0x00005e00c6007a0c */ /* 0x040fe20004f21270 */
[C---:B------:R-:W-:Y:S01]  /*16870*/  IMAD.WIDE R50, R71.reuse, 0x4, R36 ;  /* 0x0000000447327825 */ /* 0x040fe200078e0224 */
[----:B------:R-:W-:Y:S01]  /*16880*/  IADD3 R71, R71, c[0x0][0x198], RZ ;  /* 0x0000660047477a10 */ /* 0x000fe20007ffe0ff */
[----:B------:R2:W-:Y:S01]  /*16890*/  @P6 STG.E [R46.64], R60 ;  /* 0x0000003c2e006986 */ /* 0x0005e2000c101904 */
[----:B------:R-:W-:Y:S02]  /*168a0*/  ISETP.LT.AND P6, PT, R197, c[0x0][0x178], !P2 ;  /* 0x00005e00c5007a0c */ /* 0x000fe400057c1270 */
[C---:B---3--:R-:W-:Y:S01]  /*168b0*/  IADD3 R65, R71.reuse, c[0x0][0x198], RZ ;  /* 0x0000660047417a10 */ /* 0x048fe20007ffe0ff */
[----:B------:R-:W-:Y:S01]  /*168c0*/  IMAD.WIDE R48, R71, 0x4, R38 ;  /* 0x0000000447307825 */ /* 0x000fe200078e0226 */
[----:B------:R3:W-:Y:S01]  /*168d0*/  @P3 STG.E [R50.64], R80 ;  /* 0x0000005032003986 */ /* 0x0007e2000c101904 */
[----:B------:R-:W-:-:S02]  /*168e0*/  ISETP.LT.AND P2, PT, R198, c[0x0][0x178], !P2 ;  /* 0x00005e00c6007a0c */ /* 0x000fc40005741270 */
[----:B-1----:R-:W-:Y:S01]  /*168f0*/  IMAD.WIDE R44, R71, 0x4, R36 ;  /* 0x00000004472c7825 */ /* 0x002fe200078e0224 */
[----:B------:R1:W-:Y:S01]  /*16900*/  @P0 STG.E [R48.64], R61 ;  /* 0x0000003d30000986 */ /* 0x0003e2000c101904 */
[----:B------:R-:W-:Y:S02]  /*16910*/  ISETP.GE.AND P3, PT, R2, c[0x0][0x17c], PT ;  /* 0x00005f0002007a0c */ /* 0x000fe40003f66270 */
[----:B--2---:R-:W-:Y:S01]  /*16920*/  IMAD.WIDE R46, R65, 0x4, R38 ;  /* 0x00000004412e7825 */ /* 0x004fe200078e0226 */
[----:B------:R2:W-:Y:S01]  /*16930*/  @P1 STG.E [R44.64], R81 ;  /* 0x000000512c001986 */ /* 0x0005e2000c101904 */
[----:B------:R-:W-:Y:S02]  /*16940*/  ISETP.LT.AND P1, PT, R197, c[0x0][0x178], !P5 ;  /* 0x00005e00c5007a0c */ /* 0x000fe40006f21270 */
[----:B------:R-:W-:Y:S01]  /*16950*/  ISETP.LT.AND P5, PT, R198, c[0x0][0x178], !P5 ;  /* 0x00005e00c6007a0c */ /* 0x000fe20006fa1270 */
[C---:B---3--:R-:W-:Y:S01]  /*16960*/  IMAD.WIDE R50, R65.reuse, 0x4, R36 ;  /* 0x0000000441327825 */ /* 0x048fe200078e0224 */
[----:B------:R-:W-:Y:S01]  /*16970*/  IADD3 R65, R65, c[0x0][0x198], RZ ;  /* 0x0000660041417a10 */ /* 0x000fe20007ffe0ff */
[----:B------:R3:W-:Y:S01]  /*16980*/  @P6 STG.E [R46.64], R56 ;  /* 0x000000382e006986 */ /* 0x0007e2000c101904 */
[----:B------:R-:W-:-:S02]  /*16990*/  ISETP.LT.AND P6, PT, R197, c[0x0][0x178], !P4 ;  /* 0x00005e00c5007a0c */ /* 0x000fc400067c1270 */
[C---:B-1----:R-:W-:Y:S01]  /*169a0*/  IADD3 R61, R65.reuse, c[0x0][0x198], RZ ;  /* 0x00006600413d7a10 */ /* 0x042fe20007ffe0ff */
[C---:B------:R-:W-:Y:S01]  /*169b0*/  IMAD.WIDE R48, R65.reuse, 0x4, R38 ;  /* 0x0000000441307825 */ /* 0x040fe200078e0226 */
[----:B----4-:R1:W-:Y:S01]  /*169c0*/  @P2 STG.E [R50.64], R76 ;  /* 0x0000004c32002986 */ /* 0x0103e2000c101904 */
[----:B------:R-:W-:Y:S02]  /*169d0*/  ISETP.LT.AND P4, PT, R198, c[0x0][0x178], !P4 ;  /* 0x00005e00c6007a0c */ /* 0x000fe40006781270 */
[----:B--2---:R-:W-:Y:S01]  /*169e0*/  IMAD.WIDE R44, R65, 0x4, R36 ;  /* 0x00000004412c7825 */ /* 0x004fe200078e0224 */
[----:B------:R2:W-:Y:S01]  /*169f0*/  @P1 STG.E [R48.64], R57 ;  /* 0x0000003930001986 */ /* 0x0005e2000c101904 */
[----:B------:R-:W-:Y:S02]  /*16a00*/  IADD3 R2, R195, 0x8, RZ ;  /* 0x00000008c3027810 */ /* 0x000fe40007ffe0ff */
[----:B---3--:R-:W-:Y:S01]  /*16a10*/  IMAD.WIDE R46, R61, 0x4, R38 ;  /* 0x000000043d2e7825 */ /* 0x008fe200078e0226 */
[----:B------:R3:W-:Y:S01]  /*16a20*/  @P5 STG.E [R44.64], R77 ;  /* 0x0000004d2c005986 */ /* 0x0007e2000c101904 */
[----:B------:R-:W-:-:S02]  /*16a30*/  ISETP.LT.AND P5, PT, R197, c[0x0][0x178], !P3 ;  /* 0x00005e00c5007a0c */ /* 0x000fc40005fa1270 */
[----:B------:R-:W-:Y:S01]  /*16a40*/  ISETP.LT.AND P3, PT, R198, c[0x0][0x178], !P3 ;  /* 0x00005e00c6007a0c */ /* 0x000fe20005f61270 */
[C---:B-1----:R-:W-:Y:S01]  /*16a50*/  IMAD.WIDE R50, R61.reuse, 0x4, R36 ;  /* 0x000000043d327825 */ /* 0x042fe200078e0224 */
[----:B------:R-:W-:Y:S01]  /*16a60*/  IADD3 R61, R61, c[0x0][0x198], RZ ;  /* 0x000066003d3d7a10 */ /* 0x000fe20007ffe0ff */
[----:B------:R1:W-:Y:S01]  /*16a70*/  @P6 STG.E [R46.64], R52 ;  /* 0x000000342e006986 */ /* 0x0003e2000c101904 */
[----:B------:R-:W-:Y:S02]  /*16a80*/  ISETP.GE.AND P0, PT, R2, c[0x0][0x17c], PT ;  /* 0x00005f0002007a0c */ /* 0x000fe40003f06270 */
[----:B------:R-:W-:Y:S01]  /*16a90*/  IADD3 R2, R195, 0x9, RZ ;  /* 0x00000009c3027810 */ /* 0x000fe20007ffe0ff */
[C---:B--2---:R-:W-:Y:S01]  /*16aa0*/  IMAD.WIDE R48, R61.reuse, 0x4, R38 ;  /* 0x000000043d307825 */ /* 0x044fe200078e0226 */
[----:B------:R2:W-:Y:S01]  /*16ab0*/  @P4 STG.E [R50.64], R72 ;  /* 0x0000004832004986 */ /* 0x0005e2000c101904 */
[C---:B------:R-:W-:Y:S02]  /*16ac0*/  IADD3 R57, R61.reuse, c[0x0][0x198], RZ ;  /* 0x000066003d397a10 */ /* 0x040fe40007ffe0ff */
[----:B---3--:R-:W-:Y:S01]  /*16ad0*/  IMAD.WIDE R44, R61, 0x4, R36 ;  /* 0x000000043d2c7825 */ /* 0x008fe200078e0224 */
[----:B------:R-:W-:Y:S01]  /*16ae0*/  ISETP.GE.AND P2, PT, R2, c[0x0][0x17c], PT ;  /* 0x00005f0002007a0c */ /* 0x000fe20003f46270 */
[----:B------:R3:W-:Y:S01]  /*16af0*/  @P5 STG.E [R48.64], R53 ;  /* 0x0000003530005986 */ /* 0x0007e2000c101904 */
[----:B------:R-:W-:Y:S01]  /*16b00*/  ISETP.LT.AND P6, PT, R197, c[0x0][0x178], !P0 ;  /* 0x00005e00c5007a0c */ /* 0x000fe200047c1270 */
[----:B-1----:R-:W-:Y:S01]  /*16b10*/  IMAD.WIDE R46, R57, 0x4, R38 ;  /* 0x00000004392e7825 */ /* 0x002fe200078e0226 */
[----:B------:R-:W-:Y:S01]  /*16b20*/  ISETP.LT.AND P0, PT, R198, c[0x0][0x178], !P0 ;  /* 0x00005e00c6007a0c */ /* 0x000fe20004701270 */
[----:B------:R1:W-:Y:S01]  /*16b30*/  @P3 STG.E [R44.64], R73 ;  /* 0x000000492c003986 */ /* 0x0003e2000c101904 */
[----:B------:R-:W-:-:S02]  /*16b40*/  ISETP.LT.AND P3, PT, R197, c[0x0][0x178], !P2 ;  /* 0x00005e00c5007a0c */ /* 0x000fc40005761270 */
[----:B------:R-:W-:Y:S01]  /*16b50*/  ISETP.LT.AND P2, PT, R198, c[0x0][0x178], !P2 ;  /* 0x00005e00c6007a0c */ /* 0x000fe20005741270 */
[----:B--2---:R-:W-:Y:S01]  /*16b60*/  IMAD.WIDE R50, R57, 0x4, R36 ;  /* 0x0000000439327825 */ /* 0x004fe200078e0224 */
[----:B------:R-:W-:Y:S02]  /*16b70*/  IADD3 R2, R195, 0xa, RZ ;  /* 0x0000000ac3027810 */ /* 0x000fe40007ffe0ff */
[----:B------:R-:W-:Y:S02]  /*16b80*/  IADD3 R57, R57, c[0x0][0x198], RZ ;  /* 0x0000660039397a10 */ /* 0x000fe40007ffe0ff */
[----:B------:R-:W-:Y:S01]  /*16b90*/  ISETP.GE.AND P1, PT, R2, c[0x0][0x17c], PT ;  /* 0x00005f0002007a0c */ /* 0x000fe20003f26270 */
[----:B------:R2:W-:Y:S01]  /*16ba0*/  @P6 STG.E [R46.64], R66 ;  /* 0x000000422e006986 */ /* 0x0005e2000c101904 */
[----:B------:R-:W-:Y:S01]  /*16bb0*/  IADD3 R2, R195, 0xb, RZ ;  /* 0x0000000bc3027810 */ /* 0x000fe20007ffe0ff */
[C---:B---3--:R-:W-:Y:S01]  /*16bc0*/  IMAD.WIDE R48, R57.reuse, 0x4, R38 ;  /* 0x0000000439307825 */ /* 0x048fe200078e0226 */
[C---:B------:R-:W-:Y:S01]  /*16bd0*/  IADD3 R53, R57.reuse, c[0x0][0x198], RZ ;  /* 0x0000660039357a10 */ /* 0x040fe20007ffe0ff */
[----:B------:R3:W-:Y:S01]  /*16be0*/  @P0 STG.E [R50.64], R86 ;  /* 0x0000005632000986 */ /* 0x0007e2000c101904 */
[----:B------:R-:W-:Y:S01]  /*16bf0*/  ISETP.GE.AND P4, PT, R2, c[0x0][0x17c], PT ;  /* 0x00005f0002007a0c */ /* 0x000fe20003f86270 */
[----:B-1----:R-:W-:Y:S01]  /*16c00*/  IMAD.WIDE R44, R57, 0x4, R36 ;  /* 0x00000004392c7825 */ /* 0x002fe200078e0224 */
[----:B------:R-:W-:Y:S01]  /*16c10*/  ISETP.LT.AND P6, PT, R197, c[0x0][0x178], !P1 ;  /* 0x00005e00c5007a0c */ /* 0x000fe20004fc1270 */
[----:B------:R1:W-:Y:S01]  /*16c20*/  @P3 STG.E [R48.64], R67 ;  /* 0x0000004330003986 */ /* 0x0003e2000c101904 */
[----:B------:R-:W-:-:S02]  /*16c30*/  ISETP.LT.AND P1, PT, R198, c[0x0][0x178], !P1 ;  /* 0x00005e00c6007a0c */ /* 0x000fc40004f21270 */
[----:B------:R-:W-:Y:S01]  /*16c40*/  IADD3 R2, R195, 0xc, RZ ;  /* 0x0000000cc3027810 */ /* 0x000fe20007ffe0ff */
[----:B------:R4:W-:Y:S01]  /*16c50*/  @P2 STG.E [R44.64], R87 ;  /* 0x000000572c002986 */ /* 0x0009e2000c101904 */
[----:B------:R-:W-:Y:S01]  /*16c60*/  ISETP.LT.AND P2, PT, R197, c[0x0][0x178], !P4 ;  /* 0x00005e00c5007a0c */ /* 0x000fe20006741270 */
[C---:B--2---:R-:W-:Y:S01]  /*16c70*/  IMAD.WIDE R46, R53.reuse, 0x4, R38 ;  /* 0x00000004352e7825 */ /* 0x044fe200078e0226 */
[----:B------:R-:W-:Y:S02]  /*16c80*/  ISETP.LT.AND P4, PT, R198, c[0x0][0x178], !P4 ;  /* 0x00005e00c6007a0c */ /* 0x000fe40006781270 */
[----:B------:R-:W-:Y:S01]  /*16c90*/  ISETP.GE.AND P5, PT, R2, c[0x0][0x17c], PT ;  /* 0x00005f0002007a0c */ /* 0x000fe20003fa6270 */
[C---:B---3--:R-:W-:Y:S01]  /*16ca0*/  IMAD.WIDE R50, R53.reuse, 0x4, R36 ;  /* 0x0000000435327825 */ /* 0x048fe200078e0224 */
[----:B------:R-:W-:Y:S01]  /*16cb0*/  IADD3 R53, R53, c[0x0][0x198], RZ ;  /* 0x0000660035357a10 */ /* 0x000fe20007ffe0ff */
[----:B------:R2:W-:Y:S01]  /*16cc0*/  @P6 STG.E [R46.64], R62 ;  /* 0x0000003e2e006986 */ /* 0x0005e2000c101904 */
[----:B------:R-:W-:-:S02]  /*16cd0*/  IADD3 R2, R195, 0xd, RZ ;  /* 0x0000000dc3027810 */ /* 0x000fc40007ffe0ff */
[C---:B------:R-:W-:Y:S01]  /*16ce0*/  IADD3 R57, R53.reuse, c[0x0][0x198], RZ ;  /* 0x0000660035397a10 */ /* 0x040fe20007ffe0ff */
[----:B-1----:R-:W-:Y:S01]  /*16cf0*/  IMAD.WIDE R48, R53, 0x4, R38 ;  /* 0x0000000435307825 */ /* 0x002fe200078e0226 */
[----:B------:R-:W-:Y:S01]  /*16d00*/  ISETP.GE.AND P0, PT, R2, c[0x0][0x17c], PT ;  /* 0x00005f0002007a0c */ /* 0x000fe20003f06270 */
[----:B------:R1:W-:Y:S01]  /*16d10*/  @P1 STG.E [R50.64], R82 ;  /* 0x0000005232001986 */ /* 0x0003e2000c101904 */
[----:B------:R-:W-:Y:S01]  /*16d20*/  ISETP.LT.AND P6, PT, R197, c[0x0][0x178], !P5 ;  /* 0x00005e00c5007a0c */ /* 0x000fe20006fc1270 */
[----:B----4-:R-:W-:Y:S01]  /*16d30*/  IMAD.WIDE R44, R53, 0x4, R36 ;  /* 0x00000004352c7825 */ /* 0x010fe200078e0224 */
[----:B------:R-:W-:Y:S01]  /*16d40*/  ISETP.LT.AND P5, PT, R198, c[0x0][0x178], !P5 ;  /* 0x00005e00c6007a0c */ /* 0x000fe20006fa1270 */
[----:B------:R3:W-:Y:S01]  /*16d50*/  @P2 STG.E [R48.64], R63 ;  /* 0x0000003f30002986 */ /* 0x0007e2000c101904 */
[----:B------:R-:W-:Y:S01]  /*16d60*/  IADD3 R2, R195, 0xe, RZ ;  /* 0x0000000ec3027810 */ /* 0x000fe20007ffe0ff */
[----:B--2---:R-:W-:Y:S02]  /*16d70*/  IMAD.WIDE R46, R57, 0x4, R38 ;  /* 0x00000004392e7825 */ /* 0x004fe400078e0226 */
        /* <DEDUP_REMOVED lines=8> */
[C---:B---3--:R-:W-:Y:S01]  /*16e00*/  IMAD.WIDE R48, R57.reuse, 0x4, R38 ;  /* 0x0000000439307825 */ /* 0x048fe200078e0226 */
[----:B------:R3:W-:Y:S01]  /*16e10*/  @P5 STG.E [R50.64], R78 ;  /* 0x0000004e32005986 */ /* 0x0007e2000c101904 */
[C---:B------:R-:W-:Y:S02]  /*16e20*/  IADD3 R53, R57.reuse, c[0x0][0x198], RZ ;  /* 0x0000660039357a10 */ /* 0x040fe40007ffe0ff */
[----:B--2---:R-:W-:Y:S01]  /*16e30*/  IMAD.WIDE R44, R57, 0x4, R36 ;  /* 0x00000004392c7825 */ /* 0x004fe200078e0224 */
        /* <DEDUP_REMOVED lines=8> */
[----:B---3--:R-:W-:Y:S01]  /*16ec0*/  IMAD.WIDE R50, R53, 0x4, R36 ;  /* 0x0000000435327825 */ /* 0x008fe200078e0224 */
[----:B------:R-:W-:Y:S02]  /*16ed0*/  IADD3 R2, R195, 0x10, RZ ;  /* 0x00000010c3027810 */ /* 0x000fe40007ffe0ff */
[----:B------:R-:W-:Y:S02]  /*16ee0*/  IADD3 R53, R53, c[0x0][0x198], RZ ;  /* 0x0000660035357a10 */ /* 0x000fe40007ffe0ff */
[----:B------:R-:W-:Y:S01]  /*16ef0*/  ISETP.GE.AND P2, PT, R2, c[0x0][0x17c], PT ;  /* 0x00005f0002007a0c */ /* 0x000fe20003f46270 */
[----:B------:R3:W-:Y:S01]  /*16f00*/  @P6 STG.E [R46.64], R54 ;  /* 0x000000362e006986 */ /* 0x0007e2000c101904 */
[----:B------:R-:W-:Y:S01]  /*16f10*/  IADD3 R2, R195, 0x11, RZ ;  /* 0x00000011c3027810 */ /* 0x000fe20007ffe0ff */
[C---:B--2---:R-:W-:Y:S01]  /*16f20*/  IMAD.WIDE R48, R53.reuse, 0x4, R38 ;  /* 0x0000000435307825 */ /* 0x044fe200078e0226 */
        /* <DEDUP_REMOVED lines=10> */
[C---:B---3--:R-:W-:Y:S01]  /*16fd0*/  IMAD.WIDE R46, R57.reuse, 0x4, R38 ;  /* 0x00000004392e7825 */ /* 0x048fe200078e0226 */
[----:B------:R-:W-:Y:S02]  /*16fe0*/  ISETP.LT.AND P5, PT, R198, c[0x0][0x178], !P5 ;  /* 0x00005e00c6007a0c */ /* 0x000fe40006fa1270 */
[----:B------:R-:W-:Y:S01]  /*16ff0*/  ISETP.GE.AND P4, PT, R2, c[0x0][0x17c], PT ;  /* 0x00005f0002007a0c */ /* 0x000fe20003f86270 */
[C---:B--2---:R-:W-:Y:S01]  /*17000*/  IMAD.WIDE R50, R57.reuse, 0x4, R36 ;  /* 0x0000000439327825 */ /* 0x044fe200078e0224 */
        /* <DEDUP_REMOVED lines=60> */
[----:B------:R-:W-:Y:S01]  /*173d0*/  @P1 STG.E [R50.64], R12 ;  /* 0x0000000c32001986 */ /* 0x000fe2000c101904 */
[----:B------:R-:W-:Y:S01]  /*173e0*/  ISETP.LT.AND P6, PT, R197, c[0x0][0x178], !P5 ;  /* 0x00005e00c5007a0c */ /* 0x000fe20006fc1270 */
[----:B----4-:R-:W-:Y:S01]  /*173f0*/  IMAD.WIDE R16, R53, 0x4, R36 ;  /* 0x0000000435107825 */ /* 0x010fe200078e0224 */
[C---:B------:R-:W-:Y:S01]  /*17400*/  ISETP.LT.AND P5, PT, R198.reuse, c[0x0][0x178], !P5 ;  /* 0x00005e00c6007a0c */ /* 0x040fe20006fa1270 */
[----:B------:R1:W-:Y:S01]  /*17410*/  @P2 STG.E [R48.64], R89 ;  /* 0x0000005930002986 */ /* 0x0003e2000c101904 */
[----:B------:R-:W-:Y:S01]  /*17420*/  IADD3 R2, R195, 0x1a, RZ ;  /* 0x0000001ac3027810 */ /* 0x000fe20007ffe0ff */
[----:B------:R-:W-:Y:S02]  /*17430*/  IMAD.WIDE R44, R55, 0x4, R38 ;  /* 0x00000004372c7825 */ /* 0x000fe400078e0226 */
[----:B------:R3:W-:Y:S01]  /*17440*/  @P4 STG.E [R16.64], R13 ;  /* 0x0000000d10004986 */ /* 0x0007e2000c101904 */
[----:B------:R-:W-:Y:S01]  /*17450*/  ISETP.LT.AND P4, PT, R197, c[0x0][0x178], !P0 ;  /* 0x00005e00c5007a0c */ /* 0x000fe20004781270 */
[----:B--2---:R-:W-:Y:S01]  /*17460*/  IMAD.WIDE R46, R55, 0x4, R36 ;  /* 0x00000004372e7825 */ /* 0x004fe200078e0224 */
[----:B------:R-:W-:-:S02]  /*17470*/  ISETP.LT.AND P0, PT, R198, c[0x0][0x178], !P0 ;  /* 0x00005e00c6007a0c */ /* 0x000fc40004701270 */
[----:B------:R-:W-:Y:S01]  /*17480*/  IADD3 R55, R55, c[0x0][0x198], RZ ;  /* 0x0000660037377a10 */ /* 0x000fe20007ffe0ff */
[----:B------:R2:W-:Y:S01]  /*17490*/  @P6 STG.E [R44.64], R102 ;  /* 0x000000662c006986 */ /* 0x0005e2000c101904 */
[----:B------:R-:W-:Y:S02]  /*174a0*/  ISETP.GE.AND P3, PT, R2, c[0x0][0x17c], PT ;  /* 0x00005f0002007a0c */ /* 0x000fe40003f66270 */
[----:B------:R-:W-:Y:S01]  /*174b0*/  IADD3 R2, R195, 0x1b, RZ ;  /* 0x0000001bc3027810 */ /* 0x000fe20007ffe0ff */
[C---:B-1----:R-:W-:Y:S01]  /*174c0*/  IMAD.WIDE R48, R55.reuse, 0x4, R38 ;  /* 0x0000000437307825 */ /* 0x042fe200078e0226 */
[----:B------:R1:W-:Y:S01]  /*174d0*/  @P5 STG.E [R46.64], R110 ;  /* 0x0000006e2e005986 */ /* 0x0003e2000c101904 */
[C---:B------:R-:W-:Y:S02]  /*174e0*/  IADD3 R51, R55.reuse, c[0x0][0x198], RZ ;  /* 0x0000660037337a10 */ /* 0x040fe40007ffe0ff */
[----:B---3--:R-:W-:Y:S01]  /*174f0*/  IMAD.WIDE R12, R55, 0x4, R36 ;  /* 0x00000004370c7825 */ /* 0x008fe200078e0224 */
[----:B------:R-:W-:Y:S01]  /*17500*/  ISETP.GE.AND P1, PT, R2, c[0x0][0x17c], PT ;  /* 0x00005f0002007a0c */ /* 0x000fe20003f26270 */
[----:B------:R3:W-:Y:S01]  /*17510*/  @P4 STG.E [R48.64], R103 ;  /* 0x0000006730004986 */ /* 0x0007e2000c101904 */
[----:B------:R-:W-:Y:S01]  /*17520*/  ISETP.LT.AND P6, PT, R197, c[0x0][0x178], !P3 ;  /* 0x00005e00c5007a0c */ /* 0x000fe20005fc1270 */
[----:B------:R-:W-:Y:S01]  /*17530*/  IMAD.WIDE R16, R51, 0x4, R38 ;  /* 0x0000000433107825 */ /* 0x000fe200078e0226 */
[C---:B------:R-:W-:Y:S01]  /*17540*/  ISETP.LT.AND P3, PT, R198.reuse, c[0x0][0x178], !P3 ;  /* 0x00005e00c6007a0c */ /* 0x040fe20005f61270 */
[----:B------:R4:W-:Y:S01]  /*17550*/  @P0 STG.E [R12.64], R111 ;  /* 0x0000006f0c000986 */ /* 0x0009e2000c101904 */
[----:B------:R-:W-:Y:S01]  /*17560*/  ISETP.LT.AND P0, PT, R197, c[0x0][0x178], !P1 ;  /* 0x00005e00c5007a0c */ /* 0x000fe20004f01270 */
[----:B--2---:R-:W-:Y:S01]  /*17570*/  IMAD.WIDE R44, R51, 0x4, R36 ;  /* 0x00000004332c7825 */ /* 0x004fe200078e0224 */
[----:B------:R-:W-:-:S02]  /*17580*/  ISETP.LT.AND P1, PT, R198, c[0x0][0x178], !P1 ;  /* 0x00005e00c6007a0c */ /* 0x000fc40004f21270 */
[----:B------:R-:W-:Y:S02]  /*17590*/  IADD3 R2, R195, 0x1c, RZ ;  /* 0x0000001cc3027810 */ /* 0x000fe40007ffe0ff */
[----:B------:R-:W-:Y:S02]  /*175a0*/  IADD3 R51, R51, c[0x0][0x198], RZ ;  /* 0x0000660033337a10 */ /* 0x000fe40007ffe0ff */
[----:B------:R-:W-:Y:S01]  /*175b0*/  ISETP.GE.AND P2, PT, R2, c[0x0][0x17c], PT ;  /* 0x00005f0002007a0c */ /* 0x000fe20003f46270 */
[----:B------:R2:W-:Y:S01]  /*175c0*/  @P6 STG.E [R16.64], R98 ;  /* 0x0000006210006986 */ /* 0x0005e2000c101904 */
[----:B------:R-:W-:Y:S01]  /*175d0*/  IADD3 R2, R195, 0x1d, RZ ;  /* 0x0000001dc3027810 */ /* 0x000fe20007ffe0ff */
[C---:B-1----:R-:W-:Y:S01]  /*175e0*/  IMAD.WIDE R46, R51.reuse, 0x4, R38 ;  /* 0x00000004332e7825 */ /* 0x042fe200078e0226 */
[C---:B---3--:R-:W-:Y:S01]  /*175f0*/  IADD3 R49, R51.reuse, c[0x0][0x198], RZ ;  /* 0x0000660033317a10 */ /* 0x048fe20007ffe0ff */
[----:B------:R1:W-:Y:S01]  /*17600*/  @P3 STG.E [R44.64], R106 ;  /* 0x0000006a2c003986 */ /* 0x0003e2000c101904 */
[----:B------:R-:W-:Y:S01]  /*17610*/  ISETP.GE.AND P5, PT, R2, c[0x0][0x17c], PT ;  /* 0x00005f0002007a0c */ /* 0x000fe20003fa6270 */
[----:B----4-:R-:W-:Y:S01]  /*17620*/  IMAD.WIDE R12, R51, 0x4, R36 ;  /* 0x00000004330c7825 */ /* 0x010fe200078e0224 */
        /* <DEDUP_REMOVED lines=9> */
[C---:B-1----:R-:W-:Y:S01]  /*176c0*/  IMAD.WIDE R44, R49.reuse, 0x4, R36 ;  /* 0x00000004312c7825 */ /* 0x042fe200078e0224 */
[----:B------:R-:W-:Y:S01]  /*176d0*/  IADD3 R49, R49, c[0x0][0x198], RZ ;  /* 0x0000660031317a10 */ /* 0x000fe20007ffe0ff */
[----:B------:R1:W-:Y:S01]  /*176e0*/  @P6 STG.E [R16.64], R94 ;  /* 0x0000005e10006986 */ /* 0x0003e2000c101904 */
[----:B------:R-:W-:-:S02]  /*176f0*/  IADD3 R2, R195, 0x1f, RZ ;  /* 0x0000001fc3027810 */ /* 0x000fc40007ffe0ff */
[C---:B------:R-:W-:Y:S01]  /*17700*/  IADD3 R51, R49.reuse, c[0x0][0x198], RZ ;  /* 0x0000660031337a10 */ /* 0x040fe20007ffe0ff */
[----:B---3--:R-:W-:Y:S01]  /*17710*/  IMAD.WIDE R46, R49, 0x4, R38 ;  /* 0x00000004312e7825 */ /* 0x008fe200078e0226 */
[----:B------:R-:W-:Y:S01]  /*17720*/  ISETP.GE.AND P3, PT, R2, c[0x0][0x17c], PT ;  /* 0x00005f0002007a0c */ /* 0x000fe20003f66270 */
[----:B------:R2:W-:Y:S01]  /*17730*/  @P2 STG.E [R44.64], R18 ;  /* 0x000000122c002986 */ /* 0x0005e2000c101904 */
[----:B------:R-:W-:Y:S01]  /*17740*/  ISETP.LT.AND P6, PT, R197, c[0x0][0x178], !P4 ;  /* 0x00005e00c5007a0c */ /* 0x000fe200067c1270 */
[----:B----4-:R-:W-:Y:S01]  /*17750*/  IMAD.WIDE R12, R49, 0x4, R36 ;  /* 0x00000004310c7825 */ /* 0x010fe200078e0224 */
[----:B------:R-:W-:Y:S01]  /*17760*/  ISETP.LT.AND P4, PT, R198, c[0x0][0x178], !P4 ;  /* 0x00005e00c6007a0c */ /* 0x000fe20006781270 */
[----:B------:R3:W-:Y:S01]  /*17770*/  @P1 STG.E [R46.64], R95 ;  /* 0x0000005f2e001986 */ /* 0x0007e2000c101904 */
[----:B------:R-:W-:Y:S01]  /*17780*/  IADD3 R2, R195, 0x20, RZ ;  /* 0x00000020c3027810 */ /* 0x000fe20007ffe0ff */
[----:B-1----:R-:W-:Y:S02]  /*17790*/  IMAD.WIDE R16, R51, 0x4, R38 ;  /* 0x0000000433107825 */ /* 0x002fe400078e0226 */
[----:B------:R1:W-:Y:S01]  /*177a0*/  @P5 STG.E [R12.64], R19 ;  /* 0x000000130c005986 */ /* 0x0003e2000c101904 */
[----:B------:R-:W-:-:S02]  /*177b0*/  ISETP.LT.AND P5, PT, R197, c[0x0][0x178], !P3 ;  /* 0x00005e00c5007a0c */ /* 0x000fc40005fa1270 */
[----:B------:R-:W-:Y:S01]  /*177c0*/  ISETP.LT.AND P3, PT, R198, c[0x0][0x178], !P3 ;  /* 0x00005e00c6007a0c */ /* 0x000fe20005f61270 */
[C---:B--2---:R-:W-:Y:S01]  /*177d0*/  IMAD.WIDE R44, R51.reuse, 0x4, R36 ;  /* 0x00000004332c7825 */ /* 0x044fe200078e0224 */
[----:B------:R-:W-:Y:S01]  /*177e0*/  IADD3 R51, R51, c[0x0][0x198], RZ ;  /* 0x0000660033337a10 */ /* 0x000fe20007ffe0ff */
[----:B------:R2:W-:Y:S01]  /*177f0*/  @P6 STG.E [R16.64], R90 ;  /* 0x0000005a10006986 */ /* 0x0005e2000c101904 */
[----:B------:R-:W-:Y:S02]  /*17800*/  ISETP.GE.AND P0, PT, R2, c[0x0][0x17c], PT ;  /* 0x00005f0002007a0c */ /* 0x000fe40003f06270 */
[----:B------:R-:W-:Y:S01]  /*17810*/  IADD3 R2, R195, 0x21, RZ ;  /* 0x00000021c3027810 */ /* 0x000fe20007ffe0ff */
[C---:B---3--:R-:W-:Y:S01]  /*17820*/  IMAD.WIDE R46, R51.reuse, 0x4, R38 ;  /* 0x00000004332e7825 */ /* 0x048fe200078e0226 */
[----:B------:R3:W-:Y:S01]  /*17830*/  @P4 STG.E [R44.64], R14 ;  /* 0x0000000e2c004986 */ /* 0x0007e2000c101904 */
[C---:B------:R-:W-:Y:S02]  /*17840*/  IADD3 R49, R51.reuse, c[0x0][0x198], RZ ;  /* 0x0000660033317a10 */ /* 0x040fe40007ffe0ff */
[----:B-1----:R-:W-:Y:S01]  /*17850*/  IMAD.WIDE R12, R51, 0x4, R36 ;  /* 0x00000004330c7825 */ /* 0x002fe200078e0224 */
[----:B------:R-:W-:Y:S01]  /*17860*/  ISETP.GE.AND P2, PT, R2, c[0x0][0x17c], PT ;  /* 0x00005f0002007a0c */ /* 0x000fe20003f46270 */
[----:B------:R1:W-:Y:S01]  /*17870*/  @P5 STG.E [R46.64], R91 ;  /* 0x0000005b2e005986 */ /* 0x0003e2000c101904 */
[----:B------:R-:W-:Y:S01]  /*17880*/  ISETP.LT.AND P4, PT, R197, c[0x0][0x178], !P0 ;  /* 0x00005e00c5007a0c */ /* 0x000fe20004781270 */
[----:B--2---:R-:W-:Y:S01]  /*17890*/  IMAD.WIDE R16, R49, 0x4, R38 ;  /* 0x0000000431107825 */ /* 0x004fe200078e0226 */
[C---:B------:R-:W-:Y:S01]  /*178a0*/  ISETP.LT.AND P6, PT, R198.reuse, c[0x0][0x178], !P0 ;  /* 0x00005e00c6007a0c */ /* 0x040fe200047c1270 */
[----:B------:R2:W-:Y:S01]  /*178b0*/  @P3 STG.E [R12.64], R15 ;  /* 0x0000000f0c003986 */ /* 0x0005e2000c101904 */
[----:B------:R-:W-:Y:S01]  /*178c0*/  ISETP.LT.AND P3, PT, R197, c[0x0][0x178], !P2 ;  /* 0x00005e00c5007a0c */ /* 0x000fe20005761270 */
[----:B------:R-:W-:Y:S01]  /*178d0*/  IMAD.WIDE R18, R49, 0x4, R36 ;  /* 0x0000000431127825 */ /* 0x000fe200078e0224 */
[----:B------:R-:W-:-:S02]  /*178e0*/  ISETP.LT.AND P2, PT, R198, c[0x0][0x178], !P2 ;  /* 0x00005e00c6007a0c */ /* 0x000fc40005741270 */
[----:B------:R-:W-:Y:S02]  /*178f0*/  IADD3 R2, R195, 0x22, RZ ;  /* 0x00000022c3027810 */ /* 0x000fe40007ffe0ff */
[----:B------:R-:W-:Y:S02]  /*17900*/  IADD3 R49, R49, c[0x0][0x198], RZ ;  /* 0x0000660031317a10 */ /* 0x000fe40007ffe0ff */
[----:B------:R-:W-:Y:S01]  /*17910*/  ISETP.GE.AND P1, PT, R2, c[0x0][0x17c], PT ;  /* 0x00005f0002007a0c */ /* 0x000fe20003f26270 */
[----:B------:R4:W-:Y:S01]  /*17920*/  @P4 STG.E [R16.64], R116 ;  /* 0x0000007410004986 */ /* 0x0009e2000c101904 */
[----:B------:R-:W-:Y:S01]  /*17930*/  IADD3 R2, R195, 0x23, RZ ;  /* 0x00000023c3027810 */ /* 0x000fe20007ffe0ff */
[C---:B---3--:R-:W-:Y:S01]  /*17940*/  IMAD.WIDE R44, R49.reuse, 0x4, R38 ;  /* 0x00000004312c7825 */ /* 0x048fe200078e0226 */
[C---:B-1----:R-:W-:Y:S01]  /*17950*/  IADD3 R47, R49.reuse, c[0x0][0x198], RZ ;  /* 0x00006600312f7a10 */ /* 0x042fe20007ffe0ff */
[----:B------:R1:W-:Y:S01]  /*17960*/  @P6 STG.E [R18.64], R128 ;  /* 0x0000008012006986 */ /* 0x0003e2000c101904 */
[----:B------:R-:W-:Y:S01]  /*17970*/  ISETP.GE.AND P0, PT, R2, c[0x0][0x17c], PT ;  /* 0x00005f0002007a0c */ /* 0x000fe20003f06270 */
[----:B--2---:R-:W-:Y:S01]  /*17980*/  IMAD.WIDE R12, R49, 0x4, R36 ;  /* 0x00000004310c7825 */ /* 0x004fe200078e0224 */
[----:B------:R-:W-:Y:S01]  /*17990*/  ISETP.LT.AND P4, PT, R197, c[0x0][0x178], !P1 ;  /* 0x00005e00c5007a0c */ /* 0x000fe20004f81270 */
[----:B------:R2:W-:Y:S01]  /*179a0*/  @P3 STG.E [R44.64], R117 ;  /* 0x000000752c003986 */ /* 0x0005e2000c101904 */
[C---:B------:R-:W-:Y:S01]  /*179b0*/  ISETP.LT.AND P6, PT, R198.reuse, c[0x0][0x178], !P1 ;  /* 0x00005e00c6007a0c */ /* 0x040fe20004fc1270 */
[----:B------:R-:W-:Y:S01]  /*179c0*/  IMAD.WIDE R14, R47, 0x4, R38 ;  /* 0x000000042f0e7825 */ /* 0x000fe200078e0226 */
[----:B------:R-:W-:Y:S01]  /*179d0*/  IADD3 R2, R195, 0x24, RZ ;  /* 0x00000024c3027810 */ /* 0x000fe20007ffe0ff */
[----:B------:R3:W-:Y:S01]  /*179e0*/  @P2 STG.E [R12.64], R129 ;  /* 0x000000810c002986 */ /* 0x0007e2000c101904 */
[----:B------:R-:W-:Y:S01]  /*179f0*/  ISETP.LT.AND P2, PT, R197, c[0x0][0x178], !P0 ;  /* 0x00005e00c5007a0c */ /* 0x000fe20004741270 */
[----:B----4-:R-:W-:Y:S01]  /*17a00*/  IMAD.WIDE R16, R47, 0x4, R36 ;  /* 0x000000042f107825 */ /* 0x010fe200078e0224 */
[----:B------:R-:W-:-:S02]  /*17a10*/  ISETP.LT.AND P0, PT, R198, c[0x0][0x178], !P0 ;  /* 0x00005e00c6007a0c */ /* 0x000fc40004701270 */
[----:B------:R-:W-:Y:S02]  /*17a20*/  IADD3 R47, R47, c[0x0][0x198], RZ ;  /* 0x000066002f2f7a10 */ /* 0x000fe40007ffe0ff */
[----:B------:R-:W-:Y:S01]  /*17a30*/  ISETP.GE.AND P5, PT, R2, c[0x0][0x17c], PT ;  /* 0x00005f0002007a0c */ /* 0x000fe20003fa6270 */
[----:B------:R4:W-:Y:S01]  /*17a40*/  @P4 STG.E [R14.64], R112 ;  /* 0x000000700e004986 */ /* 0x0009e2000c101904 */
[----:B------:R-:W-:Y:S01]  /*17a50*/  IADD3 R2, R195, 0x25, RZ ;  /* 0x00000025c3027810 */ /* 0x000fe20007ffe0ff */
[C---:B-1----:R-:W-:Y:S01]  /*17a60*/  IMAD.WIDE R18, R47.reuse, 0x4, R38 ;  /* 0x000000042f127825 */ /* 0x042fe200078e0226 */
[C---:B--2---:R-:W-:Y:S01]  /*17a70*/  IADD3 R45, R47.reuse, c[0x0][0x198], RZ ;  /* 0x000066002f2d7a10 */ /* 0x044fe20007ffe0ff */
[----:B------:R1:W-:Y:S01]  /*17a80*/  @P6 STG.E [R16.64], R124 ;  /* 0x0000007c10006986 */ /* 0x0003e2000c101904 */
[----:B------:R-:W-:Y:S01]  /*17a90*/  ISETP.GE.AND P1, PT, R2, c[0x0][0x17c], PT ;  /* 0x00005f0002007a0c */ /* 0x000fe20003f26270 */
[----:B---3--:R-:W-:Y:S01]  /*17aa0*/  IMAD.WIDE R12, R47, 0x4, R36 ;  /* 0x000000042f0c7825 */ /* 0x008fe200078e0224 */
[----:B------:R-:W-:Y:S01]  /*17ab0*/  ISETP.LT.AND P6, PT, R197, c[0x0][0x178], !P5 ;  /* 0x00005e00c5007a0c */ /* 0x000fe20006fc1270 */
[----:B------:R2:W-:Y:S01]  /*17ac0*/  @P2 STG.E [R18.64], R113 ;  /* 0x0000007112002986 */ /* 0x0005e2000c101904 */
[----:B------:R-:W-:-:S02]  /*17ad0*/  ISETP.LT.AND P5, PT, R198, c[0x0][0x178], !P5 ;  /* 0x00005e00c6007a0c */ /* 0x000fc40006fa1270 */
[----:B------:R-:W-:Y:S01]  /*17ae0*/  IADD3 R2, R195, 0x26, RZ ;  /* 0x00000026c3027810 */ /* 0x000fe20007ffe0ff */
[----:B------:R3:W-:Y:S01]  /*17af0*/  @P0 STG.E [R12.64], R125 ;  /* 0x0000007d0c000986 */ /* 0x0007e2000c101904 */
[----:B------:R-:W-:Y:S01]  /*17b00*/  ISETP.LT.AND P0, PT, R197, c[0x0][0x178], !P1 ;  /* 0x00005e00c5007a0c */ /* 0x000fe20004f01270 */
[C---:B----4-:R-:W-:Y:S01]  /*17b10*/  IMAD.WIDE R14, R45.reuse, 0x4, R38 ;  /* 0x000000042d0e7825 */ /* 0x050fe200078e0226 */
[----:B------:R-:W-:Y:S02]  /*17b20*/  ISETP.LT.AND P1, PT, R198, c[0x0][0x178], !P1 ;  /* 0x00005e00c6007a0c */ /* 0x000fe40004f21270 */
[----:B------:R-:W-:Y:S01]  /*17b30*/  ISETP.GE.AND P3, PT, R2, c[0x0][0x17c], PT ;  /* 0x00005f0002007a0c */ /* 0x000fe20003f66270 */
[C---:B-1----:R-:W-:Y:S01]  /*17b40*/  IMAD.WIDE R16, R45.reuse, 0x4, R36 ;  /* 0x000000042d107825 */ /* 0x042fe200078e0224 */
[----:B------:R-:W-:Y:S01]  /*17b50*/  IADD3 R45, R45, c[0x0][0x198], RZ ;  /* 0x000066002d2d7a10 */ /* 0x000fe20007ffe0ff */
[----:B------:R1:W-:Y:S01]  /*17b60*/  @P6 STG.E [R14.64], R40 ;  /* 0x000000280e006986 */ /* 0x0003e2000c101904 */
[----:B------:R-:W-:-:S02]  /*17b70*/  IADD3 R2, R195, 0x27, RZ ;  /* 0x00000027c3027810 */ /* 0x000fc40007ffe0ff */
[C---:B------:R-:W-:Y:S01]  /*17b80*/  IADD3 R47, R45.reuse, c[0x0][0x198], RZ ;  /* 0x000066002d2f7a10 */ /* 0x040fe20007ffe0ff */
[----:B--2---:R-:W-:Y:S01]  /*17b90*/  IMAD.WIDE R18, R45, 0x4, R38 ;  /* 0x000000042d127825 */ /* 0x004fe200078e0226 */
[----:B------:R-:W-:Y:S01]  /*17ba0*/  ISETP.GE.AND P4, PT, R2, c[0x0][0x17c], PT ;  /* 0x00005f0002007a0c */ /* 0x000fe20003f86270 */
[----:B------:R2:W-:Y:S01]  /*17bb0*/  @P5 STG.E [R16.64], R120 ;  /* 0x0000007810005986 */ /* 0x0005e2000c101904 */
[----:B------:R-:W-:Y:S01]  /*17bc0*/  ISETP.LT.AND P5, PT, R197, c[0x0][0x178], !P3 ;  /* 0x00005e00c5007a0c */ /* 0x000fe20005fa1270 */
[----:B---3--:R-:W-:Y:S01]  /*17bd0*/  IMAD.WIDE R12, R45, 0x4, R36 ;  /* 0x000000042d0c7825 */ /* 0x008fe200078e0224 */
        /* <DEDUP_REMOVED lines=30> */
[----:B-1----:R-:W-:Y:S01]  /*17dc0*/  IMAD.WIDE R18, R41, 0x4, R38 ;  /* 0x0000000429127825 */ /* 0x002fe200078e0226 */
[----:B------:R-:W-:Y:S01]  /*17dd0*/  ISETP.LT.AND P5, PT, R197, c[0x0][0x178], !P0 ;  /* 0x00005e00c5007a0c */ /* 0x000fe200047a1270 */
[----:B------:R1:W-:Y:S01]  /*17de0*/  @P6 STG.E [R16.64], R130 ;  /* 0x0000008210006986 */ /* 0x0003e2000c101904 */
[----:B------:R-:W-:Y:S01]  /*17df0*/  ISETP.GE.AND P2, PT, R2, c[0x0][0x17c], PT ;  /* 0x00005f0002007a0c */ /* 0x000fe20003f46270 */
[C---:B--2---:R-:W-:Y:S01]  /*17e00*/  IMAD.WIDE R4, R41.reuse, 0x4, R36 ;  /* 0x0000000429047825 */ /* 0x044fe200078e0224 */
[----:B------:R-:W-:Y:S01]  /*17e10*/  IADD3 R29, R41, c[0x0][0x198], RZ ;  /* 0x00006600291d7a10 */ /* 0x000fe20007ffe0ff */
[----:B------:R-:W-:Y:S01]  /*17e20*/  @P4 STG.E [R18.64], R119 ;  /* 0x0000007712004986 */ /* 0x000fe2000c101904 */
[----:B------:R-:W-:-:S02]  /*17e30*/  ISETP.LT.AND P6, PT, R198, c[0x0][0x178], !P0 ;  /* 0x00005e00c6007a0c */ /* 0x000fc400047c1270 */
[----:B------:R-:W-:Y:S01]  /*17e40*/  IADD3 R2, R195, 0x2c, RZ ;  /* 0x0000002cc3027810 */ /* 0x000fe20007ffe0ff */
[----:B------:R2:W-:Y:S01]  /*17e50*/  @P3 STG.E [R4.64], R131 ;  /* 0x0000008304003986 */ /* 0x0005e2000c101904 */
[----:B------:R-:W-:Y:S01]  /*17e60*/  ISETP.LT.AND P3, PT, R197, c[0x0][0x178], !P2 ;  /* 0x00005e00c5007a0c */ /* 0x000fe20005761270 */
[C---:B------:R-:W-:Y:S01]  /*17e70*/  IMAD.WIDE R12, R29.reuse, 0x4, R38 ;  /* 0x000000041d0c7825 */ /* 0x040fe200078e0226 */
[----:B------:R-:W-:Y:S02]  /*17e80*/  ISETP.LT.AND P2, PT, R198, c[0x0][0x178], !P2 ;  /* 0x00005e00c6007a0c */ /* 0x000fe40005741270 */
[----:B------:R-:W-:Y:S01]  /*17e90*/  ISETP.GE.AND P1, PT, R2, c[0x0][0x17c], PT ;  /* 0x00005f0002007a0c */ /* 0x000fe20003f26270 */
[C---:B---3--:R-:W-:Y:S01]  /*17ea0*/  IMAD.WIDE R14, R29.reuse, 0x4, R36 ;  /* 0x000000041d0e7825 */ /* 0x048fe200078e0224 */
[----:B------:R-:W-:Y:S01]  /*17eb0*/  IADD3 R29, R29, c[0x0][0x198], RZ ;  /* 0x000066001d1d7a10 */ /* 0x000fe20007ffe0ff */
[----:B------:R-:W-:Y:S01]  /*17ec0*/  @P5 STG.E [R12.64], R114 ;  /* 0x000000720c005986 */ /* 0x000fe2000c101904 */
[----:B------:R-:W-:-:S02]  /*17ed0*/  IADD3 R2, R195, 0x2d, RZ ;  /* 0x0000002dc3027810 */ /* 0x000fc40007ffe0ff */
[----:B------:R-:W-:Y:S01]  /*17ee0*/  ISETP.LT.AND P5, PT, R197, c[0x0][0x178], !P1 ;  /* 0x00005e00c5007a0c */ /* 0x000fe20004fa1270 */
[C---:B-1----:R-:W-:Y:S01]  /*17ef0*/  IMAD.WIDE R16, R29.reuse, 0x4, R38 ;  /* 0x000000041d107825 */ /* 0x042fe200078e0226 */
[----:B------:R-:W-:Y:S01]  /*17f00*/  ISETP.GE.AND P0, PT, R2, c[0x0][0x17c], PT ;  /* 0x00005f0002007a0c */ /* 0x000fe20003f06270 */
[----:B------:R-:W-:Y:S01]  /*17f10*/  @P6 STG.E [R14.64], R126 ;  /* 0x0000007e0e006986 */ /* 0x000fe2000c101904 */
[C---:B------:R-:W-:Y:S01]  /*17f20*/  IADD3 R41, R29.reuse, c[0x0][0x198], RZ ;  /* 0x000066001d297a10 */ /* 0x040fe20007ffe0ff */
[----:B--2---:R-:W-:Y:S01]  /*17f30*/  IMAD.WIDE R4, R29, 0x4, R36 ;  /* 0x000000041d047825 */ /* 0x004fe200078e0224 */
[C---:B------:R-:W-:Y:S01]  /*17f40*/  ISETP.LT.AND P6, PT, R198.reuse, c[0x0][0x178], !P1 ;  /* 0x00005e00c6007a0c */ /* 0x040fe20004fc1270 */
[----:B------:R1:W-:Y:S01]  /*17f50*/  @P3 STG.E [R16.64], R115 ;  /* 0x0000007310003986 */ /* 0x0003e2000c101904 */
[----:B------:R-:W-:Y:S01]  /*17f60*/  IADD3 R2, R195, 0x2e, RZ ;  /* 0x0000002ec3027810 */ /* 0x000fe20007ffe0ff */
[----:B------:R-:W-:Y:S02]  /*17f70*/  IMAD.WIDE R18, R41, 0x4, R38 ;  /* 0x0000000429127825 */ /* 0x000fe400078e0226 */
[----:B------:R2:W-:Y:S01]  /*17f80*/  @P2 STG.E [R4.64], R127 ;  /* 0x0000007f04002986 */ /* 0x0005e2000c101904 */
[----:B------:R-:W-:Y:S01]  /*17f90*/  ISETP.LT.AND P2, PT, R197, c[0x0][0x178], !P0 ;  /* 0x00005e00c5007a0c */ /* 0x000fe20004741270 */
[C---:B------:R-:W-:Y:S01]  /*17fa0*/  IMAD.WIDE R28, R41.reuse, 0x4, R36 ;  /* 0x00000004291c7825 */ /* 0x040fe200078e0224 */
[----:B------:R-:W-:Y:S01]  /*17fb0*/  ISETP.LT.AND P0, PT, R198, c[0x0][0x178], !P0 ;  /* 0x00005e00c6007a0c */ /* 0x000fe20004701270 */
[----:B------:R-:W3:Y:S01]  /*17fc0*/  LDS.128 R12, [R0] ;  /* 0x00000000000c7984 */ /* 0x000ee20000000c00 */
[----:B------:R-:W-:-:S02]  /*17fd0*/  IADD3 R41, R41, c[0x0][0x198], RZ ;  /* 0x0000660029297a10 */ /* 0x000fc40007ffe0ff */
[----:B------:R-:W-:Y:S01]  /*17fe0*/  ISETP.GE.AND P4, PT, R2, c[0x0][0x17c], PT ;  /* 0x00005f0002007a0c */ /* 0x000fe20003f86270 */
[----:B------:R-:W-:Y:S01]  /*17ff0*/  @P5 STG.E [R18.64], R42 ;  /* 0x0000002a12005986 */ /* 0x000fe2000c101904 */
[----:B------:R-:W-:Y:S02]  /*18000*/  IADD3 R2, R195, 0x2f, RZ ;  /* 0x0000002fc3027810 */ /* 0x000fe40007ffe0ff */
[C---:B-1----:R-:W-:Y:S01]  /*18010*/  IADD3 R17, R41.reuse, c[0x0][0x198], RZ ;  /* 0x0000660029117a10 */ /* 0x042fe20007ffe0ff */
[----:B--2---:R-:W-:Y:S01]  /*18020*/  IMAD.WIDE R4, R41, 0x4, R38 ;  /* 0x0000000429047825 */ /* 0x004fe200078e0226 */
[----:B------:R-:W-:Y:S01]  /*18030*/  ISETP.LT.AND P5, PT, R197, c[0x0][0x178], !P4 ;  /* 0x00005e00c5007a0c */ /* 0x000fe200067a1270 */
[----:B------:R1:W-:Y:S01]  /*18040*/  @P6 STG.E [R28.64], R122 ;  /* 0x0000007a1c006986 */ /* 0x0003e2000c101904 */
[----:B------:R-:W-:Y:S01]  /*18050*/  ISETP.GE.AND P1, PT, R2, c[0x0][0x17c], PT ;  /* 0x00005f0002007a0c */ /* 0x000fe20003f26270 */
[--C-:B------:R-:W-:Y:S01]  /*18060*/  IMAD.WIDE R40, R41, 0x4, R36.reuse ;  /* 0x0000000429287825 */ /* 0x100fe200078e0224 */
[----:B------:R-:W-:Y:S01]  /*18070*/  ISETP.LT.AND P4, PT, R198, c[0x0][0x178], !P4 ;  /* 0x00005e00c6007a0c */ /* 0x000fe20006781270 */
[----:B------:R2:W-:Y:S01]  /*18080*/  @P2 STG.E [R4.64], R43 ;  /* 0x0000002b04002986 */ /* 0x0005e2000c101904 */
[C---:B------:R-:W-:Y:S01]  /*18090*/  IADD3 R47, R17.reuse, c[0x0][0x198], RZ ;  /* 0x00006600112f7a10 */ /* 0x040fe20007ffe0ff */
[----:B------:R-:W-:Y:S01]  /*180a0*/  IMAD.WIDE R44, R17, 0x4, R36 ;  /* 0x00000004112c7825 */ /* 0x000fe200078e0224 */
[----:B------:R-:W-:Y:S01]  /*180b0*/  IADD3 R2, R195, 0x30, RZ ;  /* 0x00000030c3027810 */ /* 0x000fe20007ffe0ff */
[----:B------:R4:W-:Y:S01]  /*180c0*/  @P0 STG.E [R40.64], R123 ;  /* 0x0000007b28000986 */ /* 0x0009e2000c101904 */
[----:B------:R-:W-:-:S02]  /*180d0*/  ISETP.LT.AND P0, PT, R197, c[0x0][0x178], !P1 ;  /* 0x00005e00c5007a0c */ /* 0x000fc40004f01270 */
[----:B------:R-:W-:Y:S01]  /*180e0*/  ISETP.LT.AND P1, PT, R198, c[0x0][0x178], !P1 ;  /* 0x00005e00c6007a0c */ /* 0x000fe20004f21270 */
[--C-:B-1----:R-:W-:Y:S01]  /*180f0*/  IMAD.WIDE R28, R17, 0x4, R38.reuse ;  /* 0x00000004111c7825 */ /* 0x102fe200078e0226 */
[----:B------:R-:W-:Y:S01]  /*18100*/  ISETP.GE.AND P3, PT, R2, c[0x0][0x17c], PT ;  /* 0x00005f0002007a0c */ /* 0x000fe20003f66270 */
[----:B------:R-:W1:Y:S01]  /*18110*/  LDS.128 R16, [R69] ;  /* 0x0000000045107984 */ /* 0x000e620000000c00 */
[----:B------:R-:W-:Y:S01]  /*18120*/  IADD3 R2, R195, 0x31, RZ ;  /* 0x00000031c3027810 */ /* 0x000fe20007ffe0ff */
[C-C-:B--2---:R-:W-:Y:S01]  /*18130*/  IMAD.WIDE R4, R47.reuse, 0x4, R38.reuse ;  /* 0x000000042f047825 */ /* 0x144fe200078e0226 */
[----:B------:R-:W-:Y:S01]  /*18140*/  IADD3 R49, R47, c[0x0][0x198], RZ ;  /* 0x000066002f317a10 */ /* 0x000fe20007ffe0ff */
[----:B------:R2:W-:Y:S01]  /*18150*/  @P5 STG.E [R28.64], R30 ;  /* 0x0000001e1c005986 */ /* 0x0005e2000c101904 */
[----:B------:R-:W-:Y:S02]  /*18160*/  ISETP.GE.AND P6, PT, R2, c[0x0][0x17c], PT ;  /* 0x00005f0002007a0c */ /* 0x000fe40003fc6270 */
[----:B------:R-:W-:Y:S01]  /*18170*/  ISETP.LT.AND P5, PT, R198, c[0x0][0x178], !P3 ;  /* 0x00005e00c6007a0c */ /* 0x000fe20005fa1270 */
[----:B------:R-:W-:Y:S01]  /*18180*/  @P4 STG.E [R44.64], R6 ;  /* 0x000000062c004986 */ /* 0x000fe2000c101904 */
[----:B------:R-:W-:Y:S01]  /*18190*/  ISETP.LT.AND P4, PT, R197, c[0x0][0x178], !P3 ;  /* 0x00005e00c5007a0c */ /* 0x000fe20005f81270 */
[----:B----4-:R-:W-:Y:S01]  /*181a0*/  IMAD.WIDE R40, R49, 0x4, R38 ;  /* 0x0000000431287825 */ /* 0x010fe200078e0226 */
[----:B------:R-:W-:Y:S01]  /*181b0*/  IADD3 R0, R195, 0x32, RZ ;  /* 0x00000032c3007810 */ /* 0x000fe20007ffe0ff */
[----:B------:R4:W-:Y:S02]  /*181c0*/  @P0 STG.E [R4.64], R31 ;  /* 0x0000001f04000986 */ /* 0x0009e4000c101904 */
[C-C-:B------:R-:W-:Y:S01]  /*181d0*/  IMAD.WIDE R42, R49.reuse, 0x4, R36.reuse ;  /* 0x00000004312a7825 */ /* 0x140fe200078e0224 */
[----:B------:R-:W-:Y:S01]  /*181e0*/  IADD3 R49, R49, c[0x0][0x198], RZ ;  /* 0x0000660031317a10 */ /* 0x000fe20007ffe0ff */
[----:B------:R-:W1:Y:S01]  /*181f0*/  LDS.128 R68, [R68] ;  /* 0x0000000044447984 */ /* 0x000e620000000c00 */
[----:B------:R-:W-:Y:S01]  /*18200*/  ISETP.GE.AND P2, PT, R0, c[0x0][0x17c], PT ;  /* 0x00005f0000007a0c */ /* 0x000fe20003f46270 */
[----:B--2---:R-:W-:Y:S01]  /*18210*/  IMAD.WIDE R28, R47, 0x4, R36 ;  /* 0x000000042f1c7825 */ /* 0x004fe200078e0224 */
[----:B------:R-:W-:Y:S01]  /*18220*/  IADD3 R0, R195, 0x33, RZ ;  /* 0x00000033c3007810 */ /* 0x000fe20007ffe0ff */
[----:B------:R-:W2:Y:S03]  /*18230*/  LDS.128 R44, [R3] ;  /* 0x00000000032c7984 */ /* 0x000ea60000000c00 */
[----:B------:R-:W-:Y:S01]  /*18240*/  ISETP.GE.AND P3, PT, R0, c[0x0][0x17c], PT ;  /* 0x00005f0000007a0c */ /* 0x000fe20003f66270 */
[----:B------:R3:W-:Y:S01]  /*18250*/  @P1 STG.E [R28.64], R7 ;  /* 0x000000071c001986 */ /* 0x0007e2000c101904 */
[----:B------:R-:W-:Y:S01]  /*18260*/  ISETP.LT.AND P1, PT, R197, c[0x0][0x178], !P6 ;  /* 0x00005e00c5007a0c */ /* 0x000fe20007721270 */
[C---:B----4-:R-:W-:Y:S01]  /*18270*/  IMAD.WIDE R4, R49.reuse, 0x4, R38 ;  /* 0x0000000431047825 */ /* 0x050fe200078e0226 */
[----:B------:R-:W-:Y:S01]  /*18280*/  ISETP.LT.AND P6, PT, R198, c[0x0][0x178], !P6 ;  /* 0x00005e00c6007a0c */ /* 0x000fe200077c1270 */
[----:B------:R4:W-:Y:S01]  /*18290*/  @P4 STG.E [R40.64], R20 ;  /* 0x0000001428004986 */ /* 0x0009e2000c101904 */
[----:B------:R-:W-:-:S02]  /*182a0*/  IADD3 R31, R49, c[0x0][0x198], RZ ;  /* 0x00006600311f7a10 */ /* 0x000fc40007ffe0ff */
[----:B------:R-:W-:Y:S01]  /*182b0*/  IADD3 R0, R195, 0x34, RZ ;  /* 0x00000034c3007810 */ /* 0x000fe20007ffe0ff */
[----:B---3--:R-:W-:Y:S01]  /*182c0*/  @P5 STG.E [R42.64], R12 ;  /* 0x0000000c2a005986 */ /* 0x008fe2000c101904 */
[----:B------:R-:W-:Y:S02]  /*182d0*/  ISETP.LT.AND P5, PT, R197, c[0x0][0x178], !P2 ;  /* 0x00005e00c5007a0c */ /* 0x000fe400057a1270 */
[----:B------:R-:W-:Y:S01]  /*182e0*/  ISETP.LT.AND P2, PT, R198, c[0x0][0x178], !P2 ;  /* 0x00005e00c6007a0c */ /* 0x000fe20005741270 */
[----:B------:R-:W-:Y:S01]  /*182f0*/  IMAD.WIDE R6, R49, 0x4, R36 ;  /* 0x0000000431067825 */ /* 0x000fe200078e0224 */
[----:B------:R-:W-:Y:S01]  /*18300*/  ISETP.GE.AND P0, PT, R0, c[0x0][0x17c], PT ;  /* 0x00005f0000007a0c */ /* 0x000fe20003f06270 */
[----:B------:R3:W-:Y:S01]  /*18310*/  @P1 STG.E [R4.64], R21 ;  /* 0x0000001504001986 */ /* 0x0007e2000c101904 */
[----:B------:R-:W-:Y:S01]  /*18320*/  IADD3 R0, R195, 0x35, RZ ;  /* 0x00000035c3007810 */ /* 0x000fe20007ffe0ff */
[C---:B------:R-:W-:Y:S01]  /*18330*/  IMAD.WIDE R28, R31.reuse, 0x4, R38 ;  /* 0x000000041f1c7825 */ /* 0x040fe200078e0226 */
[----:B----4-:R-:W-:Y:S01]  /*18340*/  IADD3 R41, R31, c[0x0][0x198], RZ ;  /* 0x000066001f297a10 */ /* 0x010fe20007ffe0ff */
[----:B------:R4:W-:Y:S01]  /*18350*/  @P6 STG.E [R6.64], R13 ;  /* 0x0000000d06006986 */ /* 0x0009e2000c101904 */
[----:B------:R-:W-:Y:S01]  /*18360*/  ISETP.LT.AND P6, PT, R197, c[0x0][0x178], !P3 ;  /* 0x00005e00c5007a0c */ /* 0x000fe20005fc1270 */
[----:B------:R-:W-:Y:S01]  /*18370*/  IMAD.WIDE R30, R31, 0x4, R36 ;  /* 0x000000041f1e7825 */ /* 0x000fe200078e0224 */
[----:B------:R-:W-:Y:S01]  /*18380*/  ISETP.GE.AND P4, PT, R0, c[0x0][0x17c], PT ;  /* 0x00005f0000007a0c */ /* 0x000fe20003f86270 */
[----:B------:R-:W-:Y:S01]  /*18390*/  @P5 STG.E [R28.64], R8 ;  /* 0x000000081c005986 */ /* 0x000fe2000c101904 */
[----:B------:R-:W-:-:S02]  /*183a0*/  ISETP.LT.AND P3, PT, R198, c[0x0][0x178], !P3 ;  /* 0x00005e00c6007a0c */ /* 0x000fc40005f61270 */
[----:B------:R-:W-:Y:S01]  /*183b0*/  ISETP.LT.AND P5, PT, R197, c[0x0][0x178], !P0 ;  /* 0x00005e00c5007a0c */ /* 0x000fe200047a1270 */
[C---:B---3--:R-:W-:Y:S01]  /*183c0*/  IMAD.WIDE R4, R41.reuse, 0x4, R38 ;  /* 0x0000000429047825 */ /* 0x048fe200078e0226 */
[----:B-1----:R-:W-:Y:S01]  /*183d0*/  @P2 STG.E [R30.64], R16 ;  /* 0x000000101e002986 */ /* 0x002fe2000c101904 */
[C---:B------:R-:W-:Y:S02]  /*183e0*/  ISETP.LT.AND P0, PT, R198.reuse, c[0x0][0x178], !P0 ;  /* 0x00005e00c6007a0c */ /* 0x040fe40004701270 */
[C---:B----4-:R-:W-:Y:S01]  /*183f0*/  IADD3 R7, R41.reuse, c[0x0][0x198], RZ ;  /* 0x0000660029077a10 */ /* 0x050fe20007ffe0ff */
[----:B------:R-:W-:Y:S01]  /*18400*/  IMAD.WIDE R20, R41, 0x4, R36 ;  /* 0x0000000429147825 */ /* 0x000fe200078e0224 */
[----:B------:R1:W-:Y:S01]  /*18410*/  @P6 STG.E [R4.64], R9 ;  /* 0x0000000904006986 */ /* 0x0003e2000c101904 */
[----:B------:R-:W-:Y:S02]  /*18420*/  ISETP.LT.AND P6, PT, R197, c[0x0][0x178], !P4 ;  /* 0x00005e00c5007a0c */ /* 0x000fe400067c1270 */
[----:B------:R-:W-:Y:S01]  /*18430*/  ISETP.LT.AND P4, PT, R198, c[0x0][0x178], !P4 ;  /* 0x00005e00c6007a0c */ /* 0x000fe20006781270 */
[----:B------:R-:W-:Y:S01]  /*18440*/  IMAD.WIDE R2, R7, 0x4, R38 ;  /* 0x0000000407027825 */ /* 0x000fe200078e0226 */
[----:B------:R-:W-:Y:S01]  /*18450*/  IADD3 R0, R195, 0x36, RZ ;  /* 0x00000036c3007810 */ /* 0x000fe20007ffe0ff */
[----:B------:R-:W-:Y:S01]  /*18460*/  @P3 STG.E [R20.64], R17 ;  /* 0x0000001114003986 */ /* 0x000fe2000c101904 */
[C---:B------:R-:W-:Y:S01]  /*18470*/  IADD3 R13, R7.reuse, c[0x0][0x198], RZ ;  /* 0x00006600070d7a10 */ /* 0x040fe20007ffe0ff */
[----:B------:R-:W-:Y:S01]  /*18480*/  IMAD.WIDE R6, R7, 0x4, R36 ;  /* 0x0000000407067825 */ /* 0x000fe200078e0224 */
[----:B------:R-:W-:Y:S01]  /*18490*/  ISETP.GE.AND P1, PT, R0, c[0x0][0x17c], PT ;  /* 0x00005f0000007a0c */ /* 0x000fe20003f26270 */
[----:B------:R3:W-:Y:S01]  /*184a0*/  @P5 STG.E [R2.64], R32 ;  /* 0x0000002002005986 */ /* 0x0007e2000c101904 */
[----:B------:R-:W-:Y:S01]  /*184b0*/  IADD3 R0, R195, 0x37, RZ ;  /* 0x00000037c3007810 */ /* 0x000fe20007ffe0ff */
[----:B-1----:R-:W-:Y:S01]  /*184c0*/  IMAD.WIDE R4, R13, 0x4, R38 ;  /* 0x000000040d047825 */ /* 0x002fe200078e0226 */
[----:B------:R-:W-:Y:S01]  /*184d0*/  ISETP.LT.AND P5, PT, R197, c[0x0][0x178], !P1 ;  /* 0x00005e00c5007a0c */ /* 0x000fe20004fa1270 */
[----:B------:R1:W-:Y:S01]  /*184e0*/  @P0 STG.E [R6.64], R68 ;  /* 0x0000004406000986 */ /* 0x0003e2000c101904 */
[----:B------:R-:W-:Y:S01]  /*184f0*/  ISETP.GE.AND P2, PT, R0, c[0x0][0x17c], PT ;  /* 0x00005f0000007a0c */ /* 0x000fe20003f46270 */
[C---:B------:R-:W-:Y:S01]  /*18500*/  IMAD.WIDE R8, R13.reuse, 0x4, R36 ;  /* 0x000000040d087825 */ /* 0x040fe200078e0224 */
[----:B------:R-:W-:Y:S01]  /*18510*/  IADD3 R13, R13, c[0x0][0x198], RZ ;  /* 0x000066000d0d7a10 */ /* 0x000fe20007ffe0ff */
[----:B------:R4:W-:Y:S01]  /*18520*/  @P6 STG.E [R4.64], R33 ;  /* 0x0000002104006986 */ /* 0x0009e2000c101904 */
[----:B------:R-:W-:-:S02]  /*18530*/  ISETP.LT.AND P1, PT, R198, c[0x0][0x178], !P1 ;  /* 0x00005e00c6007a0c */ /* 0x000fc40004f21270 */
[----:B------:R-:W-:Y:S01]  /*18540*/  IADD3 R0, R195, 0x38, RZ ;  /* 0x00000038c3007810 */ /* 0x000fe20007ffe0ff */
[----:B------:R2:W-:Y:S01]  /*18550*/  @P4 STG.E [R8.64], R69 ;  /* 0x0000004508004986 */ /* 0x0005e2000c101904 */
[----:B------:R-:W-:Y:S01]  /*18560*/  ISETP.LT.AND P4, PT, R197, c[0x0][0x178], !P2 ;  /* 0x00005e00c5007a0c */ /* 0x000fe20005781270 */
[C---:B---3--:R-:W-:Y:S01]  /*18570*/  IMAD.WIDE R2, R13.reuse, 0x4, R38 ;  /* 0x000000040d027825 */ /* 0x048fe200078e0226 */
[----:B------:R-:W-:Y:S02]  /*18580*/  ISETP.LT.AND P6, PT, R198, c[0x0][0x178], !P2 ;  /* 0x00005e00c6007a0c */ /* 0x000fe400057c1270 */
[C---:B------:R-:W-:Y:S01]  /*18590*/  IADD3 R17, R13.reuse, c[0x0][0x198], RZ ;  /* 0x000066000d117a10 */ /* 0x040fe20007ffe0ff */
[----:B-1----:R-:W-:Y:S01]  /*185a0*/  IMAD.WIDE R6, R13, 0x4, R36 ;  /* 0x000000040d067825 */ /* 0x002fe200078e0224 */
[----:B------:R-:W-:Y:S01]  /*185b0*/  ISETP.GE.AND P3, PT, R0, c[0x0][0x17c], PT ;  /* 0x00005f0000007a0c */ /* 0x000fe20003f66270 */
[----:B------:R1:W-:Y:S01]  /*185c0*/  @P5 STG.E [R2.64], R24 ;  /* 0x0000001802005986 */ /* 0x0003e2000c101904 */
[----:B------:R-:W-:Y:S01]  /*185d0*/  IADD3 R0, R195, 0x39, RZ ;  /* 0x00000039c3007810 */ /* 0x000fe20007ffe0ff */
[----:B----4-:R-:W-:Y:S01]  /*185e0*/  IMAD.WIDE R4, R17, 0x4, R38 ;  /* 0x0000000411047825 */ /* 0x010fe200078e0226 */
[----:B------:R-:W-:Y:S01]  /*185f0*/  ISETP.LT.AND P5, PT, R197, c[0x0][0x178], !P3 ;  /* 0x00005e00c5007a0c */ /* 0x000fe20005fa1270 */
[----:B--2---:R2:W-:Y:S01]  /*18600*/  @P1 STG.E [R6.64], R44 ;  /* 0x0000002c06001986 */ /* 0x0045e2000c101904 */
[----:B------:R-:W-:Y:S01]  /*18610*/  ISETP.GE.AND P0, PT, R0, c[0x0][0x17c], PT ;  /* 0x00005f0000007a0c */ /* 0x000fe20003f06270 */
[----:B------:R-:W-:Y:S01]  /*18620*/  IMAD.WIDE R8, R17, 0x4, R36 ;  /* 0x0000000411087825 */ /* 0x000fe200078e0224 */
[----:B------:R-:W-:Y:S01]  /*18630*/  IADD3 R0, R195, 0x3a, RZ ;  /* 0x0000003ac3007810 */ /* 0x000fe20007ffe0ff */
[----:B------:R3:W-:Y:S01]  /*18640*/  @P4 STG.E [R4.64], R25 ;  /* 0x0000001904004986 */ /* 0x0007e2000c101904 */
[----:B------:R-:W-:-:S02]  /*18650*/  IADD3 R17, R17, c[0x0][0x198], RZ ;  /* 0x0000660011117a10 */ /* 0x000fc40007ffe0ff */
[----:B------:R-:W-:Y:S01]  /*18660*/  ISETP.LT.AND P3, PT, R198, c[0x0][0x178], !P3 ;  /* 0x00005e00c6007a0c */ /* 0x000fe20005f61270 */
[----:B------:R4:W-:Y:S01]  /*18670*/  @P6 STG.E [R8.64], R45 ;  /* 0x0000002d08006986 */ /* 0x0009e2000c101904 */
[----:B------:R-:W-:Y:S01]  /*18680*/  ISETP.LT.AND P4, PT, R197, c[0x0][0x178], !P0 ;  /* 0x00005e00c5007a0c */ /* 0x000fe20004781270 */
[C---:B-1----:R-:W-:Y:S01]  /*18690*/  IMAD.WIDE R2, R17.reuse, 0x4, R38 ;  /* 0x0000000411027825 */ /* 0x042fe200078e0226 */
[----:B------:R-:W-:Y:S02]  /*186a0*/  ISETP.GE.AND P2, PT, R0, c[0x0][0x17c], PT ;  /* 0x00005f0000007a0c */ /* 0x000fe40003f46270 */
[----:B------:R-:W-:Y:S01]  /*186b0*/  ISETP.LT.AND P6, PT, R198, c[0x0][0x178], !P0 ;  /* 0x00005e00c6007a0c */ /* 0x000fe200047c1270 */
[----:B--2---:R-:W-:Y:S01]  /*186c0*/  IMAD.WIDE R6, R17, 0x4, R36 ;  /* 0x0000000411067825 */ /* 0x004fe200078e0224 */
[----:B------:R-:W-:Y:S01]  /*186d0*/  IADD3 R0, R195, 0x3b, RZ ;  /* 0x0000003bc3007810 */ /* 0x000fe20007ffe0ff */
[----:B------:R1:W-:Y:S01]  /*186e0*/  @P5 STG.E [R2.64], R22 ;  /* 0x0000001602005986 */ /* 0x0003e2000c101904 */
[----:B------:R-:W-:-:S02]  /*186f0*/  IADD3 R13, R17, c[0x0][0x198], RZ ;  /* 0x00006600110d7a10 */ /* 0x000fc40007ffe0ff */
[----:B------:R-:W-:Y:S01]  /*18700*/  ISETP.GE.AND P1, PT, R0, c[0x0][0x17c], PT ;  /* 0x00005f0000007a0c */ /* 0x000fe20003f26270 */
[----:B------:R-:W-:Y:S01]  /*18710*/  @P3 STG.E [R6.64], R14 ;  /* 0x0000000e06003986 */ /* 0x000fe2000c101904 */
[----:B------:R-:W-:Y:S01]  /*18720*/  IADD3 R0, R195, 0x3c, RZ ;  /* 0x0000003cc3007810 */ /* 0x000fe20007ffe0ff */
[----:B---3--:R-:W-:Y:S01]  /*18730*/  IMAD.WIDE R4, R13, 0x4, R38 ;  /* 0x000000040d047825 */ /* 0x008fe200078e0226 */
[----:B------:R-:W-:Y:S02]  /*18740*/  ISETP.LT.AND P5, PT, R197, c[0x0][0x178], !P2 ;  /* 0x00005e00c5007a0c */ /* 0x000fe400057a1270 */
[----:B------:R-:W-:Y:S01]  /*18750*/  ISETP.GE.AND P0, PT, R0, c[0x0][0x17c], PT ;  /* 0x00005f0000007a0c */ /* 0x000fe20003f06270 */
[C---:B----4-:R-:W-:Y:S01]  /*18760*/  IMAD.WIDE R8, R13.reuse, 0x4, R36 ;  /* 0x000000040d087825 */ /* 0x050fe200078e0224 */
[----:B------:R-:W-:Y:S01]  /*18770*/  IADD3 R13, R13, c[0x0][0x198], RZ ;  /* 0x000066000d0d7a10 */ /* 0x000fe20007ffe0ff */
[----:B------:R2:W-:Y:S01]  /*18780*/  @P4 STG.E [R4.64], R23 ;  /* 0x0000001704004986 */ /* 0x0005e2000c101904 */
[----:B------:R-:W-:-:S02]  /*18790*/  ISETP.LT.AND P2, PT, R198, c[0x0][0x178], !P2 ;  /* 0x00005e00c6007a0c */ /* 0x000fc40005741270 */
[----:B------:R-:W-:Y:S01]  /*187a0*/  ISETP.LT.AND P4, PT, R197, c[0x0][0x178], !P1 ;  /* 0x00005e00c5007a0c */ /* 0x000fe20004f81270 */
[----:B------:R3:W-:Y:S01]  /*187b0*/  @P6 STG.E [R8.64], R15 ;  /* 0x0000000f08006986 */ /* 0x0007e2000c101904 */
[----:B------:R-:W-:Y:S01]  /*187c0*/  ISETP.LT.AND P1, PT, R198, c[0x0][0x178], !P1 ;  /* 0x00005e00c6007a0c */ /* 0x000fe20004f21270 */
[C---:B-1----:R-:W-:Y:S01]  /*187d0*/  IMAD.WIDE R2, R13.reuse, 0x4, R38 ;  /* 0x000000040d027825 */ /* 0x042fe200078e0226 */
[----:B------:R-:W-:Y:S02]  /*187e0*/  IADD3 R17, R13, c[0x0][0x198], RZ ;  /* 0x000066000d117a10 */ /* 0x000fe40007ffe0ff */
[----:B------:R-:W-:Y:S02]  /*187f0*/  ISETP.LT.AND P6, PT, R197, c[0x0][0x178], !P0 ;  /* 0x00005e00c5007a0c */ /* 0x000fe400047c1270 */
[----:B------:R-:W-:Y:S01]  /*18800*/  IADD3 R0, R195, 0x3d, RZ ;  /* 0x0000003dc3007810 */ /* 0x000fe20007ffe0ff */
[----:B--2---:R-:W-:Y:S01]  /*18810*/  IMAD.WIDE R4, R13, 0x4, R36 ;  /* 0x000000040d047825 */ /* 0x004fe200078e0224 */
[C---:B------:R-:W-:Y:S01]  /*18820*/  IADD3 R21, R17.reuse, c[0x0][0x198], RZ ;  /* 0x0000660011157a10 */ /* 0x040fe20007ffe0ff */
[----:B------:R1:W-:Y:S01]  /*18830*/  @P5 STG.E [R2.64], R10 ;  /* 0x0000000a02005986 */ /* 0x0003e2000c101904 */
[----:B------:R-:W-:Y:S01]  /*18840*/  ISETP.GE.AND P3, PT, R0, c[0x0][0x17c], PT ;  /* 0x00005f0000007a0c */ /* 0x000fe20003f66270 */
[----:B------:R-:W-:Y:S01]  /*18850*/  IMAD.WIDE R6, R17, 0x4, R38 ;  /* 0x0000000411067825 */ /* 0x000fe200078e0226 */
[C---:B------:R-:W-:Y:S01]  /*18860*/  IADD3 R0, R195.reuse, 0x3e, RZ ;  /* 0x0000003ec3007810 */ /* 0x040fe20007ffe0ff */
[----:B------:R2:W-:Y:S01]  /*18870*/  @P2 STG.E [R4.64], R18 ;  /* 0x0000001204002986 */ /* 0x0005e2000c101904 */
[----:B------:R-:W-:Y:S01]  /*18880*/  IADD3 R195, R195, 0x3f, RZ ;  /* 0x0000003fc3c37810 */ /* 0x000fe20007ffe0ff */
[----:B---3--:R-:W-:Y:S01]  /*18890*/  IMAD.WIDE R8, R17, 0x4, R36 ;  /* 0x0000000411087825 */ /* 0x008fe200078e0224 */
[----:B------:R-:W-:Y:S01]  /*188a0*/  ISETP.GE.AND P5, PT, R0, c[0x0][0x17c], PT ;  /* 0x00005f0000007a0c */ /* 0x000fe20003fa6270 */
[----:B------:R3:W-:Y:S01]  /*188b0*/  @P4 STG.E [R6.64], R11 ;  /* 0x0000000b06004986 */ /* 0x0007e2000c101904 */
[C---:B------:R-:W-:Y:S01]  /*188c0*/  IADD3 R15, R21.reuse, c[0x0][0x198], RZ ;  /* 0x00006600150f7a10 */ /* 0x040fe20007ffe0ff */
[----:B------:R-:W-:Y:S01]  /*188d0*/  IMAD.WIDE R12, R21, 0x4, R38 ;  /* 0x00000004150c7825 */ /* 0x000fe200078e0226 */
[C---:B------:R-:W-:Y:S01]  /*188e0*/  ISETP.LT.AND P0, PT, R198.reuse, c[0x0][0x178], !P0 ;  /* 0x00005e00c6007a0c */ /* 0x040fe20004701270 */
[----:B------:R4:W-:Y:S01]  /*188f0*/  @P1 STG.E [R8.64], R19 ;  /* 0x0000001308001986 */ /* 0x0009e2000c101904 */
[----:B------:R-:W-:Y:S01]  /*18900*/  ISETP.GE.AND P2, PT, R195, c[0x0][0x17c], PT ;  /* 0x00005f00c3007a0c */ /* 0x000fe20003f46270 */
[----:B-1----:R-:W-:Y:S01]  /*18910*/  IMAD.WIDE R2, R21, 0x4, R36 ;  /* 0x0000000415027825 */ /* 0x002fe200078e0224 */
[C---:B------:R-:W-:Y:S01]  /*18920*/  ISETP.LT.AND P4, PT, R197.reuse, c[0x0][0x178], !P5 ;  /* 0x00005e00c5007a0c */ /* 0x040fe20006f81270 */
[----:B------:R1:W-:Y:S01]  /*18930*/  @P6 STG.E [R12.64], R34 ;  /* 0x000000220c006986 */ /* 0x0003e2000c101904 */
[----:B------:R-:W-:Y:S01]  /*18940*/  ISETP.LT.AND P6, PT, R197, c[0x0][0x178], !P3 ;  /* 0x00005e00c5007a0c */ /* 0x000fe20005fc1270 */
[----:B--2---:R-:W-:Y:S01]  /*18950*/  IMAD.WIDE R4, R15, 0x4, R38 ;  /* 0x000000040f047825 */ /* 0x004fe200078e0226 */
[----:B------:R-:W-:-:S02]  /*18960*/  ISETP.LT.AND P3, PT, R198, c[0x0][0x178], !P3 ;  /* 0x00005e00c6007a0c */ /* 0x000fc40005f61270 */
[C---:B------:R-:W-:Y:S01]  /*18970*/  IADD3 R17, R15.reuse, c[0x0][0x198], RZ ;  /* 0x000066000f117a10 */ /* 0x040fe20007ffe0ff */
[----:B---3--:R-:W-:Y:S01]  /*18980*/  IMAD.WIDE R6, R15, 0x4, R36 ;  /* 0x000000040f067825 */ /* 0x008fe200078e0224 */
[C---:B------:R-:W-:Y:S01]  /*18990*/  ISETP.LT.AND P5, PT, R198.reuse, c[0x0][0x178], !P5 ;  /* 0x00005e00c6007a0c */ /* 0x040fe20006fa1270 */
[----:B------:R2:W-:Y:S01]  /*189a0*/  @P0 STG.E [R2.64], R70 ;  /* 0x0000004602000986 */ /* 0x0005e2000c101904 */
[----:B------:R-:W-:Y:S01]  /*189b0*/  ISETP.LT.AND P1, PT, R197, c[0x0][0x178], !P2 ;  /* 0x00005e00c5007a0c */ /* 0x000fe20005721270 */
[C---:B----4-:R-:W-:Y:S01]  /*189c0*/  IMAD.WIDE R8, R17.reuse, 0x4, R38 ;  /* 0x0000000411087825 */ /* 0x050fe200078e0226 */
[----:B------:R-:W-:Y:S02]  /*189d0*/  ISETP.LT.AND P2, PT, R198, c[0x0][0x178], !P2 ;  /* 0x00005e00c6007a0c */ /* 0x000fe40005741270 */
[C---:B-1----:R-:W-:Y:S01]  /*189e0*/  IADD3 R13, R17.reuse, c[0x0][0x198], RZ ;  /* 0x00006600110d7a10 */ /* 0x042fe20007ffe0ff */
[----:B------:R-:W-:Y:S01]  /*189f0*/  IMAD.WIDE R10, R17, 0x4, R36 ;  /* 0x00000004110a7825 */ /* 0x000fe200078e0224 */
[----:B------:R2:W-:Y:S03]  /*18a00*/  @P6 STG.E [R4.64], R35 ;  /* 0x0000002304006986 */ /* 0x0005e6000c101904 */
[C---:B------:R-:W-:Y:S01]  /*18a10*/  IMAD.WIDE R38, R13.reuse, 0x4, R38 ;  /* 0x000000040d267825 */ /* 0x040fe200078e0226 */
[----:B------:R2:W-:Y:S03]  /*18a20*/  @P3 STG.E [R6.64], R71 ;  /* 0x0000004706003986 */ /* 0x0005e6000c101904 */
[----:B------:R-:W-:Y:S01]  /*18a30*/  IMAD.WIDE R36, R13, 0x4, R36 ;  /* 0x000000040d247825 */ /* 0x000fe200078e0224 */
[----:B------:R2:W-:Y:S04]  /*18a40*/  @P4 STG.E [R8.64], R26 ;  /* 0x0000001a08004986 */ /* 0x0005e8000c101904 */
[----:B------:R2:W-:Y:S04]  /*18a50*/  @P5 STG.E [R10.64], R46 ;  /* 0x0000002e0a005986 */ /* 0x0005e8000c101904 */
[----:B------:R2:W-:Y:S01]  /*18a60*/  @P1 STG.E [R38.64], R27 ;  /* 0x0000001b26001986 */ /* 0x0005e2000c101904 */
[----:B------:R-:W-:Y:S05]  /*18a70*/  @!P2 EXIT ;  /* 0x000000000000a94d */ /* 0x000fea0003800000 */
[----:B------:R-:W-:Y:S01]  /*18a80*/  STG.E [R36.64], R47 ;  /* 0x0000002f24007986 */ /* 0x000fe2000c101904 */
[----:B------:R-:W-:Y:S05]  /*18a90*/  EXIT ;  /* 0x000000000000794d */ /* 0x000fea0003800000 */
.L_x_2:
[----:B------:R-:W-:-:S00]  /*18aa0*/  BRA `(.L_x_2) ;  /* 0xfffffff000007947 */ /* 0x000fc0000383ffff */
[----:B------:R-:W-:-:S00]  /*18ab0*/  NOP ;  /* 0x0000000000007918 */ /* 0x000fc00000000000 */
        /* <DEDUP_REMOVED lines=12> */
.L_x_3:


//--------------------- .nv.shared.matmul_kernel  --------------------------
	.section	.nv.shared.matmul_kernel,"aw",@nobits
	.sectionflags	@""
	.align	16
